def matmul_kernel(
    a_ptr,
    b_ptr,
    c_ptr,
    M,
    N,
    K,
    stride_am,
    stride_ak,
    stride_bk,
    stride_bn,
    stride_cm,
    stride_cn,
    BLOCK_M: tl.constexpr,
    BLOCK_N: tl.constexpr,
    BLOCK_K: tl.constexpr,
    GROUP_M: tl.constexpr,
):
    pid = tl.program_id(axis=0)
    num_pid_m = tl.cdiv(M, BLOCK_M)
    num_pid_n = tl.cdiv(N, BLOCK_N)
    num_pid_in_group = GROUP_M * num_pid_n
    group_id = pid // num_pid_in_group
    first_pid_m = group_id * GROUP_M
    group_size_m = min(num_pid_m - first_pid_m, GROUP_M)
    pid_m = first_pid_m + ((pid % num_pid_in_group) % group_size_m)
    pid_n = (pid % num_pid_in_group) // group_size_m

    offs_am = (pid_m * BLOCK_M + tl.arange(0, BLOCK_M)) % M
    offs_bn = (pid_n * BLOCK_N + tl.arange(0, BLOCK_N)) % N
    offs_k = tl.arange(0, BLOCK_K)
    a_ptrs = a_ptr + offs_am[:, None] * stride_am + offs_k[None, :] * stride_ak
    b_ptrs = b_ptr + offs_k[:, None] * stride_bk + offs_bn[None, :] * stride_bn

    acc = tl.zeros((BLOCK_M, BLOCK_N), dtype=tl.float32)
    for kk in range(0, tl.cdiv(K, BLOCK_K)):
        a = tl.load(a_ptrs, mask=offs_k[None, :] < K - kk * BLOCK_K, other=0.0)
        b = tl.load(b_ptrs, mask=offs_k[:, None] < K - kk * BLOCK_K, other=0.0)
        acc = tl.dot(a, b, acc)
        a_ptrs += BLOCK_K * stride_ak
        b_ptrs += BLOCK_K * stride_bk

    c = acc.to(c_ptr.dtype.element_ty)
    offs_cm = pid_m * BLOCK_M + tl.arange(0, BLOCK_M)
    offs_cn = pid_n * BLOCK_N + tl.arange(0, BLOCK_N)
    c_ptrs = c_ptr + offs_cm[:, None] * stride_cm + offs_cn[None, :] * stride_cn
    mask = (offs_cm[:, None] < M) & (offs_cn[None, :] < N)
    tl.store(c_ptrs, c, mask=mask)

# config = {"BLOCK_K": 32, "BLOCK_M": 256, "BLOCK_N": 128, "GROUP_M": 4, "arch": "sm_100", "dtype": "fp8e4m3", "num_ctas": 1, "num_stages": 3, "num_warps": 4}
# arch = sm_100


// ===== COMPILED SASS (sm_100a) =====

	.target	sm_100a

	.elftype	@"ET_EXEC"


//--------------------- .note.nv.tkinfo           --------------------------
	.section	.note.nv.tkinfo,"",@"SHT_NOTE"
	.sectionflags	@"SHF_NOTE_NV_TKINFO"
	.tkinfo
        /*0018*/ 	.word	0x00000081
        /*0030*/ 	.string	""
        /*0030*/ 	.string	"ptxas-blackwell"
        /*0030*/ 	.string	"Cuda compilation tools, release 12.9, V12.9.86"
        /*0030*/ 	.string	"Build cuda_12.9.r12.9/compiler.36037853_0"
        /*0030*/ 	.string	"-v  -suppress-debug-info  -lineinfo  -arch sm_100a "



//--------------------- .note.nv.cuver            --------------------------
	.section	.note.nv.cuver,"",@"SHT_NOTE"
	.sectionflags	@"SHF_NOTE_NV_CUVER"
        /*0018*/ 	.short	0x0001
        /*001a*/ 	.short	0x0064
        /*001c*/ 	.short	0x0001
        /*001e*/ 	.short	0x0000
        /*0020*/ 	.short	0x0001
        /*0022*/ 	.short	0x0000


//--------------------- .nv.info                  --------------------------
	.section	.nv.info,"",@"SHT_CUDA_INFO"
	.align	4


	//----- nvinfo : EIATTR_REGCOUNT
	.align		4
        /*0000*/ 	.byte	0x04, 0x2f
        /*0002*/ 	.short	(.L_4 - .L_3)
	.align		4
.L_3:
        /*0004*/ 	.word	index@(matmul_kernel)
        /*0008*/ 	.word	0x000000ff


	//----- nvinfo : EIATTR_FRAME_SIZE
	.align		4
.L_4:
        /*000c*/ 	.byte	0x04, 0x11
        /*000e*/ 	.short	(.L_6 - .L_5)
	.align		4
.L_5:
        /*0010*/ 	.word	index@($__internal_2_$__cuda_sm10x_tcgen05_guardrail_trap_unallocated_columns_being_dealloced)
        /*0014*/ 	.word	0x00000208


	//----- nvinfo : EIATTR_FRAME_SIZE
	.align		4
.L_6:
        /*0018*/ 	.byte	0x04, 0x11
        /*001a*/ 	.short	(.L_8 - .L_7)
	.align		4
.L_7:
        /*001c*/ 	.word	index@($__internal_1_$__cuda_sm10x_tcgen05_guardrail_trap_phase_invalid_during_alloc)
        /*0020*/ 	.word	0x00000208


	//----- nvinfo : EIATTR_FRAME_SIZE
	.align		4
.L_8:
        /*0024*/ 	.byte	0x04, 0x11
        /*0026*/ 	.short	(.L_10 - .L_9)
	.align		4
.L_9:
        /*0028*/ 	.word	index@($__internal_0_$__cuda_sm10x_tcgen05_guardrail_trap_col_being_dealloced_not_returned_by_alloc)
        /*002c*/ 	.word	0x00000208


	//----- nvinfo : EIATTR_FRAME_SIZE
	.align		4
.L_10:
        /*0030*/ 	.byte	0x04, 0x11
        /*0032*/ 	.short	(.L_12 - .L_11)
	.align		4
.L_11:
        /*0034*/ 	.word	index@(matmul_kernel)
        /*0038*/ 	.word	0x00000208


	//----- nvinfo : EIATTR_MIN_STACK_SIZE
	.align		4
.L_12:
        /*003c*/ 	.byte	0x04, 0x12
        /*003e*/ 	.short	(.L_14 - .L_13)
	.align		4
.L_13:
        /*0040*/ 	.word	index@(matmul_kernel)
        /*0044*/ 	.word	0x00000208
.L_14:


//--------------------- .nv.info.matmul_kernel    --------------------------
	.section	.nv.info.matmul_kernel,"",@"SHT_CUDA_INFO"
	.sectionflags	@""
	.align	4


	//----- nvinfo : EIATTR_CUDA_API_VERSION
	.align		4
        /*0000*/ 	.byte	0x04, 0x37
        /*0002*/ 	.short	(.L_16 - .L_15)
.L_15:
        /*0004*/ 	.word	0x00000081


	//----- nvinfo : EIATTR_KPARAM_INFO
	.align		4
.L_16:
        /*0008*/ 	.byte	0x04, 0x17
        /*000a*/ 	.short	(.L_18 - .L_17)
.L_17:
        /*000c*/ 	.word	0x00000000
        /*0010*/ 	.short	0x000d
        /*0012*/ 	.short	0x0048
        /*0014*/ 	.byte	0x00, 0xf4, 0x21, 0x00


	//----- nvinfo : EIATTR_KPARAM_INFO
	.align		4
.L_18:
        /*0018*/ 	.byte	0x04, 0x17
        /*001a*/ 	.short	(.L_20 - .L_19)
.L_19:
        /*001c*/ 	.word	0x00000000
        /*0020*/ 	.short	0x000c
        /*0022*/ 	.short	0x0040
        /*0024*/ 	.byte	0x00, 0xf4, 0x21, 0x00


	//----- nvinfo : EIATTR_KPARAM_INFO
	.align		4
.L_20:
        /*0028*/ 	.byte	0x04, 0x17
        /*002a*/ 	.short	(.L_22 - .L_21)
.L_21:
        /*002c*/ 	.word	0x00000000
        /*0030*/ 	.short	0x000b
        /*0032*/ 	.short	0x0038
        /*0034*/ 	.byte	0x00, 0xf0, 0x11, 0x00


	//----- nvinfo : EIATTR_KPARAM_INFO
	.align		4
.L_22:
        /*0038*/ 	.byte	0x04, 0x17
        /*003a*/ 	.short	(.L_24 - .L_23)
.L_23:
        /*003c*/ 	.word	0x00000000
        /*0040*/ 	.short	0x000a
        /*0042*/ 	.short	0x0034
        /*0044*/ 	.byte	0x00, 0xf0, 0x11, 0x00


	//----- nvinfo : EIATTR_KPARAM_INFO
	.align		4
.L_24:
        /*0048*/ 	.byte	0x04, 0x17
        /*004a*/ 	.short	(.L_26 - .L_25)
.L_25:
        /*004c*/ 	.word	0x00000000
        /*0050*/ 	.short	0x0009
        /*0052*/ 	.short	0x0030
        /*0054*/ 	.byte	0x00, 0xf0, 0x11, 0x00


	//----- nvinfo : EIATTR_KPARAM_INFO
	.align		4
.L_26:
        /*0058*/ 	.byte	0x04, 0x17
        /*005a*/ 	.short	(.L_28 - .L_27)
.L_27:
        /*005c*/ 	.word	0x00000000
        /*0060*/ 	.short	0x0008
        /*0062*/ 	.short	0x002c
        /*0064*/ 	.byte	0x00, 0xf0, 0x11, 0x00


	//----- nvinfo : EIATTR_KPARAM_INFO
	.align		4
.L_28:
        /*0068*/ 	.byte	0x04, 0x17
        /*006a*/ 	.short	(.L_30 - .L_29)
.L_29:
        /*006c*/ 	.word	0x00000000
        /*0070*/ 	.short	0x0007
        /*0072*/ 	.short	0x0028
        /*0074*/ 	.byte	0x00, 0xf0, 0x11, 0x00


	//----- nvinfo : EIATTR_KPARAM_INFO
	.align		4
.L_30:
        /*0078*/ 	.byte	0x04, 0x17
        /*007a*/ 	.short	(.L_32 - .L_31)
.L_31:
        /*007c*/ 	.word	0x00000000
        /*0080*/ 	.short	0x0006
        /*0082*/ 	.short	0x0024
        /*0084*/ 	.byte	0x00, 0xf0, 0x11, 0x00


	//----- nvinfo : EIATTR_KPARAM_INFO
	.align		4
.L_32:
        /*0088*/ 	.byte	0x04, 0x17
        /*008a*/ 	.short	(.L_34 - .L_33)
.L_33:
        /*008c*/ 	.word	0x00000000
        /*0090*/ 	.short	0x0005
        /*0092*/ 	.short	0x0020
        /*0094*/ 	.byte	0x00, 0xf0, 0x11, 0x00


	//----- nvinfo : EIATTR_KPARAM_INFO
	.align		4
.L_34:
        /*0098*/ 	.byte	0x04, 0x17
        /*009a*/ 	.short	(.L_36 - .L_35)
.L_35:
        /*009c*/ 	.word	0x00000000
        /*00a0*/ 	.short	0x0004
        /*00a2*/ 	.short	0x001c
        /*00a4*/ 	.byte	0x00, 0xf0, 0x11, 0x00


	//----- nvinfo : EIATTR_KPARAM_INFO
	.align		4
.L_36:
        /*00a8*/ 	.byte	0x04, 0x17
        /*00aa*/ 	.short	(.L_38 - .L_37)
.L_37:
        /*00ac*/ 	.word	0x00000000
        /*00b0*/ 	.short	0x0003
        /*00b2*/ 	.short	0x0018
        /*00b4*/ 	.byte	0x00, 0xf0, 0x11, 0x00


	//----- nvinfo : EIATTR_KPARAM_INFO
	.align		4
.L_38:
        /*00b8*/ 	.byte	0x04, 0x17
        /*00ba*/ 	.short	(.L_40 - .L_39)
.L_39:
        /*00bc*/ 	.word	0x00000000
        /*00c0*/ 	.short	0x0002
        /*00c2*/ 	.short	0x0010
        /*00c4*/ 	.byte	0x00, 0xf4, 0x21, 0x00


	//----- nvinfo : EIATTR_KPARAM_INFO
	.align		4
.L_40:
        /*00c8*/ 	.byte	0x04, 0x17
        /*00ca*/ 	.short	(.L_42 - .L_41)
.L_41:
        /*00cc*/ 	.word	0x00000000
        /*00d0*/ 	.short	0x0001
        /*00d2*/ 	.short	0x0008
        /*00d4*/ 	.byte	0x00, 0xf4, 0x21, 0x00


	//----- nvinfo : EIATTR_KPARAM_INFO
	.align		4
.L_42:
        /*00d8*/ 	.byte	0x04, 0x17
        /*00da*/ 	.short	(.L_44 - .L_43)
.L_43:
        /*00dc*/ 	.word	0x00000000
        /*00e0*/ 	.short	0x0000
        /*00e2*/ 	.short	0x0000
        /*00e4*/ 	.byte	0x00, 0xf4, 0x21, 0x00


	//----- nvinfo : EIATTR_AT_ENTRY_FRAGMENTS
	.align		4
.L_44:
        /*00e8*/ 	.byte	0x04, 0x4f
        /*00ea*/ 	.short	(.L_46 - .L_45)


	//   ....[0]....
.L_45:
        /*00ec*/ 	.word	0x00000004


	//----- nvinfo : EIATTR_RESERVED_SMEM_USED
	.align		4
.L_46:
        /*00f0*/ 	.byte	0x01, 0x41
	.zero		2


	//----- nvinfo : EIATTR_SPARSE_MMA_MASK
	.align		4
        /*00f4*/ 	.byte	0x03, 0x50
        /*00f6*/ 	.short	0x0000


	//----- nvinfo : EIATTR_TCGEN05_1CTA_USED
	.align		4
        /*00f8*/ 	.byte	0x01, 0x51
	.zero		2


	//----- nvinfo : EIATTR_MAXREG_COUNT
	.align		4
        /*00fc*/ 	.byte	0x03, 0x1b
        /*00fe*/ 	.short	0x00ff


	//----- nvinfo : EIATTR_NUM_BARRIERS
	.align		4
        /*0100*/ 	.byte	0x02, 0x4c
        /*0102*/ 	.byte	0x01
	.zero		1


	//----- nvinfo : EIATTR_ANNOTATIONS
	.align		4
        /*0104*/ 	.byte	0x04, 0x55
        /*0106*/ 	.short	(.L_48 - .L_47)


	//   ....[0]....
.L_47:
        /*0108*/ 	.word	0x00000001
        /*010c*/ 	.byte	0x80, 0x1b, 0x00, 0x00, 0x01, 0x00, 0x00, 0x00, 0x10, 0x1e, 0x00, 0x00, 0x01, 0x00, 0x00, 0x00
        /* <DEDUP_REMOVED lines=126> */
        /*08fc*/ 	.byte	0x90, 0xc5, 0x00, 0x00


	//----- nvinfo : EIATTR_INT_WARP_WIDE_INSTR_OFFSETS
	.align		4
.L_48:
        /*0900*/ 	.byte	0x04, 0x31
        /*0902*/ 	.short	(.L_50 - .L_49)


	//   ....[0]....
.L_49:
        /*0904*/ 	.word	0x00001aa0


	//   ....[1]....
        /*0908*/ 	.word	0x00001ab0


	//   ....[2]....
        /*090c*/ 	.word	0x00004910


	//   ....[3]....
        /*0910*/ 	.word	0x000136e0


	//   ....[4]....
        /*0914*/ 	.word	0x00013730


	//----- nvinfo : EIATTR_COOP_GROUP_MASK_REGIDS
	.align		4
.L_50:
        /*0918*/ 	.byte	0x04, 0x29
        /*091a*/ 	.short	(.L_52 - .L_51)


	//   ....[0]....
.L_51:
        /*091c*/ 	.word	0xffffffff


	//   ....[1]....
        /*0920*/ 	.word	0xffffffff


	//   ....[2]....
        /*0924*/ 	.word	0xffffffff


	//   ....[3]....
        /*0928*/ 	.word	0xffffffff


	//----- nvinfo : EIATTR_COOP_GROUP_INSTR_OFFSETS
	.align		4
.L_52:
        /*092c*/ 	.byte	0x04, 0x28
        /*092e*/ 	.short	(.L_54 - .L_53)


	//   ....[0]....
.L_53:
        /*0930*/ 	.word	0x00000080


	//   ....[1]....
        /*0934*/ 	.word	0x00000340


	//   ....[2]....
        /*0938*/ 	.word	0x00013570


	//   ....[3]....
        /*093c*/ 	.word	0x000137e0


	//----- nvinfo : EIATTR_VRC_CTA_INIT_COUNT
	.align		4
.L_54:
        /*0940*/ 	.byte	0x02, 0x4a
        /*0942*/ 	.byte	0x80
	.zero		1


	//----- nvinfo : EIATTR_MBARRIER_INSTR_OFFSETS
	.align		4
        /*0944*/ 	.byte	0x04, 0x39
        /*0946*/ 	.short	(.L_56 - .L_55)


	//   ....[0]....
.L_55:
        /*0948*/ 	.word	0x00001bc0
        /*094c*/ 	.word	0x000000ff
        /*0950*/ 	.word	0x00000000
        /*0954*/ 	.short	0x0100
        /*0956*/ 	.byte	0x0d
	.zero		1


	//   ....[1]....
        /*0958*/ 	.word	0x00004940
        /*095c*/ 	.word	0x000000ff
        /*0960*/ 	.word	0x00006008
        /*0964*/ 	.short	0x0100
        /*0966*/ 	.byte	0x0b
	.zero		1


	//   ....[2]....
        /*0968*/ 	.word	0x00007290
        /*096c*/ 	.word	0x000000ff
        /*0970*/ 	.word	0x00000000
        /*0974*/ 	.short	0x010a
        /*0976*/ 	.byte	0x0d
	.zero		1


	//   ....[3]....
        /*0978*/ 	.word	0x00009e20
        /*097c*/ 	.word	0x000000ff
        /*0980*/ 	.word	0x00000000
        /*0984*/ 	.short	0x010a
        /*0986*/ 	.byte	0x0d
	.zero		1


	//   ....[4]....
        /*0988*/ 	.word	0x00009f90
        /*098c*/ 	.word	0x000000ff
        /*0990*/ 	.word	0x00006000
        /*0994*/ 	.short	0x0108
        /*0996*/ 	.byte	0x0b
	.zero		1


	//   ....[5]....
        /*0998*/ 	.word	0x0000a0a0
        /*099c*/ 	.word	0x000000ff
        /*09a0*/ 	.word	0x00006008
        /*09a4*/ 	.short	0x0108
        /*09a6*/ 	.byte	0x0b
	.zero		1


	//   ....[6]....
        /*09a8*/ 	.word	0x00013800
        /*09ac*/ 	.word	0x000000ff
        /*09b0*/ 	.word	0x00000000
        /*09b4*/ 	.short	0x010a
        /*09b6*/ 	.byte	0x0d
	.zero		1


	//   ....[7]....
        /*09b8*/ 	.word	0x00013830
        /*09bc*/ 	.word	0x000000ff
        /*09c0*/ 	.word	0x00000000
        /*09c4*/ 	.short	0x010a
        /*09c6*/ 	.byte	0x0d
	.zero		1


	//----- nvinfo : EIATTR_NUM_MBARRIERS
	.align		4
.L_56:
        /*09c8*/ 	.byte	0x03, 0x38
        /*09ca*/ 	.short	0x0002


	//----- nvinfo : EIATTR_EXIT_INSTR_OFFSETS
	.align		4
        /*09cc*/ 	.byte	0x04, 0x1c
        /*09ce*/ 	.short	(.L_58 - .L_57)


	//   ....[0]....
.L_57:
        /*09d0*/ 	.word	0x000137f0


	//----- nvinfo : EIATTR_REQNTID
	.align		4
.L_58:
        /*09d4*/ 	.byte	0x04, 0x10
        /*09d6*/ 	.short	(.L_60 - .L_59)
.L_59:
        /*09d8*/ 	.word	0x00000080
        /*09dc*/ 	.word	0x00000001
        /*09e0*/ 	.word	0x00000001


	//----- nvinfo : EIATTR_CRS_STACK_SIZE
	.align		4
.L_60:
        /*09e4*/ 	.byte	0x04, 0x1e
        /*09e6*/ 	.short	(.L_62 - .L_61)
.L_61:
        /*09e8*/ 	.word	0x00000000


	//----- nvinfo : EIATTR_CBANK_PARAM_SIZE
	.align		4
.L_62:
        /*09ec*/ 	.byte	0x03, 0x19
        /*09ee*/ 	.short	0x0050


	//----- nvinfo : EIATTR_PARAM_CBANK
	.align		4
        /*09f0*/ 	.byte	0x04, 0x0a
        /*09f2*/ 	.short	(.L_64 - .L_63)
	.align		4
.L_63:
        /*09f4*/ 	.word	index@(.nv.constant0.matmul_kernel)
        /*09f8*/ 	.short	0x0380
        /*09fa*/ 	.short	0x0050


	//----- nvinfo : EIATTR_SW_WAR
	.align		4
.L_64:
        /*09fc*/ 	.byte	0x04, 0x36
        /*09fe*/ 	.short	(.L_66 - .L_65)
.L_65:
        /*0a00*/ 	.word	0x00000008
.L_66:


//--------------------- .nv.compat                --------------------------
	.section	.nv.compat,"",@"SHT_CUDA_COMPAT_INFO"
	.align	4
        /*0000*/ 	.byte	0x02, 0x02, 0x02, 0x00, 0x02, 0x05, 0x05, 0x00, 0x02, 0x03, 0x00, 0x00, 0x02, 0x06, 0x01, 0x00


//--------------------- .nv.callgraph             --------------------------
	.section	.nv.callgraph,"",@"SHT_CUDA_CALLGRAPH"
	.align	4
	.sectionentsize	8
	.align		4
        /*0000*/ 	.word	0x00000000
	.align		4
        /*0004*/ 	.word	0xffffffff
	.align		4
        /*0008*/ 	.word	0x00000000
	.align		4
        /*000c*/ 	.word	0xfffffffe
	.align		4
        /*0010*/ 	.word	0x00000000
	.align		4
        /*0014*/ 	.word	0xfffffffd
	.align		4
        /*0018*/ 	.word	0x00000000
	.align		4
        /*001c*/ 	.word	0xfffffffc


//--------------------- .text.matmul_kernel       --------------------------
	.section	.text.matmul_kernel,"ax",@progbits
	.align	128
        .global         matmul_kernel
        .type           matmul_kernel,@function
        .size           matmul_kernel,(.L_x_20 - matmul_kernel)
        .other          matmul_kernel,@"STO_CUDA_ENTRY STV_DEFAULT"
matmul_kernel:
.text.matmul_kernel:
[----:B------:R-:W0:Y:S01]  /*0000*/  LDC R1, c[0x0][0x37c] ;  /* 0x0000df00ff017b82 */ /* 0x000e220000000800 */
[----:B------:R-:W1:Y:S01]  /*0010*/  S2R R211, SR_TID.X ;  /* 0x0000000000d37919 */ /* 0x000e620000002100 */
[----:B0-----:R-:W-:Y:S01]  /*0020*/  VIADD R1, R1, 0xfffffdf8 ;  /* 0xfffffdf801017836 */ /* 0x001fe20000000000 */
[----:B------:R-:W0:Y:S01]  /*0030*/  LDCU.64 UR24, c[0x0][0x358] ;  /* 0x00006b00ff1877ac */ /* 0x000e220008000a00 */
[----:B-1----:R-:W-:-:S13]  /*0040*/  ISETP.GE.U32.AND P0, PT, R211, 0x20, PT ;  /* 0x00000020d300780c */ /* 0x002fda0003f06070 */
[----:B------:R-:W-:Y:S02]  /*0050*/  VOTEU.ANY UP0, P0 ;  /* 0x0000000000ff7886 */ /* 0x000fe40000000100 */
[----:B------:R-:W-:Y:S05]  /*0060*/  BRA.U UP0, `(.L_x_0) ;  /* 0x0000000100b87547 */ /* 0x000fea000b800000 */
[----:B------:R-:W1:Y:S01]  /*0070*/  S2UR UR6, SR_CgaCtaId ;  /* 0x00000000000679c3 */ /* 0x000e620000008800 */
[----:B------:R-:W-:Y:S01]  /*0080*/  NOP ;  /* 0x0000000000007918 */ /* 0x000fe20000000000 */
[----:B------:R-:W-:Y:S02]  /*0090*/  UMOV UR4, 0x40 ;  /* 0x0000004000047882 */ /* 0x000fe40000000000 */
[----:B-1----:R-:W-:-:S09]  /*00a0*/  ULEA UR4, UR6, UR4, 0x18 ;  /* 0x0000000406047291 */ /* 0x002fd2000f8ec0ff */
[----:B------:R-:W1:Y:S01]  /*00b0*/  LDS.U8 R0, [UR4] ;  /* 0x00000004ff007984 */ /* 0x000e620008000000 */
[----:B------:R-:W-:Y:S02]  /*00c0*/  UMOV UR4, 0x400 ;  /* 0x0000040000047882 */ /* 0x000fe40000000000 */
[----:B------:R-:W-:Y:S01]  /*00d0*/  ULEA UR4, UR6, UR4, 0x18 ;  /* 0x0000000406047291 */ /* 0x000fe2000f8ec0ff */
[----:B-1----:R-:W-:-:S13]  /*00e0*/  ISETP.NE.AND P0, PT, R0, RZ, PT ;  /* 0x000000ff0000720c */ /* 0x002fda0003f05270 */
[----:B------:R-:W-:Y:S05]  /*00f0*/  @P0 BRA `(.L_x_1) ;  /* 0x00000000007c0947 */ /* 0x000fea0003800000 */
[----:B------:R-:W-:-:S13]  /*0100*/  ELECT P0, URZ, PT ;  /* 0x0000000000ff782f */ /* 0x000fda0003800000 */
[----:B------:R-:W-:Y:S05]  /*0110*/  @!P0 BRA `(.L_x_2) ;  /* 0x0000000000848947 */ /* 0x000fea0003800000 */
[----:B------:R-:W-:Y:S01]  /*0120*/  UMOV UR5, 0x8 ;  /* 0x0000000800057882 */ /* 0x000fe20000000000 */
[----:B------:R-:W-:Y:S02]  /*0130*/  IMAD.MOV.U32 R4, RZ, RZ, 0x1 ;  /* 0x00000001ff047424 */ /* 0x000fe400078e00ff */
[----:B------:R-:W-:Y:S02]  /*0140*/  IMAD.MOV.U32 R5, RZ, RZ, 0xff ;  /* 0x000000ffff057424 */ /* 0x000fe400078e00ff */
[----:B------:R-:W-:Y:S04]  /*0150*/  DEPBAR.LE SB1, 0x36 ;  /* 0x00009d800000791a */ /* 0x000fe80000000000 */
[----:B------:R-:W1:Y:S02]  /*0160*/  UTCATOMSWS.FIND_AND_SET.ALIGN UP1, UR5, UR5 ;  /* 0x00000005000575e3 */ /* 0x000e640008020800 */
[----:B-1----:R-:W-:-:S04]  /*0170*/  PLOP3.LUT P0, PT, PT, PT, UP1, 0x80, 0x8 ;  /* 0x000000000008781c */ /* 0x002fc80003f0f018 */
[----:B------:R-:W-:-:S04]  /*0180*/  SEL R0, RZ, 0xffffffff, !P0 ;  /* 0xffffffffff007807 */ /* 0x000fc80004000000 */
[----:B------:R-:W-:Y:S01]  /*0190*/  ISETP.NE.AND P0, PT, R0, RZ, PT ;  /* 0x000000ff0000720c */ /* 0x000fe20003f05270 */
[----:B------:R-:W-:-:S12]  /*01a0*/  IMAD.U32 R0, RZ, RZ, UR5 ;  /* 0x00000005ff007e24 */ /* 0x000fd8000f8e00ff */
[----:B------:R-:W-:Y:S05]  /*01b0*/  @P0 BRA `(.L_x_3) ;  /* 0x0000000000240947 */ /* 0x000fea0003800000 */
.L_x_4:
[----:B------:R-:W-:Y:S05]  /*01c0*/  NANOSLEEP 0x64 ;  /* 0x000000640000795d */ /* 0x000fea0003800000 */
[----:B------:R-:W-:-:S05]  /*01d0*/  UMOV UR5, 0x8 ;  /* 0x0000000800057882 */ /* 0x000fca0000000000 */
[----:B------:R-:W-:Y:S04]  /*01e0*/  DEPBAR.LE SB1, 0x36 ;  /* 0x00009d800000791a */ /* 0x000fe80000000000 */
[----:B------:R-:W1:Y:S02]  /*01f0*/  UTCATOMSWS.FIND_AND_SET.ALIGN UP1, UR5, UR5 ;  /* 0x00000005000575e3 */ /* 0x000e640008020800 */
[----:B-1----:R-:W-:-:S04]  /*0200*/  PLOP3.LUT P0, PT, PT, PT, UP1, 0x80, 0x8 ;  /* 0x000000000008781c */ /* 0x002fc80003f0f018 */
[----:B------:R-:W-:-:S04]  /*0210*/  SEL R0, RZ, 0xffffffff, !P0 ;  /* 0xffffffffff007807 */ /* 0x000fc80004000000 */
[----:B------:R-:W-:Y:S01]  /*0220*/  ISETP.NE.AND P0, PT, R0, RZ, PT ;  /* 0x000000ff0000720c */ /* 0x000fe20003f05270 */
[----:B------:R-:W-:-:S12]  /*0230*/  IMAD.U32 R0, RZ, RZ, UR5 ;  /* 0x00000005ff007e24 */ /* 0x000fd8000f8e00ff */
[----:B------:R-:W-:Y:S05]  /*0240*/  @!P0 BRA `(.L_x_4) ;  /* 0xfffffffc00dc8947 */ /* 0x000fea000383ffff */
.L_x_3:
[C---:B------:R-:W-:Y:S01]  /*0250*/  VIADD R3, R0.reuse, 0x10 ;  /* 0x0000001000037836 */ /* 0x040fe20000000000 */
[----:B------:R-:W-:Y:S01]  /*0260*/  UMOV UR5, 0x50 ;  /* 0x0000005000057882 */ /* 0x000fe20000000000 */
[----:B------:R-:W-:Y:S01]  /*0270*/  SHF.L.U32 R2, R5, R0, RZ ;  /* 0x0000000005027219 */ /* 0x000fe200000006ff */
[----:B------:R-:W-:Y:S01]  /*0280*/  ULEA UR5, UR6, UR5, 0x18 ;  /* 0x0000000506057291 */ /* 0x000fe2000f8ec0ff */
[----:B------:R-:W-:Y:S01]  /*0290*/  IMAD.SHL.U32 R0, R0, 0x20, RZ ;  /* 0x0000002000007824 */ /* 0x000fe200078e00ff */
[----:B------:R-:W-:-:S04]  /*02a0*/  SHF.L.U32 R3, R4, R3, RZ ;  /* 0x0000000304037219 */ /* 0x000fc800000006ff */
[----:B------:R-:W-:-:S05]  /*02b0*/  LOP3.LUT R2, R3, R2, RZ, 0xfc, !PT ;  /* 0x0000000203027212 */ /* 0x000fca00078efcff */
[----:B------:R1:W-:Y:S04]  /*02c0*/  ATOMS.OR RZ, [UR5], R2 ;  /* 0x00000002ffff798c */ /* 0x0003e8000b000005 */
[----:B------:R1:W-:Y:S01]  /*02d0*/  STS [UR4], R0 ;  /* 0x00000000ff007988 */ /* 0x0003e20008000804 */
[----:B------:R-:W-:Y:S05]  /*02e0*/  BRA `(.L_x_2) ;  /* 0x0000000000107947 */ /* 0x000fea0003800000 */
.L_x_1:
[----:B------:R-:W-:Y:S01]  /*02f0*/  IMAD.MOV.U32 R0, RZ, RZ, -0x1 ;  /* 0xffffffffff007424 */ /* 0x000fe200078e00ff */
[----:B------:R-:W-:-:S04]  /*0300*/  MOV R2, 0x330 ;  /* 0x0000033000027802 */ /* 0x000fc80000000f00 */
[----:B------:R1:W-:Y:S03]  /*0310*/  STS [UR4], R0 ;  /* 0x00000000ff007988 */ /* 0x0003e60008000804 */
[----:B01----:R-:W-:Y:S05]  /*0320*/  CALL.REL.NOINC `($__internal_1_$__cuda_sm10x_tcgen05_guardrail_trap_phase_invalid_during_alloc) ;  /* 0x0000013400587944 */ /* 0x003fea0003c00000 */
.L_x_2:
[----:B------:R-:W-:Y:S05]  /*0330*/  WARPSYNC.ALL ;  /* 0x0000000000007948 */ /* 0x000fea0003800000 */
[----:B------:R-:W-:Y:S01]  /*0340*/  NOP ;  /* 0x0000000000007918 */ /* 0x000fe20000000000 */
.L_x_0:
[----:B------:R-:W2:Y:S01]  /*0350*/  LDC.64 R114, c[0x0][0x398] ;  /* 0x0000e600ff727b82 */ /* 0x000ea20000000a00 */
[----:B------:R-:W3:Y:S01]  /*0360*/  S2R R5, SR_CTAID.X ;  /* 0x0000000000057919 */ /* 0x000ee20000002500 */
[----:B------:R-:W-:Y:S01]  /*0370*/  UMOV UR11, 0x400 ;  /* 0x00000400000b7882 */ /* 0x000fe20000000000 */
[----:B------:R-:W-:Y:S01]  /*0380*/  SHF.R.U32.HI R107, RZ, 0x5, R211 ;  /* 0x00000005ff6b7819 */ /* 0x000fe200000116d3 */
[----:B------:R-:W4:Y:S01]  /*0390*/  LDCU.64 UR8, c[0x0][0x3a8] ;  /* 0x00007500ff0877ac */ /* 0x000f220008000a00 */
[----:B------:R-:W-:Y:S02]  /*03a0*/  LOP3.LUT R21, R211, 0x7f, RZ, 0xc0, !PT ;  /* 0x0000007fd3157812 */ /* 0x000fe400078ec0ff */
[----:B------:R-:W-:Y:S01]  /*03b0*/  SGXT.U32 R107, R107, 0x2 ;  /* 0x000000026b6b781a */ /* 0x000fe20000000000 */
[----:B------:R-:W5:Y:S01]  /*03c0*/  S2UR UR5, SR_CgaCtaId ;  /* 0x00000000000579c3 */ /* 0x000f620000008800 */
[----:B------:R-:W-:Y:S01]  /*03d0*/  PRMT R156, RZ, 0x7610, R156 ;  /* 0x00007610ff9c7816 */ /* 0x000fe2000000009c */
[----:B------:R-:W1:Y:S01]  /*03e0*/  LDCU UR15, c[0x0][0x3a4] ;  /* 0x00007480ff0f77ac */ /* 0x000e620008000800 */
[----:B------:R-:W0:Y:S05]  /*03f0*/  LDCU.128 UR16, c[0x0][0x380] ;  /* 0x00007000ff1077ac */ /* 0x000e2a0008000c00 */
[----:B------:R-:W0:Y:S01]  /*0400*/  LDC R197, c[0x0][0x3a0] ;  /* 0x0000e800ffc57b82 */ /* 0x000e220000000800 */
[----:B----4-:R-:W-:Y:S01]  /*0410*/  USHF.L.U32 UR14, UR8, 0x3, URZ ;  /* 0x00000003080e7899 */ /* 0x010fe200080006ff */
[----:B-12---:R-:W-:Y:S01]  /*0420*/  VIADD R0, R115, 0x7f ;  /* 0x0000007f73007836 */ /* 0x006fe20000000000 */
[----:B------:R-:W-:-:S02]  /*0430*/  IABS R11, R114 ;  /* 0x00000072000b7213 */ /* 0x000fc40000000000 */
[----:B------:R-:W-:Y:S02]  /*0440*/  IABS R108, R115 ;  /* 0x00000073006c7213 */ /* 0x000fe40000000000 */
[----:B------:R-:W-:Y:S01]  /*0450*/  SHF.R.S32.HI R3, RZ, 0x1f, R0 ;  /* 0x0000001fff037819 */ /* 0x000fe20000011400 */
[----:B-----5:R-:W-:-:S03]  /*0460*/  ULEA UR11, UR5, UR11, 0x18 ;  /* 0x0000000b050b7291 */ /* 0x020fc6000f8ec0ff */
[----:B------:R-:W-:Y:S02]  /*0470*/  LEA.HI R3, R3, R0, RZ, 0x7 ;  /* 0x0000000003037211 */ /* 0x000fe400078f38ff */
[----:B---3--:R-:W-:Y:S01]  /*0480*/  IABS R8, R5 ;  /* 0x0000000500087213 */ /* 0x008fe20000000000 */
[----:B------:R-:W-:Y:S01]  /*0490*/  UIADD3 UR13, UPT, UPT, UR11, 0x6000, URZ ;  /* 0x000060000b0d7890 */ /* 0x000fe2000fffe0ff */
[----:B------:R-:W-:Y:S01]  /*04a0*/  SHF.R.S32.HI R3, RZ, 0x7, R3 ;  /* 0x00000007ff037819 */ /* 0x000fe20000011403 */
[----:B0-----:R-:W-:-:S04]  /*04b0*/  VIADD R12, R197, 0xffffffe7 ;  /* 0xffffffe7c50c7836 */ /* 0x001fc80000000000 */
[----:B------:R-:W-:Y:S02]  /*04c0*/  IMAD.SHL.U32 R4, R3, 0x4, RZ ;  /* 0x0000000403047824 */ /* 0x000fe400078e00ff */
[C---:B------:R-:W-:Y:S02]  /*04d0*/  VIADD R17, R197.reuse, 0xffffffe2 ;  /* 0xffffffe2c5117836 */ /* 0x040fe40000000000 */
[----:B------:R-:W-:Y:S01]  /*04e0*/  VIADD R19, R197, 0xffffffe3 ;  /* 0xffffffe3c5137836 */ /* 0x000fe20000000000 */
[-C--:B------:R-:W-:Y:S02]  /*04f0*/  IABS R7, R4.reuse ;  /* 0x0000000400077213 */ /* 0x080fe40000000000 */
[----:B------:R-:W-:Y:S02]  /*0500*/  IABS R10, R4 ;  /* 0x00000004000a7213 */ /* 0x000fe40000000000 */
[----:B------:R-:W0:Y:S08]  /*0510*/  I2F.RP R0, R7 ;  /* 0x0000000700007306 */ /* 0x000e300000209400 */
[----:B0-----:R-:W0:Y:S02]  /*0520*/  MUFU.RCP R0, R0 ;  /* 0x0000000000007308 */ /* 0x001e240000001000 */
[----:B0-----:R-:W-:-:S02]  /*0530*/  VIADD R2, R0, 0xffffffe ;  /* 0x0ffffffe00027836 */ /* 0x001fc40000000000 */
[----:B------:R-:W-:-:S04]  /*0540*/  IMAD.MOV R0, RZ, RZ, -R10 ;  /* 0x000000ffff007224 */ /* 0x000fc800078e0a0a */
[----:B------:R0:W1:Y:S02]  /*0550*/  F2I.FTZ.U32.TRUNC.NTZ R3, R2 ;  /* 0x0000000200037305 */ /* 0x000064000021f000 */
[----:B0-----:R-:W-:Y:S02]  /*0560*/  IMAD.MOV.U32 R2, RZ, RZ, RZ ;  /* 0x000000ffff027224 */ /* 0x001fe400078e00ff */
[----:B-1----:R-:W-:-:S04]  /*0570*/  IMAD.MOV R6, RZ, RZ, -R3 ;  /* 0x000000ffff067224 */ /* 0x002fc800078e0a03 */
[----:B------:R-:W-:Y:S02]  /*0580*/  IMAD R9, R6, R7, RZ ;  /* 0x0000000706097224 */ /* 0x000fe400078e02ff */
[----:B------:R-:W-:Y:S02]  /*0590*/  IMAD.MOV.U32 R6, RZ, RZ, R8 ;  /* 0x000000ffff067224 */ /* 0x000fe400078e0008 */
[----:B------:R-:W-:-:S06]  /*05a0*/  IMAD.HI.U32 R3, R3, R9, R2 ;  /* 0x0000000903037227 */ /* 0x000fcc00078e0002 */
[----:B------:R-:W-:-:S04]  /*05b0*/  IMAD.HI.U32 R3, R3, R6, RZ ;  /* 0x0000000603037227 */ /* 0x000fc800078e00ff */
[----:B------:R-:W-:Y:S01]  /*05c0*/  IMAD R0, R3, R0, R6 ;  /* 0x0000000003007224 */ /* 0x000fe200078e0206 */
[----:B------:R-:W-:Y:S04]  /*05d0*/  BAR.SYNC.DEFER_BLOCKING 0x0 ;  /* 0x0000000000007b1d */ /* 0x000fe80000010000 */
[----:B------:R-:W-:-:S13]  /*05e0*/  ISETP.GT.U32.AND P1, PT, R7, R0, PT ;  /* 0x000000000700720c */ /* 0x000fda0003f24070 */
[----:B------:R-:W-:Y:S02]  /*05f0*/  @!P1 IMAD.IADD R0, R0, 0x1, -R7 ;  /* 0x0000000100009824 */ /* 0x000fe400078e0a07 */
[----:B------:R-:W-:Y:S01]  /*0600*/  @!P1 VIADD R3, R3, 0x1 ;  /* 0x0000000103039836 */ /* 0x000fe20000000000 */
[----:B------:R-:W-:Y:S02]  /*0610*/  ISETP.NE.AND P1, PT, R4, RZ, PT ;  /* 0x000000ff0400720c */ /* 0x000fe40003f25270 */
[----:B------:R-:W-:Y:S02]  /*0620*/  ISETP.GE.U32.AND P0, PT, R0, R7, PT ;  /* 0x000000070000720c */ /* 0x000fe40003f06070 */
[----:B------:R-:W-:-:S04]  /*0630*/  LOP3.LUT R0, R5, R4, RZ, 0x3c, !PT ;  /* 0x0000000405007212 */ /* 0x000fc800078e3cff */
[----:B------:R-:W-:Y:S01]  /*0640*/  ISETP.GE.AND P2, PT, R0, RZ, PT ;  /* 0x000000ff0000720c */ /* 0x000fe20003f46270 */
[----:B------:R-:W-:-:S06]  /*0650*/  VIADD R0, R114, 0xff ;  /* 0x000000ff72007836 */ /* 0x000fcc0000000000 */
[----:B------:R-:W-:-:S04]  /*0660*/  @P0 VIADD R3, R3, 0x1 ;  /* 0x0000000103030836 */ /* 0x000fc80000000000 */
[----:B------:R-:W-:Y:S01]  /*0670*/  IMAD.MOV.U32 R2, RZ, RZ, R3 ;  /* 0x000000ffff027224 */ /* 0x000fe200078e0003 */
[----:B------:R-:W-:-:S03]  /*0680*/  SHF.R.S32.HI R3, RZ, 0x1f, R0 ;  /* 0x0000001fff037819 */ /* 0x000fc60000011400 */
[----:B------:R-:W-:Y:S01]  /*0690*/  @!P2 IMAD.MOV R2, RZ, RZ, -R2 ;  /* 0x000000ffff02a224 */ /* 0x000fe200078e0a02 */
[----:B------:R-:W-:Y:S02]  /*06a0*/  @!P1 LOP3.LUT R2, RZ, R4, RZ, 0x33, !PT ;  /* 0x00000004ff029212 */ /* 0x000fe400078e33ff */
[----:B------:R-:W-:-:S03]  /*06b0*/  LEA.HI R3, R3, R0, RZ, 0x8 ;  /* 0x0000000003037211 */ /* 0x000fc600078f40ff */
[----:B------:R-:W-:Y:S02]  /*06c0*/  IMAD.SHL.U32 R10, R2, 0x4, RZ ;  /* 0x00000004020a7824 */ /* 0x000fe400078e00ff */
[----:B------:R-:W-:-:S03]  /*06d0*/  IMAD.MOV R2, RZ, RZ, -R2 ;  /* 0x000000ffff027224 */ /* 0x000fc600078e0a02 */
[----:B------:R-:W-:Y:S01]  /*06e0*/  LEA.HI.SX32 R3, R3, -R10, 0x18 ;  /* 0x8000000a03037211 */ /* 0x000fe200078fc2ff */
[----:B------:R-:W-:Y:S02]  /*06f0*/  IMAD R8, R4, R2, R5 ;  /* 0x0000000204087224 */ /* 0x000fe400078e0205 */
[----:B------:R-:W-:Y:S01]  /*0700*/  IMAD.MOV.U32 R2, RZ, RZ, RZ ;  /* 0x000000ffff027224 */ /* 0x000fe200078e00ff */
[----:B------:R-:W-:Y:S02]  /*0710*/  VIMNMX R9, PT, PT, R3, 0x4, PT ;  /* 0x0000000403097848 */ /* 0x000fe40003fe0100 */
[----:B------:R-:W-:Y:S02]  /*0720*/  IABS R4, R8 ;  /* 0x0000000800047213 */ /* 0x000fe40000000000 */
[----:B------:R-:W-:-:S04]  /*0730*/  IABS R7, R9 ;  /* 0x0000000900077213 */ /* 0x000fc80000000000 */
[----:B------:R-:W0:Y:S08]  /*0740*/  I2F.RP R0, R7 ;  /* 0x0000000700007306 */ /* 0x000e300000209400 */
[----:B0-----:R-:W0:Y:S02]  /*0750*/  MUFU.RCP R0, R0 ;  /* 0x0000000000007308 */ /* 0x001e240000001000 */
[----:B0-----:R-:W-:Y:S01]  /*0760*/  VIADD R3, R0, 0xffffffe ;  /* 0x0ffffffe00037836 */ /* 0x001fe20000000000 */
[----:B------:R-:W-:-:S05]  /*0770*/  IABS R0, R9 ;  /* 0x0000000900007213 */ /* 0x000fca0000000000 */
[----:B------:R-:W0:Y:S01]  /*0780*/  F2I.FTZ.U32.TRUNC.NTZ R3, R3 ;  /* 0x0000000300037305 */ /* 0x000e22000021f000 */
[----:B------:R-:W-:Y:S02]  /*0790*/  IMAD.MOV R0, RZ, RZ, -R0 ;  /* 0x000000ffff007224 */ /* 0x000fe400078e0a00 */
[----:B0-----:R-:W-:-:S04]  /*07a0*/  IMAD.MOV R6, RZ, RZ, -R3 ;  /* 0x000000ffff067224 */ /* 0x001fc800078e0a03 */
[----:B------:R-:W-:Y:S02]  /*07b0*/  IMAD R5, R6, R7, RZ ;  /* 0x0000000706057224 */ /* 0x000fe400078e02ff */
[----:B------:R-:W0:Y:S02]  /*07c0*/  I2F.RP R6, R108 ;  /* 0x0000006c00067306 */ /* 0x000e240000209400 */
[----:B------:R-:W-:-:S04]  /*07d0*/  IMAD.HI.U32 R2, R3, R5, R2 ;  /* 0x0000000503027227 */ /* 0x000fc800078e0002 */
[----:B------:R-:W-:Y:S02]  /*07e0*/  IMAD.MOV.U32 R5, RZ, RZ, R11 ;  /* 0x000000ffff057224 */ /* 0x000fe400078e000b */
[----:B------:R-:W-:Y:S01]  /*07f0*/  IMAD.MOV.U32 R3, RZ, RZ, R4 ;  /* 0x000000ffff037224 */ /* 0x000fe200078e0004 */
[----:B------:R-:W1:Y:S01]  /*0800*/  LDS R11, [UR11] ;  /* 0x0000000bff0b7984 */ /* 0x000e620008000800 */
[----:B------:R-:W2:Y:S02]  /*0810*/  I2F.RP R4, R5 ;  /* 0x0000000500047306 */ /* 0x000ea40000209400 */
[----:B------:R-:W-:-:S04]  /*0820*/  IMAD.HI.U32 R2, R2, R3, RZ ;  /* 0x0000000302027227 */ /* 0x000fc800078e00ff */
[----:B------:R-:W-:Y:S02]  /*0830*/  IMAD R0, R2, R0, R3 ;  /* 0x0000000002007224 */ /* 0x000fe400078e0203 */
[----:B0-----:R-:W0:Y:S01]  /*0840*/  MUFU.RCP R6, R6 ;  /* 0x0000000600067308 */ /* 0x001e220000001000 */
[----:B------:R-:W-:Y:S02]  /*0850*/  BAR.SYNC.DEFER_BLOCKING 0x0 ;  /* 0x0000000000007b1d */ /* 0x000fe40000010000 */
[----:B------:R-:W-:-:S05]  /*0860*/  ISETP.GT.U32.AND P1, PT, R7, R0, PT ;  /* 0x000000000700720c */ /* 0x000fca0003f24070 */
[----:B--2---:R-:W2:Y:S08]  /*0870*/  MUFU.RCP R4, R4 ;  /* 0x0000000400047308 */ /* 0x004eb00000001000 */
[----:B------:R-:W-:Y:S02]  /*0880*/  @!P1 IMAD.IADD R0, R0, 0x1, -R7 ;  /* 0x0000000100009824 */ /* 0x000fe400078e0a07 */
[----:B------:R-:W-:Y:S01]  /*0890*/  @!P1 VIADD R2, R2, 0x1 ;  /* 0x0000000102029836 */ /* 0x000fe20000000000 */
[----:B------:R-:W-:-:S02]  /*08a0*/  ISETP.NE.AND P1, PT, R9, RZ, PT ;  /* 0x000000ff0900720c */ /* 0x000fc40003f25270 */
[----:B------:R-:W-:Y:S01]  /*08b0*/  ISETP.GE.U32.AND P0, PT, R0, R7, PT ;  /* 0x000000070000720c */ /* 0x000fe20003f06070 */
[----:B0-----:R-:W-:Y:S01]  /*08c0*/  VIADD R7, R6, 0xffffffe ;  /* 0x0ffffffe06077836 */ /* 0x001fe20000000000 */
[----:B------:R-:W-:Y:S01]  /*08d0*/  LOP3.LUT R0, R8, R9, RZ, 0x3c, !PT ;  /* 0x0000000908007212 */ /* 0x000fe200078e3cff */
[----:B------:R-:W-:Y:S02]  /*08e0*/  IMAD.MOV.U32 R6, RZ, RZ, RZ ;  /* 0x000000ffff067224 */ /* 0x000fe400078e00ff */
[----:B--2---:R-:W-:Y:S01]  /*08f0*/  VIADD R3, R4, 0xffffffe ;  /* 0x0ffffffe04037836 */ /* 0x004fe20000000000 */
[----:B------:R-:W-:Y:S01]  /*0900*/  ISETP.GE.AND P2, PT, R0, RZ, PT ;  /* 0x000000ff0000720c */ /* 0x000fe20003f46270 */
[----:B------:R-:W0:Y:S01]  /*0910*/  F2I.FTZ.U32.TRUNC.NTZ R7, R7 ;  /* 0x0000000700077305 */ /* 0x000e22000021f000 */
[----:B------:R-:W-:Y:S02]  /*0920*/  SHF.R.U32.HI R0, RZ, 0x5, R211 ;  /* 0x00000005ff007819 */ /* 0x000fe400000116d3 */
[----:B-1----:R-:W-:-:S02]  /*0930*/  R2UR UR10, R11 ;  /* 0x000000000b0a72ca */ /* 0x002fc400000e0000 */
[----:B------:R-:W-:Y:S01]  /*0940*/  R2UR UR7, R0 ;  /* 0x00000000000772ca */ /* 0x000fe200000e0000 */
[----:B------:R-:W-:Y:S02]  /*0950*/  @P0 VIADD R2, R2, 0x1 ;  /* 0x0000000102020836 */ /* 0x000fe40000000000 */
[----:B------:R-:W1:Y:S04]  /*0960*/  F2I.FTZ.U32.TRUNC.NTZ R3, R3 ;  /* 0x0000000300037305 */ /* 0x000e68000021f000 */
[----:B------:R-:W-:Y:S01]  /*0970*/  @!P2 IMAD.MOV R2, RZ, RZ, -R2 ;  /* 0x000000ffff02a224 */ /* 0x000fe200078e0a02 */
[----:B------:R-:W-:Y:S01]  /*0980*/  @!P1 LOP3.LUT R2, RZ, R9, RZ, 0x33, !PT ;  /* 0x00000009ff029212 */ /* 0x000fe200078e33ff */
[----:B0-----:R-:W-:-:S04]  /*0990*/  IMAD.MOV R25, RZ, RZ, -R7 ;  /* 0x000000ffff197224 */ /* 0x001fc800078e0a07 */
[----:B------:R-:W-:Y:S01]  /*09a0*/  IMAD.MOV R4, RZ, RZ, -R2 ;  /* 0x000000ffff047224 */ /* 0x000fe200078e0a02 */
[----:B------:R-:W-:Y:S01]  /*09b0*/  USHF.L.U32 UR4, UR7, 0x15, URZ ;  /* 0x0000001507047899 */ /* 0x000fe200080006ff */
[----:B------:R-:W-:Y:S02]  /*09c0*/  IMAD R25, R25, R108, RZ ;  /* 0x0000006c19197224 */ /* 0x000fe400078e02ff */
[----:B------:R-:W-:Y:S01]  /*09d0*/  IMAD R4, R9, R4, R8 ;  /* 0x0000000409047224 */ /* 0x000fe200078e0208 */
[----:B------:R-:W-:Y:S01]  /*09e0*/  ULOP3.LUT UR4, UR4, 0x600000, URZ, 0xc0, !UPT ;  /* 0x0060000004047892 */ /* 0x000fe2000f8ec0ff */
[----:B-1----:R-:W-:Y:S02]  /*09f0*/  IMAD.MOV R0, RZ, RZ, -R3 ;  /* 0x000000ffff007224 */ /* 0x002fe400078e0a03 */
[----:B------:R-:W-:Y:S01]  /*0a00*/  IMAD.HI.U32 R25, R7, R25, R6 ;  /* 0x0000001907197227 */ /* 0x000fe200078e0006 */
[----:B------:R-:W-:-:S03]  /*0a10*/  UIADD3 UR12, UPT, UPT, UR10, UR4, URZ ;  /* 0x000000040a0c7290 */ /* 0x000fc6000fffe0ff */
[----:B------:R-:W-:Y:S01]  /*0a20*/  IMAD R9, R0, R5, RZ ;  /* 0x0000000500097224 */ /* 0x000fe200078e02ff */
[----:B------:R-:W-:Y:S01]  /*0a30*/  UMOV UR4, 0x1 ;  /* 0x0000000100047882 */ /* 0x000fe20000000000 */
[----:B------:R-:W-:Y:S02]  /*0a40*/  IMAD.SHL.U32 R0, R2, 0x80, RZ ;  /* 0x0000008002007824 */ /* 0x000fe400078e00ff */
[----:B------:R-:W-:Y:S02]  /*0a50*/  IMAD.MOV.U32 R2, RZ, RZ, RZ ;  /* 0x000000ffff027224 */ /* 0x000fe400078e00ff */
[C---:B------:R-:W-:Y:S01]  /*0a60*/  VIADD R162, R0.reuse, UR7 ;  /* 0x0000000700a27c36 */ /* 0x040fe20008000000 */
[----:B------:R-:W-:Y:S01]  /*0a70*/  LOP3.LUT R107, R0, R107, RZ, 0xfc, !PT ;  /* 0x0000006b006b7212 */ /* 0x000fe200078efcff */
[----:B------:R-:W-:-:S03]  /*0a80*/  IMAD.HI.U32 R8, R3, R9, R2 ;  /* 0x0000000903087227 */ /* 0x000fc600078e0002 */
[C---:B------:R-:W-:Y:S01]  /*0a90*/  LOP3.LUT R196, R107.reuse, 0x8, RZ, 0xfc, !PT ;  /* 0x000000086bc47812 */ /* 0x040fe200078efcff */
[----:B------:R-:W-:Y:S01]  /*0aa0*/  IMAD.IADD R2, R10, 0x1, R4 ;  /* 0x000000010a027824 */ /* 0x000fe200078e0204 */
[C---:B------:R-:W-:Y:S01]  /*0ab0*/  LOP3.LUT R109, R107.reuse, 0xc, RZ, 0xfc, !PT ;  /* 0x0000000c6b6d7812 */ /* 0x040fe200078efcff */
[----:B------:R-:W-:Y:S01]  /*0ac0*/  VIADD R118, R162, 0x1c ;  /* 0x0000001ca2767836 */ /* 0x000fe20000000000 */
[C---:B------:R-:W-:Y:S01]  /*0ad0*/  LOP3.LUT R110, R107.reuse, 0x10, RZ, 0xfc, !PT ;  /* 0x000000106b6e7812 */ /* 0x040fe200078efcff */
[----:B------:R-:W-:Y:S01]  /*0ae0*/  IMAD R2, R2, 0x100, R21 ;  /* 0x0000010002027824 */ /* 0x000fe200078e0215 */
[----:B------:R-:W-:Y:S02]  /*0af0*/  LOP3.LUT R195, R107, 0x4, RZ, 0xfc, !PT ;  /* 0x000000046bc37812 */ /* 0x000fe400078efcff */
[----:B------:R-:W-:Y:S02]  /*0b00*/  IABS R111, R196 ;  /* 0x000000c4006f7213 */ /* 0x000fe40000000000 */
[----:B------:R-:W-:-:S02]  /*0b10*/  IABS R112, R109 ;  /* 0x0000006d00707213 */ /* 0x000fc40000000000 */
[----:B------:R-:W-:Y:S01]  /*0b20*/  IABS R184, R110 ;  /* 0x0000006e00b87213 */ /* 0x000fe20000000000 */
[----:B------:R-:W-:Y:S01]  /*0b30*/  IMAD.HI.U32 R6, R25, R111, RZ ;  /* 0x0000006f19067227 */ /* 0x000fe200078e00ff */
[----:B------:R-:W-:Y:S02]  /*0b40*/  IABS R194, R195 ;  /* 0x000000c300c27213 */ /* 0x000fe40000000000 */
[----:B------:R-:W-:Y:S01]  /*0b50*/  LOP3.LUT R190, R107, 0x20, RZ, 0xfc, !PT ;  /* 0x000000206bbe7812 */ /* 0x000fe200078efcff */
[----:B------:R-:W-:Y:S01]  /*0b60*/  IMAD.HI.U32 R7, R25, R112, RZ ;  /* 0x0000007019077227 */ /* 0x000fe200078e00ff */
[C---:B------:R-:W-:Y:S02]  /*0b70*/  LOP3.LUT R113, R107.reuse, 0x24, RZ, 0xfc, !PT ;  /* 0x000000246b717812 */ /* 0x040fe400078efcff */
[----:B------:R-:W-:Y:S01]  /*0b80*/  LOP3.LUT R180, R107, 0x28, RZ, 0xfc, !PT ;  /* 0x000000286bb47812 */ /* 0x000fe200078efcff */
[----:B------:R-:W-:Y:S01]  /*0b90*/  IMAD.HI.U32 R9, R25, R184, RZ ;  /* 0x000000b819097227 */ /* 0x000fe200078e00ff */
[----:B------:R-:W-:-:S02]  /*0ba0*/  IABS R193, R107 ;  /* 0x0000006b00c17213 */ /* 0x000fc40000000000 */
[----:B------:R-:W-:Y:S01]  /*0bb0*/  IABS R170, R190 ;  /* 0x000000be00aa7213 */ /* 0x000fe20000000000 */
[----:B------:R-:W-:Y:S01]  /*0bc0*/  IMAD.HI.U32 R4, R25, R194, RZ ;  /* 0x000000c219047227 */ /* 0x000fe200078e00ff */
[C---:B------:R-:W-:Y:S02]  /*0bd0*/  LOP3.LUT R188, R107.reuse, 0x18, RZ, 0xfc, !PT ;  /* 0x000000186bbc7812 */ /* 0x040fe400078efcff */
[----:B------:R-:W-:Y:S01]  /*0be0*/  IABS R171, R113 ;  /* 0x0000007100ab7213 */ /* 0x000fe20000000000 */
[----:B------:R-:W-:Y:S01]  /*0bf0*/  IMAD.MOV R6, RZ, RZ, -R6 ;  /* 0x000000ffff067224 */ /* 0x000fe200078e0a06 */
[----:B------:R-:W-:Y:S01]  /*0c00*/  IABS R172, R180 ;  /* 0x000000b400ac7213 */ /* 0x000fe20000000000 */
[----:B------:R-:W-:Y:S01]  /*0c10*/  IMAD.MOV R7, RZ, RZ, -R7 ;  /* 0x000000ffff077224 */ /* 0x000fe200078e0a07 */
[C---:B------:R-:W-:Y:S01]  /*0c20*/  LOP3.LUT R176, R107.reuse, 0x34, RZ, 0xfc, !PT ;  /* 0x000000346bb07812 */ /* 0x040fe200078efcff */
[----:B------:R-:W-:Y:S01]  /*0c30*/  IMAD.MOV R9, RZ, RZ, -R9 ;  /* 0x000000ffff097224 */ /* 0x000fe200078e0a09 */
[----:B------:R-:W-:Y:S01]  /*0c40*/  LOP3.LUT R186, R107, 0x14, RZ, 0xfc, !PT ;  /* 0x000000146bba7812 */ /* 0x000fe200078efcff */
[----:B------:R-:W-:Y:S01]  /*0c50*/  IMAD.HI.U32 R3, R25, R193, RZ ;  /* 0x000000c119037227 */ /* 0x000fe200078e00ff */
[----:B------:R-:W-:-:S02]  /*0c60*/  IABS R117, R188 ;  /* 0x000000bc00757213 */ /* 0x000fc40000000000 */
[----:B------:R-:W-:Y:S01]  /*0c70*/  IABS R145, R176 ;  /* 0x000000b000917213 */ /* 0x000fe20000000000 */
[----:B------:R-:W-:Y:S01]  /*0c80*/  IMAD.MOV R11, RZ, RZ, -R4 ;  /* 0x000000ffff0b7224 */ /* 0x000fe200078e0a04 */
[C---:B------:R-:W-:Y:S01]  /*0c90*/  LOP3.LUT R178, R107.reuse, 0x38, RZ, 0xfc, !PT ;  /* 0x000000386bb27812 */ /* 0x040fe200078efcff */
[C---:B------:R-:W-:Y:S01]  /*0ca0*/  IMAD R111, R108.reuse, R6, R111 ;  /* 0x000000066c6f7224 */ /* 0x040fe200078e026f */
[C---:B------:R-:W-:Y:S01]  /*0cb0*/  LOP3.LUT R166, R107.reuse, 0x40, RZ, 0xfc, !PT ;  /* 0x000000406ba67812 */ /* 0x040fe200078efcff */
[C---:B------:R-:W-:Y:S01]  /*0cc0*/  IMAD R112, R108.reuse, R7, R112 ;  /* 0x000000076c707224 */ /* 0x040fe200078e0270 */
[----:B------:R-:W-:Y:S01]  /*0cd0*/  IABS R182, R186 ;  /* 0x000000ba00b67213 */ /* 0x000fe20000000000 */
[----:B------:R-:W-:Y:S01]  /*0ce0*/  IMAD R184, R108, R9, R184 ;  /* 0x000000096cb87224 */ /* 0x000fe200078e02b8 */
[----:B------:R-:W-:Y:S01]  /*0cf0*/  LOP3.LUT R174, R107, 0x30, RZ, 0xfc, !PT ;  /* 0x000000306bae7812 */ /* 0x000fe200078efcff */
[----:B------:R-:W-:Y:S01]  /*0d00*/  IMAD.HI.U32 R6, R25, R170, RZ ;  /* 0x000000aa19067227 */ /* 0x000fe200078e00ff */
[----:B------:R-:W-:-:S02]  /*0d10*/  IABS R144, R178 ;  /* 0x000000b200907213 */ /* 0x000fc40000000000 */
[----:B------:R-:W-:Y:S01]  /*0d20*/  IABS R143, R166 ;  /* 0x000000a6008f7213 */ /* 0x000fe20000000000 */
[----:B------:R-:W-:Y:S01]  /*0d30*/  IMAD.HI.U32 R7, R25, R171, RZ ;  /* 0x000000ab19077227 */ /* 0x000fe200078e00ff */
[C---:B------:R-:W-:Y:S02]  /*0d40*/  LOP3.LUT R142, R107.reuse, 0x4c, RZ, 0xfc, !PT ;  /* 0x0000004c6b8e7812 */ /* 0x040fe400078efcff */
[----:B------:R-:W-:Y:S01]  /*0d50*/  LOP3.LUT R116, R107, 0x2c, RZ, 0xfc, !PT ;  /* 0x0000002c6b747812 */ /* 0x000fe200078efcff */
[----:B------:R-:W-:Y:S01]  /*0d60*/  IMAD.HI.U32 R9, R25, R172, RZ ;  /* 0x000000ac19097227 */ /* 0x000fe200078e00ff */
[----:B------:R-:W-:Y:S02]  /*0d70*/  IABS R167, R174 ;  /* 0x000000ae00a77213 */ /* 0x000fe40000000000 */
[----:B------:R-:W-:Y:S01]  /*0d80*/  IABS R137, R142 ;  /* 0x0000008e00897213 */ /* 0x000fe20000000000 */
[----:B------:R-:W-:Y:S01]  /*0d90*/  IMAD.MOV R3, RZ, RZ, -R3 ;  /* 0x000000ffff037224 */ /* 0x000fe200078e0a03 */
[C---:B------:R-:W-:Y:S01]  /*0da0*/  LOP3.LUT R141, R107.reuse, 0x50, RZ, 0xfc, !PT ;  /* 0x000000506b8d7812 */ /* 0x040fe200078efcff */
[----:B------:R-:W-:Y:S01]  /*0db0*/  IMAD R194, R108, R11, R194 ;  /* 0x0000000b6cc27224 */ /* 0x000fe200078e02c2 */
[----:B------:R-:W-:Y:S01]  /*0dc0*/  LOP3.LUT R140, R107, 0x54, RZ, 0xfc, !PT ;  /* 0x000000546b8c7812 */ /* 0x000fe200078efcff */
[----:B------:R-:W-:Y:S01]  /*0dd0*/  IMAD.MOV R11, RZ, RZ, -R6 ;  /* 0x000000ffff0b7224 */ /* 0x000fe200078e0a06 */
[----:B------:R-:W-:Y:S01]  /*0de0*/  IABS R168, R116 ;  /* 0x0000007400a87213 */ /* 0x000fe20000000000 */
[----:B------:R-:W-:Y:S01]  /*0df0*/  IMAD.HI.U32 R4, R25, R117, RZ ;  /* 0x0000007519047227 */ /* 0x000fe200078e00ff */
[----:B------:R-:W-:-:S02]  /*0e00*/  LOP3.LUT R165, R107, 0x48, RZ, 0xfc, !PT ;  /* 0x000000486ba57812 */ /* 0x000fc400078efcff */
[----:B------:R-:W-:Y:S01]  /*0e10*/  IABS R136, R141 ;  /* 0x0000008d00887213 */ /* 0x000fe20000000000 */
[----:B------:R-:W-:Y:S01]  /*0e20*/  IMAD.MOV R7, RZ, RZ, -R7 ;  /* 0x000000ffff077224 */ /* 0x000fe200078e0a07 */
[----:B------:R-:W-:Y:S01]  /*0e30*/  IABS R135, R140 ;  /* 0x0000008c00877213 */ /* 0x000fe20000000000 */
[----:B------:R-:W-:Y:S01]  /*0e40*/  IMAD.MOV R9, RZ, RZ, -R9 ;  /* 0x000000ffff097224 */ /* 0x000fe200078e0a09 */
[----:B------:R-:W-:Y:S01]  /*0e50*/  LOP3.LUT R132, R107, 0x64, RZ, 0xfc, !PT ;  /* 0x000000646b847812 */ /* 0x000fe200078efcff */
[----:B------:R-:W-:Y:S01]  /*0e60*/  IMAD.HI.U32 R6, R25, R145, RZ ;  /* 0x0000009119067227 */ /* 0x000fe200078e00ff */
[----:B------:R-:W-:Y:S02]  /*0e70*/  LOP3.LUT R169, R107, 0x44, RZ, 0xfc, !PT ;  /* 0x000000446ba97812 */ /* 0x000fe400078efcff */
[----:B------:R-:W-:Y:S01]  /*0e80*/  IABS R138, R165 ;  /* 0x000000a5008a7213 */ /* 0x000fe20000000000 */
[----:B------:R-:W-:Y:S01]  /*0e90*/  IMAD R193, R108, R3, R193 ;  /* 0x000000036cc17224 */ /* 0x000fe200078e02c1 */
[----:B------:R-:W-:Y:S01]  /*0ea0*/  IABS R127, R132 ;  /* 0x00000084007f7213 */ /* 0x000fe20000000000 */
[----:B------:R-:W-:Y:S01]  /*0eb0*/  IMAD.HI.U32 R3, R25, R182, RZ ;  /* 0x000000b619037227 */ /* 0x000fe200078e00ff */
[----:B------:R-:W-:-:S02]  /*0ec0*/  LOP3.LUT R133, R107, 0x60, RZ, 0xfc, !PT ;  /* 0x000000606b857812 */ /* 0x000fc400078efcff */
[C---:B------:R-:W-:Y:S01]  /*0ed0*/  LOP3.LUT R131, R107.reuse, 0x68, RZ, 0xfc, !PT ;  /* 0x000000686b837812 */ /* 0x040fe200078efcff */
[----:B------:R-:W-:Y:S01]  /*0ee0*/  IMAD.MOV R4, RZ, RZ, -R4 ;  /* 0x000000ffff047224 */ /* 0x000fe200078e0a04 */
[----:B------:R-:W-:Y:S01]  /*0ef0*/  LOP3.LUT R130, R107, 0x6c, RZ, 0xfc, !PT ;  /* 0x0000006c6b827812 */ /* 0x000fe200078efcff */
[C---:B------:R-:W-:Y:S01]  /*0f00*/  IMAD R171, R108.reuse, R7, R171 ;  /* 0x000000076cab7224 */ /* 0x040fe200078e02ab */
[----:B------:R-:W-:Y:S01]  /*0f10*/  IABS R139, R169 ;  /* 0x000000a9008b7213 */ /* 0x000fe20000000000 */
[----:B------:R-:W-:Y:S01]  /*0f20*/  IMAD R172, R108, R9, R172 ;  /* 0x000000096cac7224 */ /* 0x000fe200078e02ac */
[----:B------:R-:W-:Y:S01]  /*0f30*/  IABS R128, R133 ;  /* 0x0000008500807213 */ /* 0x000fe20000000000 */
[----:B------:R-:W-:Y:S01]  /*0f40*/  IMAD.MOV R6, RZ, RZ, -R6 ;  /* 0x000000ffff067224 */ /* 0x000fe200078e0a06 */
[----:B------:R-:W-:Y:S01]  /*0f50*/  IABS R126, R131 ;  /* 0x00000083007e7213 */ /* 0x000fe20000000000 */
[----:B------:R-:W-:Y:S01]  /*0f60*/  IMAD.HI.U32 R7, R25, R144, RZ ;  /* 0x0000009019077227 */ /* 0x000fe200078e00ff */
[----:B------:R-:W-:-:S02]  /*0f70*/  IABS R125, R130 ;  /* 0x00000082007d7213 */ /* 0x000fc40000000000 */
[----:B------:R-:W-:Y:S01]  /*0f80*/  LOP3.LUT R124, R107, 0x70, RZ, 0xfc, !PT ;  /* 0x000000706b7c7812 */ /* 0x000fe200078efcff */
[----:B------:R-:W-:Y:S01]  /*0f90*/  IMAD.HI.U32 R9, R25, R143, RZ ;  /* 0x0000008f19097227 */ /* 0x000fe200078e00ff */
[C---:B------:R-:W-:Y:S02]  /*0fa0*/  LOP3.LUT R134, R107.reuse, 0x58, RZ, 0xfc, !PT ;  /* 0x000000586b867812 */ /* 0x040fe400078efcff */
[----:B------:R-:W-:Y:S01]  /*0fb0*/  IABS R121, R124 ;  /* 0x0000007c00797213 */ /* 0x000fe20000000000 */
[----:B------:R-:W-:Y:S01]  /*0fc0*/  IMAD.MOV R3, RZ, RZ, -R3 ;  /* 0x000000ffff037224 */ /* 0x000fe200078e0a03 */
[C---:B------:R-:W-:Y:S01]  /*0fd0*/  LOP3.LUT R123, R107.reuse, 0x74, RZ, 0xfc, !PT ;  /* 0x000000746b7b7812 */ /* 0x040fe200078efcff */
[C---:B------:R-:W-:Y:S01]  /*0fe0*/  IMAD R117, R108.reuse, R4, R117 ;  /* 0x000000046c757224 */ /* 0x040fe200078e0275 */
[----:B------:R-:W-:Y:S01]  /*0ff0*/  LOP3.LUT R122, R107, 0x78, RZ, 0xfc, !PT ;  /* 0x000000786b7a7812 */ /* 0x000fe200078efcff */
[----:B------:R-:W-:Y:S01]  /*1000*/  IMAD R145, R108, R6, R145 ;  /* 0x000000066c917224 */ /* 0x000fe200078e0291 */
[----:B------:R-:W-:Y:S01]  /*1010*/  IABS R10, R2 ;  /* 0x00000002000a7213 */ /* 0x000fe20000000000 */
[----:B------:R-:W-:Y:S01]  /*1020*/  IMAD.HI.U32 R4, R25, R167, RZ ;  /* 0x000000a719047227 */ /* 0x000fe200078e00ff */
[----:B------:R-:W-:-:S02]  /*1030*/  IABS R129, R134 ;  /* 0x0000008600817213 */ /* 0x000fc40000000000 */
[----:B------:R-:W-:Y:S01]  /*1040*/  IABS R120, R123 ;  /* 0x0000007b00787213 */ /* 0x000fe20000000000 */
[----:B------:R-:W-:Y:S01]  /*1050*/  IMAD.MOV R7, RZ, RZ, -R7 ;  /* 0x000000ffff077224 */ /* 0x000fe200078e0a07 */
[----:B------:R-:W-:Y:S01]  /*1060*/  IABS R119, R122 ;  /* 0x0000007a00777213 */ /* 0x000fe20000000000 */
[----:B------:R-:W-:Y:S01]  /*1070*/  IMAD.MOV R9, RZ, RZ, -R9 ;  /* 0x000000ffff097224 */ /* 0x000fe200078e0a09 */
[----:B------:R-:W-:Y:S01]  /*1080*/  IABS R155, R118 ;  /* 0x00000076009b7213 */ /* 0x000fe20000000000 */
[----:B------:R-:W-:-:S04]  /*1090*/  IMAD.HI.U32 R6, R25, R137, RZ ;  /* 0x0000008919067227 */ /* 0x000fc800078e00ff */
[----:B------:R-:W-:Y:S02]  /*10a0*/  IMAD R182, R108, R3, R182 ;  /* 0x000000036cb67224 */ /* 0x000fe400078e02b6 */
[----:B------:R-:W-:-:S04]  /*10b0*/  IMAD.HI.U32 R3, R25, R168, RZ ;  /* 0x000000a819037227 */ /* 0x000fc800078e00ff */
[----:B------:R-:W-:Y:S02]  /*10c0*/  IMAD.MOV R4, RZ, RZ, -R4 ;  /* 0x000000ffff047224 */ /* 0x000fe400078e0a04 */
[C---:B------:R-:W-:Y:S02]  /*10d0*/  IMAD R144, R108.reuse, R7, R144 ;  /* 0x000000076c907224 */ /* 0x040fe400078e0290 */
[----:B------:R-:W-:Y:S02]  /*10e0*/  IMAD R143, R108, R9, R143 ;  /* 0x000000096c8f7224 */ /* 0x000fe400078e028f */
[----:B------:R-:W-:Y:S02]  /*10f0*/  IMAD.MOV R6, RZ, RZ, -R6 ;  /* 0x000000ffff067224 */ /* 0x000fe400078e0a06 */
[----:B------:R-:W-:-:S04]  /*1100*/  IMAD.HI.U32 R7, R25, R136, RZ ;  /* 0x0000008819077227 */ /* 0x000fc800078e00ff */
[----:B------:R-:W-:-:S04]  /*1110*/  IMAD.HI.U32 R9, R25, R135, RZ ;  /* 0x0000008719097227 */ /* 0x000fc800078e00ff */
[----:B------:R-:W-:Y:S02]  /*1120*/  IMAD.MOV R3, RZ, RZ, -R3 ;  /* 0x000000ffff037224 */ /* 0x000fe400078e0a03 */
[C---:B------:R-:W-:Y:S02]  /*1130*/  IMAD R167, R108.reuse, R4, R167 ;  /* 0x000000046ca77224 */ /* 0x040fe400078e02a7 */
[----:B------:R-:W-:Y:S02]  /*1140*/  IMAD R137, R108, R6, R137 ;  /* 0x000000066c897224 */ /* 0x000fe400078e0289 */
[----:B------:R-:W-:-:S04]  /*1150*/  IMAD.HI.U32 R4, R25, R138, RZ ;  /* 0x0000008a19047227 */ /* 0x000fc800078e00ff */
[----:B------:R-:W-:Y:S02]  /*1160*/  IMAD.MOV R7, RZ, RZ, -R7 ;  /* 0x000000ffff077224 */ /* 0x000fe400078e0a07 */
[----:B------:R-:W-:Y:S02]  /*1170*/  IMAD.MOV R9, RZ, RZ, -R9 ;  /* 0x000000ffff097224 */ /* 0x000fe400078e0a09 */
[----:B------:R-:W-:-:S04]  /*1180*/  IMAD.HI.U32 R6, R25, R127, RZ ;  /* 0x0000007f19067227 */ /* 0x000fc800078e00ff */
[----:B------:R-:W-:Y:S02]  /*1190*/  IMAD R168, R108, R3, R168 ;  /* 0x000000036ca87224 */ /* 0x000fe400078e02a8 */
[----:B------:R-:W-:-:S04]  /*11a0*/  IMAD.HI.U32 R3, R25, R139, RZ ;  /* 0x0000008b19037227 */ /* 0x000fc800078e00ff */
[C---:B------:R-:W-:Y:S02]  /*11b0*/  IMAD R170, R108.reuse, R11, R170 ;  /* 0x0000000b6caa7224 */ /* 0x040fe400078e02aa */
[----:B------:R-:W-:Y:S02]  /*11c0*/  IMAD.MOV R11, RZ, RZ, -R4 ;  /* 0x000000ffff0b7224 */ /* 0x000fe400078e0a04 */
[C---:B------:R-:W-:Y:S02]  /*11d0*/  IMAD R136, R108.reuse, R7, R136 ;  /* 0x000000076c887224 */ /* 0x040fe400078e0288 */
[----:B------:R-:W-:Y:S02]  /*11e0*/  IMAD R135, R108, R9, R135 ;  /* 0x000000096c877224 */ /* 0x000fe400078e0287 */
[----:B------:R-:W-:Y:S02]  /*11f0*/  IMAD.MOV R6, RZ, RZ, -R6 ;  /* 0x000000ffff067224 */ /* 0x000fe400078e0a06 */
[----:B------:R-:W-:-:S04]  /*1200*/  IMAD.HI.U32 R4, R25, R128, RZ ;  /* 0x0000008019047227 */ /* 0x000fc800078e00ff */
[----:B------:R-:W-:-:S04]  /*1210*/  IMAD.HI.U32 R7, R25, R126, RZ ;  /* 0x0000007e19077227 */ /* 0x000fc800078e00ff */
[----:B------:R-:W-:-:S04]  /*1220*/  IMAD.HI.U32 R9, R25, R125, RZ ;  /* 0x0000007d19097227 */ /* 0x000fc800078e00ff */
[----:B------:R-:W-:Y:S02]  /*1230*/  IMAD.MOV R3, RZ, RZ, -R3 ;  /* 0x000000ffff037224 */ /* 0x000fe400078e0a03 */
[C---:B------:R-:W-:Y:S02]  /*1240*/  IMAD R138, R108.reuse, R11, R138 ;  /* 0x0000000b6c8a7224 */ /* 0x040fe400078e028a */
[----:B------:R-:W-:Y:S02]  /*1250*/  IMAD R127, R108, R6, R127 ;  /* 0x000000066c7f7224 */ /* 0x000fe400078e027f */
[----:B------:R-:W-:Y:S02]  /*1260*/  IMAD.MOV R11, RZ, RZ, -R4 ;  /* 0x000000ffff0b7224 */ /* 0x000fe400078e0a04 */
[----:B------:R-:W-:Y:S02]  /*1270*/  IMAD.MOV R7, RZ, RZ, -R7 ;  /* 0x000000ffff077224 */ /* 0x000fe400078e0a07 */
[----:B------:R-:W-:-:S02]  /*1280*/  IMAD.MOV R9, RZ, RZ, -R9 ;  /* 0x000000ffff097224 */ /* 0x000fc400078e0a09 */
[----:B------:R-:W-:-:S04]  /*1290*/  IMAD.HI.U32 R6, R25, R121, RZ ;  /* 0x0000007919067227 */ /* 0x000fc800078e00ff */
[----:B------:R-:W-:Y:S02]  /*12a0*/  IMAD R139, R108, R3, R139 ;  /* 0x000000036c8b7224 */ /* 0x000fe400078e028b */
[----:B------:R-:W-:-:S04]  /*12b0*/  IMAD.HI.U32 R4, R8, R10, RZ ;  /* 0x0000000a08047227 */ /* 0x000fc800078e00ff */
[----:B------:R-:W-:-:S04]  /*12c0*/  IMAD.HI.U32 R3, R25, R129, RZ ;  /* 0x0000008119037227 */ /* 0x000fc800078e00ff */
[C---:B------:R-:W-:Y:S02]  /*12d0*/  IMAD R126, R108.reuse, R7, R126 ;  /* 0x000000076c7e7224 */ /* 0x040fe400078e027e */
[----:B------:R-:W-:Y:S02]  /*12e0*/  IMAD R125, R108, R9, R125 ;  /* 0x000000096c7d7224 */ /* 0x000fe400078e027d */
[----:B------:R-:W-:Y:S02]  /*12f0*/  IMAD.MOV R6, RZ, RZ, -R6 ;  /* 0x000000ffff067224 */ /* 0x000fe400078e0a06 */
[----:B------:R-:W-:-:S04]  /*1300*/  IMAD.HI.U32 R7, R25, R120, RZ ;  /* 0x0000007819077227 */ /* 0x000fc800078e00ff */
[----:B------:R-:W-:-:S04]  /*1310*/  IMAD.HI.U32 R9, R25, R119, RZ ;  /* 0x0000007719097227 */ /* 0x000fc800078e00ff */
[----:B------:R-:W-:Y:S02]  /*1320*/  IMAD.MOV R4, RZ, RZ, -R4 ;  /* 0x000000ffff047224 */ /* 0x000fe400078e0a04 */
[----:B------:R-:W-:Y:S02]  /*1330*/  IMAD.MOV R3, RZ, RZ, -R3 ;  /* 0x000000ffff037224 */ /* 0x000fe400078e0a03 */
[----:B------:R-:W-:Y:S02]  /*1340*/  IMAD R121, R108, R6, R121 ;  /* 0x000000066c797224 */ /* 0x000fe400078e0279 */
[----:B------:R-:W-:Y:S02]  /*1350*/  IMAD.MOV R7, RZ, RZ, -R7 ;  /* 0x000000ffff077224 */ /* 0x000fe400078e0a07 */
[----:B------:R-:W-:Y:S02]  /*1360*/  IMAD.MOV R9, RZ, RZ, -R9 ;  /* 0x000000ffff097224 */ /* 0x000fe400078e0a09 */
[----:B------:R-:W-:-:S02]  /*1370*/  IMAD R6, R5, R4, R10 ;  /* 0x0000000405067224 */ /* 0x000fc400078e020a */
[----:B------:R-:W-:Y:S02]  /*1380*/  IMAD R129, R108, R3, R129 ;  /* 0x000000036c817224 */ /* 0x000fe400078e0281 */
[C---:B------:R-:W-:Y:S02]  /*1390*/  VIADD R4, R197.reuse, 0xffffffed ;  /* 0xffffffedc5047836 */ /* 0x040fe40000000000 */
[----:B------:R-:W-:Y:S02]  /*13a0*/  VIADD R3, R2, 0x80 ;  /* 0x0000008002037836 */ /* 0x000fe40000000000 */
[----:B------:R-:W-:Y:S01]  /*13b0*/  IMAD R120, R108, R7, R120 ;  /* 0x000000076c787224 */ /* 0x000fe200078e0278 */
[----:B------:R-:W-:Y:S01]  /*13c0*/  ISETP.GE.U32.AND P5, PT, R4, 0x7fffffce, PT ;  /* 0x7fffffce0400780c */ /* 0x000fe20003fa6070 */
[----:B------:R-:W-:Y:S02]  /*13d0*/  IMAD R119, R108, R9, R119 ;  /* 0x000000096c777224 */ /* 0x000fe400078e0277 */
[----:B------:R-:W-:-:S02]  /*13e0*/  VIADD R7, R197, 0xffffffec ;  /* 0xffffffecc5077836 */ /* 0x000fc40000000000 */
[C---:B------:R-:W-:Y:S02]  /*13f0*/  VIADD R9, R197.reuse, 0xffffffef ;  /* 0xffffffefc5097836 */ /* 0x040fe40000000000 */
[----:B------:R-:W-:Y:S01]  /*1400*/  IMAD R128, R108, R11, R128 ;  /* 0x0000000b6c807224 */ /* 0x000fe200078e0280 */
[----:B------:R-:W-:Y:S01]  /*1410*/  IABS R11, R3 ;  /* 0x00000003000b7213 */ /* 0x000fe20000000000 */
[----:B------:R-:W-:Y:S01]  /*1420*/  VIADD R4, R197, 0xffffffe9 ;  /* 0xffffffe9c5047836 */ /* 0x000fe20000000000 */
[----:B------:R-:W-:Y:S01]  /*1430*/  ISETP.GE.U32.AND P4, PT, R7, 0x7fffffcd, PT ;  /* 0x7fffffcd0700780c */ /* 0x000fe20003f86070 */
[----:B------:R-:W-:Y:S01]  /*1440*/  VIADD R7, R197, 0xffffffe8 ;  /* 0xffffffe8c5077836 */ /* 0x000fe20000000000 */
[----:B------:R-:W-:Y:S01]  /*1450*/  ISETP.GE.U32.AND P2, PT, R9, 0x7fffffd0, PT ;  /* 0x7fffffd00900780c */ /* 0x000fe20003f46070 */
[----:B------:R-:W-:Y:S01]  /*1460*/  VIADD R9, R197, 0xffffffea ;  /* 0xffffffeac5097836 */ /* 0x000fe20000000000 */
[----:B------:R-:W-:Y:S01]  /*1470*/  ISETP.GE.U32.AND P0, PT, R4, 0x7fffffca, PT ;  /* 0x7fffffca0400780c */ /* 0x000fe20003f06070 */
[----:B------:R-:W-:Y:S01]  /*1480*/  IMAD.HI.U32 R8, R8, R11, RZ ;  /* 0x0000000b08087227 */ /* 0x000fe200078e00ff */
[----:B------:R-:W-:-:S02]  /*1490*/  ISETP.GE.U32.AND P6, PT, R7, 0x7fffffc9, PT ;  /* 0x7fffffc90700780c */ /* 0x000fc40003fc6070 */
[----:B------:R-:W-:Y:S01]  /*14a0*/  ISETP.GE.U32.AND P3, PT, R9, 0x7fffffcb, PT ;  /* 0x7fffffcb0900780c */ /* 0x000fe20003f66070 */
[C---:B------:R-:W-:Y:S01]  /*14b0*/  VIADD R4, R197.reuse, 0xffffffeb ;  /* 0xffffffebc5047836 */ /* 0x040fe20000000000 */
[----:B------:R-:W-:Y:S01]  /*14c0*/  SEL R7, RZ, 0x1, P4 ;  /* 0x00000001ff077807 */ /* 0x000fe20002000000 */
[C---:B------:R-:W-:Y:S01]  /*14d0*/  VIADD R10, R197.reuse, 0xffffffee ;  /* 0xffffffeec50a7836 */ /* 0x040fe20000000000 */
[----:B------:R-:W-:Y:S01]  /*14e0*/  SEL R14, RZ, 0x1fffe, P0 ;  /* 0x0001fffeff0e7807 */ /* 0x000fe20000000000 */
[----:B------:R-:W-:Y:S01]  /*14f0*/  IMAD.MOV R8, RZ, RZ, -R8 ;  /* 0x000000ffff087224 */ /* 0x000fe200078e0a08 */
[----:B------:R-:W-:Y:S01]  /*1500*/  ISETP.GE.U32.AND P4, PT, R4, 0x7fffffcc, PT ;  /* 0x7fffffcc0400780c */ /* 0x000fe20003f86070 */
[C---:B------:R-:W-:Y:S01]  /*1510*/  VIADD R9, R197.reuse, 0xffffffe4 ;  /* 0xffffffe4c5097836 */ /* 0x040fe20000000000 */
[----:B------:R-:W-:Y:S01]  /*1520*/  ISETP.GE.U32.AND P1, PT, R10, 0x7fffffcf, PT ;  /* 0x7fffffcf0a00780c */ /* 0x000fe20003f26070 */
[----:B------:R-:W-:Y:S01]  /*1530*/  VIADD R4, R197, 0xffffffe5 ;  /* 0xffffffe5c5047836 */ /* 0x000fe20000000000 */
[----:B------:R-:W-:Y:S01]  /*1540*/  SEL R10, RZ, 0x1fffe, P5 ;  /* 0x0001fffeff0a7807 */ /* 0x000fe20002800000 */
[----:B------:R-:W-:Y:S01]  /*1550*/  IMAD R8, R5, R8, R11 ;  /* 0x0000000805087224 */ /* 0x000fe200078e020b */
[----:B------:R-:W-:Y:S01]  /*1560*/  ISETP.GE.U32.AND P5, PT, R9, 0x7fffffc5, PT ;  /* 0x7fffffc50900780c */ /* 0x000fe20003fa6070 */
[----:B------:R-:W-:Y:S01]  /*1570*/  VIADD R11, R197, 0xffffffe6 ;  /* 0xffffffe6c50b7836 */ /* 0x000fe20000000000 */
[----:B------:R-:W-:-:S02]  /*1580*/  SEL R9, RZ, 0x1, P6 ;  /* 0x00000001ff097807 */ /* 0x000fc40003000000 */
[----:B------:R-:W-:Y:S01]  /*1590*/  ISETP.GE.U32.AND P6, PT, R4, 0x7fffffc6, PT ;  /* 0x7fffffc60400780c */ /* 0x000fe20003fc6070 */
[----:B------:R-:W-:Y:S01]  /*15a0*/  VIADD R4, R197, 0xffffffe1 ;  /* 0xffffffe1c5047836 */ /* 0x000fe20000000000 */
[----:B------:R-:W-:Y:S01]  /*15b0*/  ISETP.GE.U32.AND P0, PT, R11, 0x7fffffc7, PT ;  /* 0x7fffffc70b00780c */ /* 0x000fe20003f06070 */
[----:B------:R-:W-:Y:S01]  /*15c0*/  IMAD.IADD R9, R9, 0x1, R14 ;  /* 0x0000000109097824 */ /* 0x000fe200078e020e */
[----:B------:R-:W-:Y:S02]  /*15d0*/  SEL R11, RZ, 0x4, P3 ;  /* 0x00000004ff0b7807 */ /* 0x000fe40001800000 */
[----:B------:R-:W-:Y:S02]  /*15e0*/  ISETP.GE.U32.AND P3, PT, R12, 0x7fffffc8, PT ;  /* 0x7fffffc80c00780c */ /* 0x000fe40003f66070 */
[----:B------:R-:W-:Y:S02]  /*15f0*/  SEL R12, RZ, 0x7fff8, P4 ;  /* 0x0007fff8ff0c7807 */ /* 0x000fe40002000000 */
[----:B------:R-:W-:Y:S01]  /*1600*/  ISETP.GE.U32.AND P4, PT, R4, 0x7fffffc2, PT ;  /* 0x7fffffc20400780c */ /* 0x000fe20003f86070 */
[----:B------:R-:W-:Y:S01]  /*1610*/  VIADD R4, R197, 0xffffffe0 ;  /* 0xffffffe0c5047836 */ /* 0x000fe20000000000 */
[----:B------:R-:W-:-:S02]  /*1620*/  SEL R15, RZ, 0x4, P0 ;  /* 0x00000004ff0f7807 */ /* 0x000fc40000000000 */
[----:B------:R-:W-:Y:S02]  /*1630*/  SEL R13, RZ, 0x1, P5 ;  /* 0x00000001ff0d7807 */ /* 0x000fe40002800000 */
[----:B------:R-:W-:Y:S02]  /*1640*/  ISETP.GE.U32.AND P0, PT, R4, 0x7fffffc1, PT ;  /* 0x7fffffc10400780c */ /* 0x000fe40003f06070 */
[----:B------:R-:W-:Y:S02]  /*1650*/  SEL R18, RZ, 0x1fffe, P6 ;  /* 0x0001fffeff127807 */ /* 0x000fe40003000000 */
[C---:B------:R-:W-:Y:S02]  /*1660*/  ISETP.GT.U32.AND P5, PT, R5.reuse, R6, PT ;  /* 0x000000060500720c */ /* 0x040fe40003fa4070 */
[----:B------:R-:W-:Y:S01]  /*1670*/  ISETP.GT.U32.AND P6, PT, R5, R8, PT ;  /* 0x000000080500720c */ /* 0x000fe20003fc4070 */
[----:B------:R-:W-:Y:S01]  /*1680*/  IMAD.IADD R18, R13, 0x1, R18 ;  /* 0x000000010d127824 */ /* 0x000fe200078e0212 */
[----:B------:R-:W-:-:S02]  /*1690*/  SEL R16, RZ, 0x7fff8, P3 ;  /* 0x0007fff8ff107807 */ /* 0x000fc40001800000 */
[----:B------:R-:W-:Y:S02]  /*16a0*/  ISETP.GE.U32.AND P3, PT, R17, 0x7fffffc3, PT ;  /* 0x7fffffc31100780c */ /* 0x000fe40003f66070 */
[----:B------:R-:W-:Y:S02]  /*16b0*/  SEL R20, RZ, 0x1fffe, P4 ;  /* 0x0001fffeff147807 */ /* 0x000fe40002000000 */
[----:B------:R-:W-:Y:S02]  /*16c0*/  SEL R17, RZ, 0x1, P0 ;  /* 0x00000001ff117807 */ /* 0x000fe40000000000 */
[----:B------:R-:W-:Y:S01]  /*16d0*/  ISETP.GE.U32.AND P4, PT, R19, 0x7fffffc4, PT ;  /* 0x7fffffc41300780c */ /* 0x000fe20003f86070 */
[--C-:B------:R-:W-:Y:S01]  /*16e0*/  @!P5 IMAD.IADD R6, R6, 0x1, -R5.reuse ;  /* 0x000000010606d824 */ /* 0x100fe200078e0a05 */
[----:B------:R-:W-:Y:S01]  /*16f0*/  SEL R14, RZ, 0x4, P3 ;  /* 0x00000004ff0e7807 */ /* 0x000fe20001800000 */
[----:B------:R-:W-:Y:S01]  /*1700*/  IMAD.IADD R20, R17, 0x1, R20 ;  /* 0x0000000111147824 */ /* 0x000fe200078e0214 */
[----:B------:R-:W-:Y:S01]  /*1710*/  SEL R17, RZ, 0x7fff8, P4 ;  /* 0x0007fff8ff117807 */ /* 0x000fe20002000000 */
[----:B------:R-:W-:Y:S01]  /*1720*/  @!P6 IMAD.IADD R8, R8, 0x1, -R5 ;  /* 0x000000010808e824 */ /* 0x000fe200078e0a05 */
[----:B------:R-:W-:Y:S01]  /*1730*/  LOP3.LUT R13, R9, 0x3, RZ, 0xc0, !PT ;  /* 0x00000003090d7812 */ /* 0x000fe200078ec0ff */
[----:B------:R-:W-:Y:S01]  /*1740*/  IMAD.IADD R9, R7, 0x1, R10 ;  /* 0x0000000107097824 */ /* 0x000fe200078e020a */
[----:B------:R-:W-:-:S02]  /*1750*/  LOP3.LUT R20, R20, 0x3, RZ, 0xc0, !PT ;  /* 0x0000000314147812 */ /* 0x000fc400078ec0ff */
[----:B------:R-:W-:Y:S02]  /*1760*/  LOP3.LUT R18, R18, 0x3, RZ, 0xc0, !PT ;  /* 0x0000000312127812 */ /* 0x000fe400078ec0ff */
[----:B------:R-:W-:Y:S02]  /*1770*/  IADD3 R11, PT, PT, R13, R12, R11 ;  /* 0x0000000c0d0b7210 */ /* 0x000fe40007ffe00b */
[----:B------:R-:W-:Y:S02]  /*1780*/  IADD3 R14, PT, PT, R20, R17, R14 ;  /* 0x00000011140e7210 */ /* 0x000fe40007ffe00e */
[----:B------:R-:W-:Y:S01]  /*1790*/  ISETP.GT.U32.AND P3, PT, R5, R6, PT ;  /* 0x000000060500720c */ /* 0x000fe20003f64070 */
[----:B------:R-:W-:Y:S01]  /*17a0*/  IMAD.SHL.U32 R11, R11, 0x100, RZ ;  /* 0x000001000b0b7824 */ /* 0x000fe200078e00ff */
[----:B------:R-:W-:Y:S02]  /*17b0*/  ISETP.GT.U32.AND P4, PT, R5, R8, PT ;  /* 0x000000080500720c */ /* 0x000fe40003f84070 */
[----:B------:R-:W-:-:S02]  /*17c0*/  IADD3 R15, PT, PT, R18, R16, R15 ;  /* 0x00000010120f7210 */ /* 0x000fc40007ffe00f */
[----:B------:R-:W-:Y:S02]  /*17d0*/  LOP3.LUT R14, R14, 0xf, RZ, 0xc0, !PT ;  /* 0x0000000f0e0e7812 */ /* 0x000fe400078ec0ff */
[----:B------:R-:W-:Y:S02]  /*17e0*/  SEL R7, RZ, 0x4, P1 ;  /* 0x00000004ff077807 */ /* 0x000fe40000800000 */
[----:B------:R-:W-:Y:S01]  /*17f0*/  SEL R10, RZ, 0x7fff8, P2 ;  /* 0x0007fff8ff0a7807 */ /* 0x000fe20001000000 */
[----:B------:R-:W-:Y:S01]  /*1800*/  IMAD R14, R15, 0x10, R14 ;  /* 0x000000100f0e7824 */ /* 0x000fe200078e020e */
[----:B------:R-:W-:Y:S01]  /*1810*/  LOP3.LUT R9, R9, 0x3, RZ, 0xc0, !PT ;  /* 0x0000000309097812 */ /* 0x000fe200078ec0ff */
[--C-:B------:R-:W-:Y:S01]  /*1820*/  @!P3 IMAD.IADD R6, R6, 0x1, -R5.reuse ;  /* 0x000000010606b824 */ /* 0x100fe200078e0a05 */
[----:B------:R-:W-:Y:S01]  /*1830*/  ISETP.GE.AND P6, PT, R3, RZ, PT ;  /* 0x000000ff0300720c */ /* 0x000fe20003fc6270 */
[----:B------:R-:W-:Y:S01]  /*1840*/  @!P4 IMAD.IADD R8, R8, 0x1, -R5 ;  /* 0x000000010808c824 */ /* 0x000fe200078e0a05 */
[----:B------:R-:W-:Y:S01]  /*1850*/  IADD3 R7, PT, PT, R9, R10, R7 ;  /* 0x0000000a09077210 */ /* 0x000fe20007ffe007 */
[----:B------:R-:W-:Y:S01]  /*1860*/  VIADD R5, R197, 0xffffffff ;  /* 0xffffffffc5057836 */ /* 0x000fe20000000000 */
[----:B------:R-:W-:Y:S01]  /*1870*/  LOP3.LUT R10, R11, 0xf00, RZ, 0xe2, !PT ;  /* 0x00000f000b0a7812 */ /* 0x000fe200078ee2ff */
[----:B------:R-:W-:Y:S01]  /*1880*/  VIADD R9, R197, 0xfffffff7 ;  /* 0xfffffff7c5097836 */ /* 0x000fe20000000000 */
[----:B------:R-:W-:-:S02]  /*1890*/  LOP3.LUT R14, R14, 0xff, RZ, 0xc0, !PT ;  /* 0x000000ff0e0e7812 */ /* 0x000fc400078ec0ff */
[----:B------:R-:W-:Y:S01]  /*18a0*/  ISETP.GE.AND P5, PT, R2, RZ, PT ;  /* 0x000000ff0200720c */ /* 0x000fe20003fa6270 */
[----:B------:R-:W-:Y:S01]  /*18b0*/  IMAD R7, R7, 0x1000, R10 ;  /* 0x0000100007077824 */ /* 0x000fe200078e020a */
[----:B------:R-:W-:Y:S01]  /*18c0*/  ISETP.GE.U32.AND P4, PT, R5, 0x7fffffe0, PT ;  /* 0x7fffffe00500780c */ /* 0x000fe20003f86070 */
[----:B------:R-:W-:Y:S01]  /*18d0*/  VIADD R5, R197, 0xfffffffe ;  /* 0xfffffffec5057836 */ /* 0x000fe20000000000 */
[----:B------:R-:W-:Y:S01]  /*18e0*/  ISETP.GE.U32.AND P2, PT, R9, 0x7fffffd8, PT ;  /* 0x7fffffd80900780c */ /* 0x000fe20003f46070 */
[----:B------:R-:W-:Y:S02]  /*18f0*/  IMAD.IADD R7, R7, 0x1, R14 ;  /* 0x0000000107077824 */ /* 0x000fe400078e020e */
[----:B------:R-:W-:Y:S01]  /*1900*/  @!P6 IMAD.MOV R8, RZ, RZ, -R8 ;  /* 0x000000ffff08e224 */ /* 0x000fe200078e0a08 */
[----:B------:R-:W-:Y:S02]  /*1910*/  ISETP.GE.U32.AND P1, PT, R5, 0x7fffffdf, PT ;  /* 0x7fffffdf0500780c */ /* 0x000fe40003f26070 */
[----:B------:R-:W-:Y:S01]  /*1920*/  LOP3.LUT R192, R7, 0xffff, RZ, 0xc0, !PT ;  /* 0x0000ffff07c07812 */ /* 0x000fe200078ec0ff */
[----:B------:R-:W-:Y:S01]  /*1930*/  IMAD.HI.U32 R7, R25, R155, RZ ;  /* 0x0000009b19077227 */ /* 0x000fe200078e00ff */
[----:B------:R-:W-:-:S02]  /*1940*/  ISETP.NE.AND P6, PT, R114, RZ, PT ;  /* 0x000000ff7200720c */ /* 0x000fc40003fc5270 */
[----:B------:R-:W-:Y:S01]  /*1950*/  SHF.R.U32.HI R5, RZ, 0xf, R192 ;  /* 0x0000000fff057819 */ /* 0x000fe200000116c0 */
[----:B------:R-:W-:Y:S01]  /*1960*/  @!P5 IMAD.MOV R6, RZ, RZ, -R6 ;  /* 0x000000ffff06d224 */ /* 0x000fe200078e0a06 */
[----:B------:R-:W-:Y:S01]  /*1970*/  ISETP.NE.U32.AND P5, PT, R21, RZ, PT ;  /* 0x000000ff1500720c */ /* 0x000fe20003fa5070 */
[----:B------:R-:W-:Y:S01]  /*1980*/  IMAD.MOV R7, RZ, RZ, -R7 ;  /* 0x000000ffff077224 */ /* 0x000fe200078e0a07 */
[----:B------:R-:W-:Y:S02]  /*1990*/  LOP3.LUT P3, RZ, R5, 0x1, RZ, 0xc0, !PT ;  /* 0x0000000105ff7812 */ /* 0x000fe4000786c0ff */
[----:B------:R-:W-:Y:S01]  /*19a0*/  LOP3.LUT R5, RZ, R114, RZ, 0x33, !PT ;  /* 0x00000072ff057212 */ /* 0x000fe200078e33ff */
[----:B------:R-:W-:-:S03]  /*19b0*/  IMAD R155, R108, R7, R155 ;  /* 0x000000076c9b7224 */ /* 0x000fc600078e029b */
[C---:B------:R-:W-:Y:S02]  /*19c0*/  SEL R6, R5.reuse, R6, !P6 ;  /* 0x0000000605067207 */ /* 0x040fe40007000000 */
[----:B------:R-:W-:Y:S01]  /*19d0*/  SEL R8, R5, R8, !P6 ;  /* 0x0000000805087207 */ /* 0x000fe20007000000 */
[----:B------:R-:W-:Y:S06]  /*19e0*/  BRA.U UP0, `(.L_x_5) ;  /* 0x0000000100187547 */ /* 0x000fec000b800000 */
[----:B------:R-:W-:Y:S01]  /*19f0*/  ELECT P6, URZ, PT ;  /* 0x0000000000ff782f */ /* 0x000fe200038c0000 */
[----:B------:R-:W-:Y:S01]  /*1a00*/  IMAD.MOV.U32 R5, RZ, RZ, 0x1 ;  /* 0x00000001ff057424 */ /* 0x000fe200078e00ff */
[----:B------:R-:W-:Y:S01]  /*1a10*/  UMOV UR6, 0x40 ;  /* 0x0000004000067882 */ /* 0x000fe20000000000 */
[----:B------:R-:W-:Y:S01]  /*1a20*/  UVIRTCOUNT.DEALLOC.SMPOOL 0x80 ;  /* 0x000000800000784c */ /* 0x000fe20000000000 */
[----:B------:R-:W-:-:S09]  /*1a30*/  ULEA UR6, UR5, UR6, 0x18 ;  /* 0x0000000605067291 */ /* 0x000fd2000f8ec0ff */
[----:B------:R0:W-:Y:S03]  /*1a40*/  @P6 STS.U8 [UR6], R5 ;  /* 0x00000005ff006988 */ /* 0x0001e60008000006 */
.L_x_5:
[----:B------:R-:W-:Y:S01]  /*1a50*/  STTM.x64 tmem[UR12], RZ ;  /* 0x000000ff000079ed */ /* 0x000fe2000834000c */
[----:B------:R-:W-:Y:S01]  /*1a60*/  STTM.x64 tmem[UR12+0x40], RZ ;  /* 0x000040ff000079ed */ /* 0x000fe2000834000c */
[----:B------:R-:W-:Y:S01]  /*1a70*/  STTM.x64 tmem[UR12+0x80], RZ ;  /* 0x000080ff000079ed */ /* 0x000fe2000834000c */
[----:B------:R-:W-:Y:S01]  /*1a80*/  STTM.x64 tmem[UR12+0xc0], RZ ;  /* 0x0000c0ff000079ed */ /* 0x000fe2000834000c */
[----:B------:R-:W1:Y:S02]  /*1a90*/  FENCE.VIEW.ASYNC.T ;  /* 0x00000000000073c6 */ /* 0x000e640000000200 */
[----:B-1----:R-:W-:Y:S01]  /*1aa0*/  VOTEU.ALL UP1, P5 ;  /* 0x0000000000ff7886 */ /* 0x002fe20002820000 */
[----:B------:R-:W-:Y:S01]  /*1ab0*/  VOTEU.ALL UP2, P5 ;  /* 0x0000000000ff7886 */ /* 0x000fe20002840000 */
[----:B------:R-:W-:Y:S01]  /*1ac0*/  IMAD R6, R6, UR15, RZ ;  /* 0x0000000f06067c24 */ /* 0x000fe2000f8e02ff */
[----:B------:R-:W-:Y:S01]  /*1ad0*/  PRMT R150, RZ, 0x7610, R150 ;  /* 0x00007610ff967816 */ /* 0x000fe20000000096 */
[----:B------:R-:W-:Y:S01]  /*1ae0*/  IMAD R8, R8, UR15, RZ ;  /* 0x0000000f08087c24 */ /* 0x000fe2000f8e02ff */
[----:B------:R-:W-:-:S04]  /*1af0*/  @!UP1 UIADD3 UR20, UPT, UPT, -UR4, 0x100000, URZ ;  /* 0x0010000004149890 */ /* 0x000fc8000fffe1ff */
[----:B------:R-:W-:Y:S02]  /*1b00*/  @!UP1 USHF.L.U32 UR21, UR20, 0xb, URZ ;  /* 0x0000000b14159899 */ /* 0x000fe400080006ff */
[----:B------:R-:W-:Y:S01]  /*1b10*/  @!UP1 USHF.L.U32 UR20, UR20, 0x1, URZ ;  /* 0x0000000114149899 */ /* 0x000fe200080006ff */
[----:B------:R-:W-:Y:S01]  /*1b20*/  BAR.SYNC.DEFER_BLOCKING 0x0 ;  /* 0x0000000000007b1d */ /* 0x000fe20000010000 */
[----:B0-----:R-:W-:Y:S01]  /*1b30*/  IADD3 R5, P6, PT, R6, UR16, RZ ;  /* 0x0000001006057c10 */ /* 0x001fe2000ffde0ff */
[----:B------:R-:W-:-:S03]  /*1b40*/  USHF.L.U32 UR5, UR8, 0x4, URZ ;  /* 0x0000000408057899 */ /* 0x000fc600080006ff */
[----:B------:R-:W-:Y:S01]  /*1b50*/  LEA.HI.X.SX32 R6, R6, UR17, 0x1, P6 ;  /* 0x0000001106067c11 */ /* 0x000fe2000b0f0eff */
[----:B------:R-:W-:Y:S01]  /*1b60*/  @!P4 IMAD.MOV.U32 R14, RZ, RZ, R5 ;  /* 0x000000ffff0ec224 */ /* 0x000fe200078e0005 */
[C---:B------:R-:W-:Y:S01]  /*1b70*/  IADD3 R7, P6, PT, R8.reuse, UR16, RZ ;  /* 0x0000001008077c10 */ /* 0x040fe2000ffde0ff */
[----:B------:R-:W-:Y:S02]  /*1b80*/  STL [R1+0x12c], R4 ;  /* 0x00012c0401007387 */ /* 0x000fe40000100800 */
[----:B------:R-:W-:Y:S01]  /*1b90*/  @!P4 IMAD.MOV.U32 R15, RZ, RZ, R6 ;  /* 0x000000ffff0fc224 */ /* 0x000fe200078e0006 */
[----:B------:R-:W-:Y:S01]  /*1ba0*/  LEA.HI.X.SX32 R8, R8, UR17, 0x1, P6 ;  /* 0x0000001108087c11 */ /* 0x000fe2000b0f0eff */
[----:B------:R-:W0:Y:S02]  /*1bb0*/  FENCE.VIEW.ASYNC.S ;  /* 0x00000000000073c6 */ /* 0x000e240000000000 */
[----:B0-----:R0:W1:Y:S02]  /*1bc0*/  @!UP2 SYNCS.EXCH.64 URZ, [UR13], UR20 ;  /* 0x000000140dffa5b2 */ /* 0x0010640008000100 */
[----:B-1----:R-:W-:Y:S01]  /*1bd0*/  BAR.SYNC.DEFER_BLOCKING 0x0 ;  /* 0x0000000000007b1d */ /* 0x002fe20000010000 */
[----:B------:R-:W-:-:S02]  /*1be0*/  USHF.R.S32.HI UR15, URZ, 0x1f, UR14 ;  /* 0x0000001fff0f7899 */ /* 0x000fc4000801140e */
[----:B------:R-:W-:Y:S01]  /*1bf0*/  IADD3 R9, P6, PT, R5, UR14, RZ ;  /* 0x0000000e05097c10 */ /* 0x000fe2000ffde0ff */
[----:B------:R-:W-:Y:S02]  /*1c00*/  USHF.R.S32.HI UR16, URZ, 0x1f, UR5 ;  /* 0x0000001fff107899 */ /* 0x000fe40008011405 */
[----:B------:R-:W-:Y:S01]  /*1c10*/  UIMAD UR6, UR8, 0x18, URZ ;  /* 0x00000018080678a4 */ /* 0x000fe2000f8e02ff */
[----:B------:R-:W-:Y:S02]  /*1c20*/  IADD3.X R11, PT, PT, R6, UR15, RZ, P6, !PT ;  /* 0x0000000f060b7c10 */ /* 0x000fe4000b7fe4ff */
[----:B------:R-:W-:Y:S02]  /*1c30*/  SHF.R.U32.HI R16, RZ, 0x7, R192 ;  /* 0x00000007ff107819 */ /* 0x000fe400000116c0 */
[----:B------:R-:W-:Y:S02]  /*1c40*/  PRMT R157, RZ, 0x7610, R157 ;  /* 0x00007610ff9d7816 */ /* 0x000fe4000000009d */
[----:B------:R-:W-:-:S02]  /*1c50*/  PRMT R203, RZ, 0x7610, R203 ;  /* 0x00007610ffcb7816 */ /* 0x000fc400000000cb */
[----:B------:R-:W-:Y:S02]  /*1c60*/  PRMT R146, RZ, 0x7610, R146 ;  /* 0x00007610ff927816 */ /* 0x000fe40000000092 */
[----:B------:R-:W-:Y:S02]  /*1c70*/  PRMT R158, RZ, 0x7610, R158 ;  /* 0x00007610ff9e7816 */ /* 0x000fe4000000009e */
[----:B------:R-:W-:Y:S02]  /*1c80*/  PRMT R147, RZ, 0x7610, R147 ;  /* 0x00007610ff937816 */ /* 0x000fe40000000093 */
[----:B------:R-:W-:Y:S02]  /*1c90*/  PRMT R148, RZ, 0x7610, R148 ;  /* 0x00007610ff947816 */ /* 0x000fe40000000094 */
[----:B------:R-:W-:Y:S01]  /*1ca0*/  PRMT R149, RZ, 0x7610, R149 ;  /* 0x00007610ff957816 */ /* 0x000fe20000000095 */
[----:B------:R1:W2:Y:S01]  /*1cb0*/  @!P4 LDG.E.U8 R156, desc[UR24][R14.64] ;  /* 0x000000180e9cc981 */ /* 0x0002a2000c1e1100 */
[----:B------:R-:W-:-:S02]  /*1cc0*/  IADD3 R12, P6, PT, R5, UR5, RZ ;  /* 0x00000005050c7c10 */ /* 0x000fc4000ffde0ff */
[----:B------:R-:W-:Y:S01]  /*1cd0*/  PRMT R202, RZ, 0x7610, R202 ;  /* 0x00007610ffca7816 */ /* 0x000fe200000000ca */
[C---:B------:R-:W-:Y:S02]  /*1ce0*/  VIADD R164, R162.reuse, 0x3c ;  /* 0x0000003ca2a47836 */ /* 0x040fe40000000000 */
[----:B------:R-:W-:Y:S01]  /*1cf0*/  VIADD R160, R162, 0x5c ;  /* 0x0000005ca2a07836 */ /* 0x000fe20000000000 */
[----:B------:R-:W-:Y:S02]  /*1d00*/  PRMT R201, RZ, 0x7610, R201 ;  /* 0x00007610ffc97816 */ /* 0x000fe400000000c9 */
[----:B------:R-:W-:Y:S01]  /*1d10*/  SHF.R.U32.HI R29, RZ, 0xe, R192 ;  /* 0x0000000eff1d7819 */ /* 0x000fe200000116c0 */
[----:B-1----:R-:W-:Y:S01]  /*1d20*/  @!P4 IMAD.MOV.U32 R14, RZ, RZ, R7 ;  /* 0x000000ffff0ec224 */ /* 0x002fe200078e0007 */
[----:B------:R-:W-:Y:S01]  /*1d30*/  PRMT R200, RZ, 0x7610, R200 ;  /* 0x00007610ffc87816 */ /* 0x000fe200000000c8 */
[----:B------:R-:W-:Y:S01]  /*1d40*/  @!P4 IMAD.MOV.U32 R15, RZ, RZ, R8 ;  /* 0x000000ffff0fc224 */ /* 0x000fe200078e0008 */
[----:B------:R-:W-:-:S02]  /*1d50*/  PRMT R207, RZ, 0x7610, R207 ;  /* 0x00007610ffcf7816 */ /* 0x000fc400000000cf */
[----:B------:R-:W-:Y:S02]  /*1d60*/  SHF.R.U32.HI R34, RZ, 0x6, R192 ;  /* 0x00000006ff227819 */ /* 0x000fe400000116c0 */
[----:B------:R-:W-:Y:S01]  /*1d70*/  PRMT R206, RZ, 0x7610, R206 ;  /* 0x00007610ffce7816 */ /* 0x000fe200000000ce */
[----:B------:R1:W3:Y:S01]  /*1d80*/  @!P4 LDG.E.U8 R150, desc[UR24][R14.64] ;  /* 0x000000180e96c981 */ /* 0x0002e2000c1e1100 */
[----:B------:R-:W-:Y:S02]  /*1d90*/  IADD3 R10, P4, PT, R7, UR14, RZ ;  /* 0x0000000e070a7c10 */ /* 0x000fe4000ff9e0ff */
[----:B------:R-:W-:Y:S02]  /*1da0*/  PRMT R205, RZ, 0x7610, R205 ;  /* 0x00007610ffcd7816 */ /* 0x000fe400000000cd */
[----:B------:R-:W-:Y:S01]  /*1db0*/  PRMT R204, RZ, 0x7610, R204 ;  /* 0x00007610ffcc7816 */ /* 0x000fe200000000cc */
[C---:B------:R-:W-:Y:S01]  /*1dc0*/  VIADD R38, R197.reuse, 0xfffffff5 ;  /* 0xfffffff5c5267836 */ /* 0x040fe20000000000 */
[----:B------:R-:W-:Y:S01]  /*1dd0*/  IADD3.X R13, PT, PT, R8, UR15, RZ, P4, !PT ;  /* 0x0000000f080d7c10 */ /* 0x000fe2000a7fe4ff */
[----:B------:R-:W-:Y:S01]  /*1de0*/  USHF.R.S32.HI UR15, URZ, 0x1f, UR6 ;  /* 0x0000001fff0f7899 */ /* 0x000fe20008011406 */
[----:B------:R-:W-:Y:S01]  /*1df0*/  VIADD R42, R197, 0xfffffffc ;  /* 0xfffffffcc52a7836 */ /* 0x000fe20000000000 */
[----:B-1----:R-:W-:Y:S01]  /*1e00*/  IADD3.X R14, PT, PT, R6, UR16, RZ, P6, !PT ;  /* 0x00000010060e7c10 */ /* 0x002fe2000b7fe4ff */
[----:B------:R-:W-:Y:S01]  /*1e10*/  STL [R1+0x128], R3 ;  /* 0x0001280301007387 */ /* 0x000fe20000100800 */
[C---:B------:R-:W-:Y:S01]  /*1e20*/  IADD3 R15, P6, PT, R5.reuse, UR6, RZ ;  /* 0x00000006050f7c10 */ /* 0x040fe2000ffde0ff */
[----:B------:R-:W-:Y:S01]  /*1e30*/  USHF.R.S32.HI UR14, URZ, 0x1f, UR8 ;  /* 0x0000001fff0e7899 */ /* 0x000fe20008011408 */
[----:B------:R-:W-:Y:S01]  /*1e40*/  LOP3.LUT P4, RZ, R16, 0x1, RZ, 0xc0, !PT ;  /* 0x0000000110ff7812 */ /* 0x000fe2000788c0ff */
[----:B------:R-:W-:Y:S01]  /*1e50*/  @!P2 IMAD.MOV.U32 R20, RZ, RZ, R9 ;  /* 0x000000ffff14a224 */ /* 0x000fe200078e0009 */
[----:B------:R-:W-:Y:S01]  /*1e60*/  IADD3.X R16, PT, PT, R6, UR15, RZ, P6, !PT ;  /* 0x0000000f06107c10 */ /* 0x000fe2000b7fe4ff */
[----:B------:R-:W-:Y:S01]  /*1e70*/  @!P2 IMAD.MOV.U32 R21, RZ, RZ, R11 ;  /* 0x000000ffff15a224 */ /* 0x000fe200078e000b */
[----:B------:R-:W-:-:S02]  /*1e80*/  IADD3 R17, P6, PT, R5, UR8, RZ ;  /* 0x0000000805117c10 */ /* 0x000fc4000ffde0ff */
[----:B------:R-:W-:Y:S01]  /*1e90*/  IABS R154, R164 ;  /* 0x000000a4009a7213 */ /* 0x000fe20000000000 */
[----:B------:R-:W-:Y:S01]  /*1ea0*/  VIADD R162, R162, 0x7c ;  /* 0x0000007ca2a27836 */ /* 0x000fe20000000000 */
[----:B------:R-:W-:Y:S01]  /*1eb0*/  IADD3.X R18, PT, PT, R6, UR14, RZ, P6, !PT ;  /* 0x0000000e06127c10 */ /* 0x000fe2000b7fe4ff */
[----:B------:R-:W-:Y:S01]  /*1ec0*/  @!P1 IMAD.MOV.U32 R26, RZ, RZ, R17 ;  /* 0x000000ffff1a9224 */ /* 0x000fe200078e0011 */
[----:B------:R1:W4:Y:S03]  /*1ed0*/  @!P2 LDG.E.U8 R157, desc[UR24][R20.64] ;  /* 0x00000018149da981 */ /* 0x000326000c1e1100 */
[----:B------:R-:W-:Y:S01]  /*1ee0*/  @!P1 IMAD.MOV.U32 R27, RZ, RZ, R18 ;  /* 0x000000ffff1b9224 */ /* 0x000fe200078e0012 */
[----:B------:R-:W-:Y:S01]  /*1ef0*/  IADD3 R19, P6, PT, R7, UR5, RZ ;  /* 0x0000000507137c10 */ /* 0x000fe2000ffde0ff */
[----:B------:R-:W-:Y:S04]  /*1f00*/  STL [R1+0x124], R2 ;  /* 0x0001240201007387 */ /* 0x000fe80000100800 */
[----:B------:R0:W2:Y:S01]  /*1f10*/  @!P1 LDG.E.U8 R203, desc[UR24][R26.64] ;  /* 0x000000181acb9981 */ /* 0x0000a2000c1e1100 */
[----:B-1----:R-:W-:-:S02]  /*1f20*/  @P3 IMAD.MOV.U32 R20, RZ, RZ, R12 ;  /* 0x000000ffff143224 */ /* 0x002fc400078e000c */
[----:B------:R-:W-:Y:S02]  /*1f30*/  @P3 IMAD.MOV.U32 R21, RZ, RZ, R14 ;  /* 0x000000ffff153224 */ /* 0x000fe400078e000e */
[----:B------:R-:W-:Y:S02]  /*1f40*/  @P4 IMAD.MOV.U32 R22, RZ, RZ, R15 ;  /* 0x000000ffff164224 */ /* 0x000fe400078e000f */
[----:B------:R-:W-:Y:S01]  /*1f50*/  @P4 IMAD.MOV.U32 R23, RZ, RZ, R16 ;  /* 0x000000ffff174224 */ /* 0x000fe200078e0010 */
[----:B------:R1:W2:Y:S01]  /*1f60*/  @P3 LDG.E.U8 R146, desc[UR24][R20.64] ;  /* 0x0000001814923981 */ /* 0x0002a2000c1e1100 */
[----:B0-----:R-:W-:Y:S02]  /*1f70*/  @!P2 IMAD.MOV.U32 R26, RZ, RZ, R10 ;  /* 0x000000ffff1aa224 */ /* 0x001fe400078e000a */
[----:B------:R-:W-:Y:S01]  /*1f80*/  @!P2 IMAD.MOV.U32 R27, RZ, RZ, R13 ;  /* 0x000000ffff1ba224 */ /* 0x000fe200078e000d */
[----:B------:R0:W2:Y:S04]  /*1f90*/  @P4 LDG.E.U8 R147, desc[UR24][R22.64] ;  /* 0x0000001816934981 */ /* 0x0000a8000c1e1100 */
[----:B------:R0:W2:Y:S01]  /*1fa0*/  @!P2 LDG.E.U8 R158, desc[UR24][R26.64] ;  /* 0x000000181a9ea981 */ /* 0x0000a2000c1e1100 */
[----:B-1----:R-:W-:-:S02]  /*1fb0*/  IADD3.X R21, PT, PT, R8, UR16, RZ, P6, !PT ;  /* 0x0000001008157c10 */ /* 0x002fc4000b7fe4ff */
[C---:B------:R-:W-:Y:S02]  /*1fc0*/  IADD3 R20, P2, PT, R7.reuse, UR6, RZ ;  /* 0x0000000607147c10 */ /* 0x040fe4000ff5e0ff */
[----:B------:R-:W-:Y:S02]  /*1fd0*/  IABS R153, R160 ;  /* 0x000000a000997213 */ /* 0x000fe40000000000 */
[----:B------:R-:W-:Y:S01]  /*1fe0*/  IABS R152, R162 ;  /* 0x000000a200987213 */ /* 0x000fe20000000000 */
[----:B------:R-:W-:Y:S01]  /*1ff0*/  UIMAD UR5, UR8, 0x9, URZ ;  /* 0x00000009080578a4 */ /* 0x000fe2000f8e02ff */
[C---:B0-----:R-:W-:Y:S01]  /*2000*/  IADD3.X R23, PT, PT, R8.reuse, UR15, RZ, P2, !PT ;  /* 0x0000000f08177c10 */ /* 0x041fe200097fe4ff */
[----:B------:R-:W-:Y:S01]  /*2010*/  @P3 IMAD.MOV.U32 R26, RZ, RZ, R19 ;  /* 0x000000ffff1a3224 */ /* 0x000fe200078e0013 */
[----:B------:R-:W-:Y:S01]  /*2020*/  PRMT R208, RZ, 0x7610, R208 ;  /* 0x00007610ffd07816 */ /* 0x000fe200000000d0 */
[----:B------:R-:W-:Y:S01]  /*2030*/  @P3 IMAD.MOV.U32 R27, RZ, RZ, R21 ;  /* 0x000000ffff1b3224 */ /* 0x000fe200078e0015 */
[----:B------:R-:W-:Y:S01]  /*2040*/  IADD3 R22, P6, PT, R7, UR8, RZ ;  /* 0x0000000807167c10 */ /* 0x000fe2000ffde0ff */
[----:B------:R-:W-:Y:S04]  /*2050*/  STL [R1+0x120], R0 ;  /* 0x0001200001007387 */ /* 0x000fe80000100800 */
[----:B------:R0:W2:Y:S01]  /*2060*/  @P3 LDG.E.U8 R148, desc[UR24][R26.64] ;  /* 0x000000181a943981 */ /* 0x0000a2000c1e1100 */
[----:B------:R-:W-:Y:S01]  /*2070*/  IADD3.X R24, PT, PT, R8, UR14, RZ, P6, !PT ;  /* 0x0000000e08187c10 */ /* 0x000fe2000b7fe4ff */
[----:B0-----:R-:W-:-:S02]  /*2080*/  @P4 IMAD.MOV.U32 R26, RZ, RZ, R20 ;  /* 0x000000ffff1a4224 */ /* 0x001fc400078e0014 */
[----:B------:R-:W-:Y:S01]  /*2090*/  @P4 IMAD.MOV.U32 R27, RZ, RZ, R23 ;  /* 0x000000ffff1b4224 */ /* 0x000fe200078e0017 */
[----:B------:R-:W-:-:S04]  /*20a0*/  ISETP.GT.U32.AND P2, PT, R108, R194, PT ;  /* 0x000000c26c00720c */ /* 0x000fc80003f44070 */
[----:B------:R0:W2:Y:S01]  /*20b0*/  @P4 LDG.E.U8 R149, desc[UR24][R26.64] ;  /* 0x000000181a954981 */ /* 0x0000a2000c1e1100 */
[----:B------:R-:W-:Y:S01]  /*20c0*/  ISETP.GT.U32.AND P3, PT, R108, R112, PT ;  /* 0x000000706c00720c */ /* 0x000fe20003f64070 */
[----:B0-----:R-:W-:Y:S02]  /*20d0*/  @!P1 IMAD.MOV.U32 R26, RZ, RZ, R22 ;  /* 0x000000ffff1a9224 */ /* 0x001fe400078e0016 */
[----:B------:R-:W-:-:S05]  /*20e0*/  @!P1 IMAD.MOV.U32 R27, RZ, RZ, R24 ;  /* 0x000000ffff1b9224 */ /* 0x000fca00078e0018 */
[----:B------:R0:W2:Y:S01]  /*20f0*/  @!P1 LDG.E.U8 R202, desc[UR24][R26.64] ;  /* 0x000000181aca9981 */ /* 0x0000a2000c1e1100 */
[C---:B------:R-:W-:Y:S02]  /*2100*/  ISETP.GT.U32.AND P1, PT, R108.reuse, R111, PT ;  /* 0x0000006f6c00720c */ /* 0x040fe40003f24070 */
[----:B------:R-:W-:Y:S01]  /*2110*/  ISETP.GT.U32.AND P4, PT, R108, R182, PT ;  /* 0x000000b66c00720c */ /* 0x000fe20003f84070 */
[--C-:B------:R-:W-:Y:S01]  /*2120*/  @!P2 IMAD.IADD R194, R194, 0x1, -R108.reuse ;  /* 0x00000001c2c2a824 */ /* 0x100fe200078e0a6c */
[----:B------:R-:W-:Y:S01]  /*2130*/  ISETP.GT.U32.AND P2, PT, R108, R117, PT ;  /* 0x000000756c00720c */ /* 0x000fe20003f44070 */
[----:B------:R-:W-:Y:S01]  /*2140*/  @!P3 IMAD.IADD R112, R112, 0x1, -R108 ;  /* 0x000000017070b824 */ /* 0x000fe200078e0a6c */
[----:B------:R-:W-:-:S07]  /*2150*/  ISETP.GT.U32.AND P3, PT, R108, R171, PT ;  /* 0x000000ab6c00720c */ /* 0x000fce0003f64070 */
[--C-:B------:R-:W-:Y:S01]  /*2160*/  @!P1 IMAD.IADD R111, R111, 0x1, -R108.reuse ;  /* 0x000000016f6f9824 */ /* 0x100fe200078e0a6c */
[----:B------:R-:W-:Y:S01]  /*2170*/  ISETP.GT.U32.AND P1, PT, R108, R170, PT ;  /* 0x000000aa6c00720c */ /* 0x000fe20003f24070 */
[--C-:B------:R-:W-:Y:S01]  /*2180*/  @!P4 IMAD.IADD R182, R182, 0x1, -R108.reuse ;  /* 0x00000001b6b6c824 */ /* 0x100fe200078e0a6c */
[C---:B------:R-:W-:Y:S01]  /*2190*/  ISETP.GT.U32.AND P4, PT, R108.reuse, R168, PT ;  /* 0x000000a86c00720c */ /* 0x040fe20003f84070 */
[--C-:B------:R-:W-:Y:S01]  /*21a0*/  @!P2 IMAD.IADD R117, R117, 0x1, -R108.reuse ;  /* 0x000000017575a824 */ /* 0x100fe200078e0a6c */
[C---:B------:R-:W-:Y:S01]  /*21b0*/  ISETP.GT.U32.AND P2, PT, R108.reuse, R167, PT ;  /* 0x000000a76c00720c */ /* 0x040fe20003f44070 */
[----:B------:R-:W-:Y:S01]  /*21c0*/  @!P3 IMAD.IADD R171, R171, 0x1, -R108 ;  /* 0x00000001ababb824 */ /* 0x000fe200078e0a6c */
[----:B------:R-:W-:-:S07]  /*21d0*/  ISETP.GT.U32.AND P3, PT, R108, R144, PT ;  /* 0x000000906c00720c */ /* 0x000fce0003f64070 */
[----:B------:R-:W-:Y:S01]  /*21e0*/  @!P1 IMAD.IADD R170, R170, 0x1, -R108 ;  /* 0x00000001aaaa9824 */ /* 0x000fe200078e0a6c */
[----:B------:R-:W-:Y:S01]  /*21f0*/  ISETP.GT.U32.AND P1, PT, R108, R145, PT ;  /* 0x000000916c00720c */ /* 0x000fe20003f24070 */
[----:B0-----:R-:W-:-:S04]  /*2200*/  IMAD.HI.U32 R26, R25, R154, RZ ;  /* 0x0000009a191a7227 */ /* 0x001fc800078e00ff */
[----:B------:R-:W-:Y:S01]  /*2210*/  @!P4 IMAD.IADD R168, R168, 0x1, -R108 ;  /* 0x00000001a8a8c824 */ /* 0x000fe200078e0a6c */
[C---:B------:R-:W-:Y:S01]  /*2220*/  ISETP.GT.U32.AND P4, PT, R108.reuse, R139, PT ;  /* 0x0000008b6c00720c */ /* 0x040fe20003f84070 */
[----:B------:R-:W-:Y:S02]  /*2230*/  IMAD.MOV R27, RZ, RZ, -R26 ;  /* 0x000000ffff1b7224 */ /* 0x000fe400078e0a1a */
[----:B------:R-:W-:Y:S01]  /*2240*/  @!P2 IMAD.IADD R167, R167, 0x1, -R108 ;  /* 0x00000001a7a7a824 */ /* 0x000fe200078e0a6c */
[----:B------:R-:W-:Y:S01]  /*2250*/  ISETP.GT.U32.AND P2, PT, R108, R138, PT ;  /* 0x0000008a6c00720c */ /* 0x000fe20003f44070 */
[----:B------:R-:W-:-:S04]  /*2260*/  IMAD.HI.U32 R26, R25, R153, RZ ;  /* 0x00000099191a7227 */ /* 0x000fc800078e00ff */
[----:B------:R-:W-:Y:S01]  /*2270*/  @!P1 IMAD.IADD R145, R145, 0x1, -R108 ;  /* 0x0000000191919824 */ /* 0x000fe200078e0a6c */
[----:B------:R-:W-:Y:S01]  /*2280*/  ISETP.GT.U32.AND P1, PT, R108, R137, PT ;  /* 0x000000896c00720c */ /* 0x000fe20003f24070 */
[----:B------:R-:W-:-:S04]  /*2290*/  IMAD.HI.U32 R25, R25, R152, RZ ;  /* 0x0000009819197227 */ /* 0x000fc800078e00ff */
[----:B------:R-:W-:Y:S01]  /*22a0*/  @!P3 IMAD.IADD R144, R144, 0x1, -R108 ;  /* 0x000000019090b824 */ /* 0x000fe200078e0a6c */
[C---:B------:R-:W-:Y:S01]  /*22b0*/  ISETP.GT.U32.AND P3, PT, R108.reuse, R193, PT ;  /* 0x000000c16c00720c */ /* 0x040fe20003f64070 */
[----:B------:R-:W-:Y:S02]  /*22c0*/  IMAD.MOV R26, RZ, RZ, -R26 ;  /* 0x000000ffff1a7224 */ /* 0x000fe400078e0a1a */
[----:B------:R-:W-:Y:S02]  /*22d0*/  IMAD.MOV R25, RZ, RZ, -R25 ;  /* 0x000000ffff197224 */ /* 0x000fe400078e0a19 */
[C---:B------:R-:W-:Y:S02]  /*22e0*/  IMAD R153, R108.reuse, R26, R153 ;  /* 0x0000001a6c997224 */ /* 0x040fe400078e0299 */
[----:B------:R-:W-:Y:S02]  /*22f0*/  VIADD R26, R197, 0xfffffff6 ;  /* 0xfffffff6c51a7836 */ /* 0x000fe40000000000 */
[----:B------:R-:W-:Y:S01]  /*2300*/  @!P4 IMAD.IADD R139, R139, 0x1, -R108 ;  /* 0x000000018b8bc824 */ /* 0x000fe200078e0a6c */
[C---:B------:R-:W-:Y:S01]  /*2310*/  ISETP.GT.U32.AND P4, PT, R108.reuse, R135, PT ;  /* 0x000000876c00720c */ /* 0x040fe20003f84070 */
[----:B------:R-:W-:-:S02]  /*2320*/  IMAD R152, R108, R25, R152 ;  /* 0x000000196c987224 */ /* 0x000fc400078e0298 */
[----:B------:R-:W-:Y:S02]  /*2330*/  VIADD R25, R197, 0xfffffffd ;  /* 0xfffffffdc5197836 */ /* 0x000fe40000000000 */
[--C-:B------:R-:W-:Y:S01]  /*2340*/  @!P2 IMAD.IADD R138, R138, 0x1, -R108.reuse ;  /* 0x000000018a8aa824 */ /* 0x100fe200078e0a6c */
[----:B------:R-:W-:Y:S01]  /*2350*/  ISETP.GE.U32.AND P2, PT, R26, 0x7fffffd7, PT ;  /* 0x7fffffd71a00780c */ /* 0x000fe20003f46070 */
[--C-:B------:R-:W-:Y:S01]  /*2360*/  @!P1 IMAD.IADD R137, R137, 0x1, -R108.reuse ;  /* 0x0000000189899824 */ /* 0x100fe200078e0a6c */
[----:B------:R-:W-:Y:S01]  /*2370*/  USHF.R.S32.HI UR6, URZ, 0x1f, UR5 ;  /* 0x0000001fff067899 */ /* 0x000fe20008011405 */
[----:B------:R-:W-:Y:S01]  /*2380*/  ISETP.GE.U32.AND P1, PT, R25, 0x7fffffde, PT ;  /* 0x7fffffde1900780c */ /* 0x000fe20003f26070 */
[----:B------:R-:W-:Y:S01]  /*2390*/  @!P3 IMAD.IADD R193, R193, 0x1, -R108 ;  /* 0x00000001c1c1b824 */ /* 0x000fe200078e0a6c */
[----:B------:R-:W-:Y:S01]  /*23a0*/  IADD3 R25, P3, PT, R5, UR5, RZ ;  /* 0x0000000505197c10 */ /* 0x000fe2000ff7e0ff */
[----:B------:R-:W-:Y:S02]  /*23b0*/  IMAD R154, R108, R27, R154 ;  /* 0x0000001b6c9a7224 */ /* 0x000fe400078e029a */
[----:B------:R-:W-:Y:S01]  /*23c0*/  @!P4 IMAD.IADD R135, R135, 0x1, -R108 ;  /* 0x000000018787c824 */ /* 0x000fe200078e0a6c */
[----:B------:R-:W-:-:S02]  /*23d0*/  IADD3.X R27, PT, PT, R6, UR6, RZ, P3, !PT ;  /* 0x00000006061b7c10 */ /* 0x000fc40009ffe4ff */
[----:B------:R-:W-:Y:S02]  /*23e0*/  IADD3 R26, P4, PT, R7, UR5, RZ ;  /* 0x00000005071a7c10 */ /* 0x000fe4000ff9e0ff */
[----:B------:R-:W-:Y:S02]  /*23f0*/  @!P2 IMAD.MOV.U32 R32, RZ, RZ, R25 ;  /* 0x000000ffff20a224 */ /* 0x000fe400078e0019 */
[----:B------:R-:W-:Y:S01]  /*2400*/  @!P2 IMAD.MOV.U32 R33, RZ, RZ, R27 ;  /* 0x000000ffff21a224 */ /* 0x000fe200078e001b */
[----:B------:R-:W-:Y:S02]  /*2410*/  IADD3.X R28, PT, PT, R8, UR6, RZ, P4, !PT ;  /* 0x00000006081c7c10 */ /* 0x000fe4000a7fe4ff */
[----:B------:R-:W-:Y:S01]  /*2420*/  ISETP.GT.U32.AND P3, PT, R108, R128, PT ;  /* 0x000000806c00720c */ /* 0x000fe20003f64070 */
[----:B------:R-:W-:Y:S01]  /*2430*/  UIMAD UR5, UR8, 0x11, URZ ;  /* 0x00000011080578a4 */ /* 0x000fe2000f8e02ff */
[----:B------:R0:W2:Y:S01]  /*2440*/  @!P2 LDG.E.U8 R201, desc[UR24][R32.64] ;  /* 0x0000001820c9a981 */ /* 0x0000a2000c1e1100 */
[----:B------:R-:W-:-:S02]  /*2450*/  LOP3.LUT P4, RZ, R29, 0x1, RZ, 0xc0, !PT ;  /* 0x000000011dff7812 */ /* 0x000fc4000788c0ff */
[----:B------:R-:W-:Y:S01]  /*2460*/  USHF.R.S32.HI UR6, URZ, 0x1f, UR5 ;  /* 0x0000001fff067899 */ /* 0x000fe20008011405 */
[----:B0-----:R-:W-:Y:S02]  /*2470*/  @!P2 IMAD.MOV.U32 R32, RZ, RZ, R26 ;  /* 0x000000ffff20a224 */ /* 0x001fe400078e001a */
[----:B------:R-:W-:-:S05]  /*2480*/  @!P2 IMAD.MOV.U32 R33, RZ, RZ, R28 ;  /* 0x000000ffff21a224 */ /* 0x000fca00078e001c */
[----:B------:R0:W2:Y:S01]  /*2490*/  @!P2 LDG.E.U8 R200, desc[UR24][R32.64] ;  /* 0x0000001820c8a981 */ /* 0x0000a2000c1e1100 */
[----:B------:R-:W-:Y:S01]  /*24a0*/  IADD3 R29, P2, PT, R5, UR5, RZ ;  /* 0x00000005051d7c10 */ /* 0x000fe2000ff5e0ff */
[----:B------:R-:W-:Y:S01]  /*24b0*/  @!P3 IMAD.IADD R128, R128, 0x1, -R108 ;  /* 0x000000018080b824 */ /* 0x000fe200078e0a6c */
[----:B------:R-:W-:Y:S02]  /*24c0*/  IADD3 R30, P3, PT, R7, UR5, RZ ;  /* 0x00000005071e7c10 */ /* 0x000fe4000ff7e0ff */
[----:B------:R-:W-:Y:S01]  /*24d0*/  IADD3.X R31, PT, PT, R6, UR6, RZ, P2, !PT ;  /* 0x00000006061f7c10 */ /* 0x000fe200097fe4ff */
[----:B------:R-:W-:-:S04]  /*24e0*/  @P4 IMAD.MOV.U32 R36, RZ, RZ, R29 ;  /* 0x000000ffff244224 */ /* 0x000fc800078e001d */
[----:B------:R-:W-:Y:S01]  /*24f0*/  @P4 IMAD.MOV.U32 R37, RZ, RZ, R31 ;  /* 0x000000ffff254224 */ /* 0x000fe200078e001f */
[----:B0-----:R-:W-:Y:S02]  /*2500*/  IADD3.X R32, PT, PT, R8, UR6, RZ, P3, !PT ;  /* 0x0000000608207c10 */ /* 0x001fe40009ffe4ff */
[----:B------:R-:W-:Y:S01]  /*2510*/  ISETP.GT.U32.AND P2, PT, R108, R126, PT ;  /* 0x0000007e6c00720c */ /* 0x000fe20003f44070 */
[----:B------:R-:W-:Y:S01]  /*2520*/  UIMAD UR5, UR8, 0x19, URZ ;  /* 0x00000019080578a4 */ /* 0x000fe2000f8e02ff */
[----:B------:R0:W2:Y:S01]  /*2530*/  @P4 LDG.E.U8 R207, desc[UR24][R36.64] ;  /* 0x0000001824cf4981 */ /* 0x0000a2000c1e1100 */
[----:B------:R-:W-:Y:S02]  /*2540*/  LOP3.LUT P3, RZ, R34, 0x1, RZ, 0xc0, !PT ;  /* 0x0000000122ff7812 */ /* 0x000fe4000786c0ff */
[----:B------:R-:W-:Y:S01]  /*2550*/  USHF.R.S32.HI UR6, URZ, 0x1f, UR5 ;  /* 0x0000001fff067899 */ /* 0x000fe20008011405 */
[----:B0-----:R-:W-:Y:S02]  /*2560*/  @P4 IMAD.MOV.U32 R36, RZ, RZ, R30 ;  /* 0x000000ffff244224 */ /* 0x001fe400078e001e */
[----:B------:R-:W-:-:S05]  /*2570*/  @P4 IMAD.MOV.U32 R37, RZ, RZ, R32 ;  /* 0x000000ffff254224 */ /* 0x000fca00078e0020 */
[----:B------:R0:W2:Y:S01]  /*2580*/  @P4 LDG.E.U8 R206, desc[UR24][R36.64] ;  /* 0x0000001824ce4981 */ /* 0x0000a2000c1e1100 */
[----:B------:R-:W-:Y:S01]  /*2590*/  IADD3 R33, P4, PT, R5, UR5, RZ ;  /* 0x0000000505217c10 */ /* 0x000fe2000ff9e0ff */
[----:B------:R-:W-:Y:S01]  /*25a0*/  @!P2 IMAD.IADD R126, R126, 0x1, -R108 ;  /* 0x000000017e7ea824 */ /* 0x000fe200078e0a6c */
[----:B------:R-:W-:Y:S02]  /*25b0*/  IADD3 R34, P2, PT, R7, UR5, RZ ;  /* 0x0000000507227c10 */ /* 0x000fe4000ff5e0ff */
[----:B------:R-:W-:Y:S01]  /*25c0*/  IADD3.X R35, PT, PT, R6, UR6, RZ, P4, !PT ;  /* 0x0000000606237c10 */ /* 0x000fe2000a7fe4ff */
[----:B------:R-:W-:Y:S01]  /*25d0*/  @P3 IMAD.MOV.U32 R40, RZ, RZ, R33 ;  /* 0x000000ffff283224 */ /* 0x000fe200078e0021 */
[----:B------:R-:W-:-:S03]  /*25e0*/  ISETP.GT.U32.AND P4, PT, R108, R121, PT ;  /* 0x000000796c00720c */ /* 0x000fc60003f84070 */
[----:B------:R-:W-:Y:S01]  /*25f0*/  @P3 IMAD.MOV.U32 R41, RZ, RZ, R35 ;  /* 0x000000ffff293224 */ /* 0x000fe200078e0023 */
[----:B0-----:R-:W-:Y:S01]  /*2600*/  IADD3.X R36, PT, PT, R8, UR6, RZ, P2, !PT ;  /* 0x0000000608247c10 */ /* 0x001fe200097fe4ff */
[----:B------:R-:W-:-:S03]  /*2610*/  USHF.L.U32 UR5, UR8, 0x1, URZ ;  /* 0x0000000108057899 */ /* 0x000fc600080006ff */
[----:B------:R0:W2:Y:S01]  /*2620*/  @P3 LDG.E.U8 R205, desc[UR24][R40.64] ;  /* 0x0000001828cd3981 */ /* 0x0000a2000c1e1100 */
[----:B------:R-:W-:Y:S01]  /*2630*/  USHF.R.S32.HI UR6, URZ, 0x1f, UR5 ;  /* 0x0000001fff067899 */ /* 0x000fe20008011405 */
[----:B------:R-:W-:Y:S01]  /*2640*/  ISETP.GE.U32.AND P2, PT, R38, 0x7fffffd6, PT ;  /* 0x7fffffd62600780c */ /* 0x000fe20003f46070 */
[----:B0-----:R-:W-:Y:S02]  /*2650*/  @P3 IMAD.MOV.U32 R40, RZ, RZ, R34 ;  /* 0x000000ffff283224 */ /* 0x001fe400078e0022 */
[----:B------:R-:W-:Y:S02]  /*2660*/  @P3 IMAD.MOV.U32 R41, RZ, RZ, R36 ;  /* 0x000000ffff293224 */ /* 0x000fe400078e0024 */
[----:B------:R-:W-:-:S03]  /*2670*/  @!P4 IMAD.IADD R121, R121, 0x1, -R108 ;  /* 0x000000017979c824 */ /* 0x000fc600078e0a6c */
[----:B------:R0:W2:Y:S01]  /*2680*/  @P3 LDG.E.U8 R204, desc[UR24][R40.64] ;  /* 0x0000001828cc3981 */ /* 0x0000a2000c1e1100 */
[----:B------:R-:W-:Y:S02]  /*2690*/  IADD3 R37, P3, PT, R5, UR5, RZ ;  /* 0x0000000505257c10 */ /* 0x000fe4000ff7e0ff */
[----:B------:R-:W-:Y:S02]  /*26a0*/  IADD3 R38, P4, PT, R7, UR5, RZ ;  /* 0x0000000507267c10 */ /* 0x000fe4000ff9e0ff */
[----:B------:R-:W-:Y:S02]  /*26b0*/  IADD3.X R39, PT, PT, R6, UR6, RZ, P3, !PT ;  /* 0x0000000606277c10 */ /* 0x000fe40009ffe4ff */
[----:B0-----:R-:W-:-:S03]  /*26c0*/  IADD3.X R40, PT, PT, R8, UR6, RZ, P4, !PT ;  /* 0x0000000608287c10 */ /* 0x001fc6000a7fe4ff */
[----:B------:R-:W-:Y:S01]  /*26d0*/  @!P1 IMAD.MOV.U32 R43, RZ, RZ, R39 ;  /* 0x000000ffff2b9224 */ /* 0x000fe200078e0027 */
[----:B------:R-:W-:Y:S01]  /*26e0*/  ISETP.GE.U32.AND P4, PT, R42, 0x7fffffdd, PT ;  /* 0x7fffffdd2a00780c */ /* 0x000fe20003f86070 */
[----:B------:R-:W-:Y:S01]  /*26f0*/  @!P1 IMAD.MOV.U32 R42, RZ, RZ, R37 ;  /* 0x000000ffff2a9224 */ /* 0x000fe200078e0025 */
[----:B------:R-:W-:-:S04]  /*2700*/  PRMT R44, RZ, 0x7610, R44 ;  /* 0x00007610ff2c7816 */ /* 0x000fc8000000002c */
[----:B------:R0:W2:Y:S02]  /*2710*/  @!P1 LDG.E.U8 R208, desc[UR24][R42.64] ;  /* 0x000000182ad09981 */ /* 0x0000a4000c1e1100 */
[----:B0-----:R-:W-:Y:S02]  /*2720*/  @!P1 IMAD.MOV.U32 R42, RZ, RZ, R38 ;  /* 0x000000ffff2a9224 */ /* 0x001fe400078e0026 */
[----:B------:R-:W-:-:S05]  /*2730*/  @!P1 IMAD.MOV.U32 R43, RZ, RZ, R40 ;  /* 0x000000ffff2b9224 */ /* 0x000fca00078e0028 */
[----:B------:R0:W2:Y:S01]  /*2740*/  @!P1 LDG.E.U8 R44, desc[UR24][R42.64] ;  /* 0x000000182a2c9981 */ /* 0x0000a2000c1e1100 */
[----:B------:R-:W-:-:S13]  /*2750*/  ISETP.GT.U32.AND P6, PT, R108, R184, PT ;  /* 0x000000b86c00720c */ /* 0x000fda0003fc4070 */
[----:B------:R-:W-:Y:S01]  /*2760*/  @!P6 IMAD.IADD R184, R184, 0x1, -R108 ;  /* 0x00000001b8b8e824 */ /* 0x000fe200078e0a6c */
[----:B------:R-:W-:-:S13]  /*2770*/  ISETP.GT.U32.AND P6, PT, R108, R172, PT ;  /* 0x000000ac6c00720c */ /* 0x000fda0003fc4070 */
[----:B------:R-:W-:Y:S01]  /*2780*/  @!P6 IMAD.IADD R172, R172, 0x1, -R108 ;  /* 0x00000001acace824 */ /* 0x000fe200078e0a6c */
[----:B------:R-:W-:-:S13]  /*2790*/  ISETP.GT.U32.AND P6, PT, R108, R143, PT ;  /* 0x0000008f6c00720c */ /* 0x000fda0003fc4070 */
[----:B------:R-:W-:Y:S01]  /*27a0*/  @!P6 IMAD.IADD R143, R143, 0x1, -R108 ;  /* 0x000000018f8fe824 */ /* 0x000fe200078e0a6c */
[----:B------:R-:W-:Y:S01]  /*27b0*/  ISETP.GT.U32.AND P6, PT, R108, R136, PT ;  /* 0x000000886c00720c */ /* 0x000fe20003fc4070 */
[----:B------:R-:W-:-:S12]  /*27c0*/  STL [R1+0x134], R9 ;  /* 0x0001340901007387 */ /* 0x000fd80000100800 */
[--C-:B------:R-:W-:Y:S01]  /*27d0*/  @!P6 IMAD.IADD R136, R136, 0x1, -R108.reuse ;  /* 0x000000018888e824 */ /* 0x100fe200078e0a6c */
[C---:B------:R-:W-:Y:S01]  /*27e0*/  ISETP.GT.U32.AND P6, PT, R108.reuse, R129, PT ;  /* 0x000000816c00720c */ /* 0x040fe20003fc4070 */
[----:B------:R-:W-:Y:S04]  /*27f0*/  STL [R1+0x130], R11 ;  /* 0x0001300b01007387 */ /* 0x000fe80000100800 */
[----:B------:R-:W-:Y:S04]  /*2800*/  STL [R1+0x13c], R12 ;  /* 0x00013c0c01007387 */ /* 0x000fe80000100800 */
[----:B------:R-:W-:Y:S04]  /*2810*/  STL [R1+0x138], R14 ;  /* 0x0001380e01007387 */ /* 0x000fe80000100800 */
[----:B------:R-:W-:Y:S01]  /*2820*/  STL [R1+0x144], R15 ;  /* 0x0001440f01007387 */ /* 0x000fe20000100800 */
[----:B------:R-:W-:Y:S01]  /*2830*/  @!P6 IMAD.IADD R129, R129, 0x1, -R108 ;  /* 0x000000018181e824 */ /* 0x000fe200078e0a6c */
[----:B------:R-:W-:-:S02]  /*2840*/  ISETP.GT.U32.AND P6, PT, R108, R127, PT ;  /* 0x0000007f6c00720c */ /* 0x000fc40003fc4070 */
[----:B------:R-:W-:Y:S04]  /*2850*/  STL [R1+0x140], R16 ;  /* 0x0001401001007387 */ /* 0x000fe80000100800 */
[----:B------:R-:W-:Y:S04]  /*2860*/  STL [R1+0x14c], R17 ;  /* 0x00014c1101007387 */ /* 0x000fe80000100800 */
[----:B------:R-:W-:Y:S04]  /*2870*/  STL [R1+0x148], R18 ;  /* 0x0001481201007387 */ /* 0x000fe80000100800 */
[----:B------:R-:W-:Y:S04]  /*2880*/  STL [R1+0x154], R10 ;  /* 0x0001540a01007387 */ /* 0x000fe80000100800 */
[----:B------:R-:W-:Y:S04]  /*2890*/  STL [R1+0x150], R13 ;  /* 0x0001500d01007387 */ /* 0x000fe80000100800 */
[----:B------:R-:W-:Y:S01]  /*28a0*/  STL [R1+0x15c], R19 ;  /* 0x00015c1301007387 */ /* 0x000fe20000100800 */
[----:B------:R-:W-:-:S03]  /*28b0*/  ISETP.GT.U32.AND P3, PT, R108, R119, PT ;  /* 0x000000776c00720c */ /* 0x000fc60003f64070 */
[----:B------:R-:W-:Y:S04]  /*28c0*/  STL [R1+0x158], R21 ;  /* 0x0001581501007387 */ /* 0x000fe80000100800 */
[----:B------:R-:W-:Y:S01]  /*28d0*/  STL [R1+0x164], R20 ;  /* 0x0001641401007387 */ /* 0x000fe20000100800 */
[----:B------:R-:W-:-:S03]  /*28e0*/  UIMAD UR5, UR8, 0xa, URZ ;  /* 0x0000000a080578a4 */ /* 0x000fc6000f8e02ff */
[----:B------:R-:W-:Y:S04]  /*28f0*/  STL [R1+0x160], R23 ;  /* 0x0001601701007387 */ /* 0x000fe80000100800 */
[----:B------:R-:W-:Y:S04]  /*2900*/  STL [R1+0x16c], R22 ;  /* 0x00016c1601007387 */ /* 0x000fe80000100800 */
[----:B------:R-:W-:Y:S04]  /*2910*/  STL [R1+0x168], R24 ;  /* 0x0001681801007387 */ /* 0x000fe80000100800 */
[----:B------:R-:W-:Y:S01]  /*2920*/  STL [R1+0x174], R25 ;  /* 0x0001741901007387 */ /* 0x000fe20000100800 */
[----:B------:R-:W-:-:S03]  /*2930*/  @!P6 IMAD.IADD R127, R127, 0x1, -R108 ;  /* 0x000000017f7fe824 */ /* 0x000fc600078e0a6c */
[----:B------:R-:W-:Y:S01]  /*2940*/  STL [R1+0x170], R27 ;  /* 0x0001701b01007387 */ /* 0x000fe20000100800 */
[----:B------:R-:W-:-:S03]  /*2950*/  USHF.R.S32.HI UR6, URZ, 0x1f, UR5 ;  /* 0x0000001fff067899 */ /* 0x000fc60008011405 */
[----:B------:R-:W-:Y:S01]  /*2960*/  STL [R1+0x17c], R26 ;  /* 0x00017c1a01007387 */ /* 0x000fe20000100800 */
[----:B------:R-:W-:-:S03]  /*2970*/  ISETP.GT.U32.AND P6, PT, R108, R125, PT ;  /* 0x0000007d6c00720c */ /* 0x000fc60003fc4070 */
[----:B------:R-:W-:Y:S01]  /*2980*/  STL [R1+0x178], R28 ;  /* 0x0001781c01007387 */ /* 0x000fe20000100800 */
[----:B------:R-:W-:-:S03]  /*2990*/  IADD3 R41, P1, PT, R5, UR5, RZ ;  /* 0x0000000505297c10 */ /* 0x000fc6000ff3e0ff */
[----:B------:R-:W-:Y:S04]  /*29a0*/  STL [R1+0x184], R29 ;  /* 0x0001841d01007387 */ /* 0x000fe80000100800 */
[----:B------:R-:W-:Y:S04]  /*29b0*/  STL [R1+0x180], R31 ;  /* 0x0001801f01007387 */ /* 0x000fe80000100800 */
[----:B------:R-:W-:Y:S01]  /*29c0*/  STL [R1+0x18c], R30 ;  /* 0x00018c1e01007387 */ /* 0x000fe20000100800 */
[----:B0-----:R-:W-:-:S03]  /*29d0*/  IADD3.X R43, PT, PT, R6, UR6, RZ, P1, !PT ;  /* 0x00000006062b7c10 */ /* 0x001fc60008ffe4ff */
[----:B------:R-:W-:Y:S01]  /*29e0*/  STL [R1+0x188], R32 ;  /* 0x0001882001007387 */ /* 0x000fe20000100800 */
[----:B------:R-:W-:-:S03]  /*29f0*/  @!P3 IMAD.IADD R119, R119, 0x1, -R108 ;  /* 0x000000017777b824 */ /* 0x000fc600078e0a6c */
[----:B------:R-:W-:Y:S01]  /*2a00*/  STL [R1+0x194], R33 ;  /* 0x0001942101007387 */ /* 0x000fe20000100800 */
[----:B------:R-:W-:-:S03]  /*2a10*/  IADD3 R42, P3, PT, R7, UR5, RZ ;  /* 0x00000005072a7c10 */ /* 0x000fc6000ff7e0ff */
[----:B------:R-:W-:Y:S04]  /*2a20*/  STL [R1+0x190], R35 ;  /* 0x0001902301007387 */ /* 0x000fe80000100800 */
[----:B------:R-:W-:Y:S01]  /*2a30*/  STL [R1+0x19c], R34 ;  /* 0x00019c2201007387 */ /* 0x000fe20000100800 */
[----:B------:R-:W-:-:S03]  /*2a40*/  PRMT R236, RZ, 0x7610, R236 ;  /* 0x00007610ffec7816 */ /* 0x000fc600000000ec */
[----:B------:R-:W-:Y:S01]  /*2a50*/  STL [R1+0x198], R36 ;  /* 0x0001982401007387 */ /* 0x000fe20000100800 */
[----:B------:R-:W-:-:S03]  /*2a60*/  @!P2 IMAD.MOV.U32 R46, RZ, RZ, R41 ;  /* 0x000000ffff2ea224 */ /* 0x000fc600078e0029 */
[----:B------:R-:W-:Y:S01]  /*2a70*/  STL [R1+0x1a4], R37 ;  /* 0x0001a42501007387 */ /* 0x000fe20000100800 */
[----:B------:R-:W-:-:S03]  /*2a80*/  @!P2 IMAD.MOV.U32 R47, RZ, RZ, R43 ;  /* 0x000000ffff2fa224 */ /* 0x000fc600078e002b */
[----:B------:R-:W-:Y:S04]  /*2a90*/  STL [R1+0x1a0], R39 ;  /* 0x0001a02701007387 */ /* 0x000fe80000100800 */
[----:B------:R0:W-:Y:S01]  /*2aa0*/  STL [R1+0x1a8], R40 ;  /* 0x0001a82801007387 */ /* 0x0001e20000100800 */
[----:B------:R-:W-:Y:S01]  /*2ab0*/  @!P6 IMAD.IADD R125, R125, 0x1, -R108 ;  /* 0x000000017d7de824 */ /* 0x000fe200078e0a6c */
[C---:B------:R-:W-:Y:S02]  /*2ac0*/  ISETP.GT.U32.AND P6, PT, R108.reuse, R120, PT ;  /* 0x000000786c00720c */ /* 0x040fe40003fc4070 */
[----:B------:R-:W-:Y:S01]  /*2ad0*/  SHF.R.U32.HI R45, RZ, 0xd, R192 ;  /* 0x0000000dff2d7819 */ /* 0x000fe200000116c0 */
[----:B------:R1:W3:Y:S01]  /*2ae0*/  @!P2 LDG.E.U8 R236, desc[UR24][R46.64] ;  /* 0x000000182eeca981 */ /* 0x0002e2000c1e1100 */
[----:B------:R-:W-:Y:S01]  /*2af0*/  ISETP.GT.U32.AND P1, PT, R108, R154, PT ;  /* 0x0000009a6c00720c */ /* 0x000fe20003f24070 */
[----:B------:R-:W-:Y:S01]  /*2b00*/  UIMAD UR5, UR8, 0x12, URZ ;  /* 0x00000012080578a4 */ /* 0x000fe2000f8e02ff */
[----:B0-----:R-:W-:Y:S01]  /*2b10*/  PRMT R40, RZ, 0x7610, R40 ;  /* 0x00007610ff287816 */ /* 0x001fe20000000028 */
[----:B-1----:R-:W-:-:S06]  /*2b20*/  @!P2 IMAD.MOV.U32 R46, RZ, RZ, R42 ;  /* 0x000000ffff2ea224 */ /* 0x002fcc00078e002a */
[----:B------:R-:W-:Y:S01]  /*2b30*/  @!P6 IMAD.IADD R120, R120, 0x1, -R108 ;  /* 0x000000017878e824 */ /* 0x000fe200078e0a6c */
[----:B------:R-:W-:-:S03]  /*2b40*/  ISETP.GT.U32.AND P6, PT, R108, R155, PT ;  /* 0x0000009b6c00720c */ /* 0x000fc60003fc4070 */
[----:B------:R-:W-:Y:S01]  /*2b50*/  @!P1 IMAD.IADD R154, R154, 0x1, -R108 ;  /* 0x000000019a9a9824 */ /* 0x000fe200078e0a6c */
[----:B------:R-:W-:Y:S02]  /*2b60*/  PRMT R252, RZ, 0x7610, R252 ;  /* 0x00007610fffc7816 */ /* 0x000fe400000000fc */
[----:B------:R-:W-:Y:S02]  /*2b70*/  SHF.R.U32.HI R49, RZ, 0x5, R192 ;  /* 0x00000005ff317819 */ /* 0x000fe400000116c0 */
[----:B------:R-:W-:-:S05]  /*2b80*/  PRMT R37, RZ, 0x7610, R37 ;  /* 0x00007610ff257816 */ /* 0x000fca0000000025 */
[----:B------:R-:W-:Y:S01]  /*2b90*/  @!P6 IMAD.IADD R155, R155, 0x1, -R108 ;  /* 0x000000019b9be824 */ /* 0x000fe200078e0a6c */
[----:B------:R-:W-:Y:S02]  /*2ba0*/  ISETP.GT.U32.AND P6, PT, R108, R153, PT ;  /* 0x000000996c00720c */ /* 0x000fe40003fc4070 */
[----:B------:R-:W-:Y:S01]  /*2bb0*/  PRMT R39, RZ, 0x7610, R39 ;  /* 0x00007610ff277816 */ /* 0x000fe20000000027 */
[----:B------:R-:W-:Y:S01]  /*2bc0*/  VIADD R53, R197, 0xfffffff4 ;  /* 0xfffffff4c5357836 */ /* 0x000fe20000000000 */
[----:B------:R-:W-:-:S09]  /*2bd0*/  PRMT R34, RZ, 0x7610, R34 ;  /* 0x00007610ff227816 */ /* 0x000fd20000000022 */
[----:B------:R-:W-:Y:S01]  /*2be0*/  @!P6 IMAD.IADD R153, R153, 0x1, -R108 ;  /* 0x000000019999e824 */ /* 0x000fe200078e0a6c */
[----:B------:R-:W-:Y:S02]  /*2bf0*/  ISETP.GT.U32.AND P6, PT, R108, R193, PT ;  /* 0x000000c16c00720c */ /* 0x000fe40003fc4070 */
[----:B------:R-:W-:Y:S01]  /*2c00*/  PRMT R36, RZ, 0x7610, R36 ;  /* 0x00007610ff247816 */ /* 0x000fe20000000024 */
[----:B------:R-:W-:Y:S01]  /*2c10*/  VIADD R57, R197, 0xfffffffb ;  /* 0xfffffffbc5397836 */ /* 0x000fe20000000000 */
[----:B------:R-:W-:-:S09]  /*2c20*/  PRMT R33, RZ, 0x7610, R33 ;  /* 0x00007610ff217816 */ /* 0x000fd20000000021 */
[----:B------:R-:W-:Y:S01]  /*2c30*/  @!P6 IMAD.IADD R193, R193, 0x1, -R108 ;  /* 0x00000001c1c1e824 */ /* 0x000fe200078e0a6c */
[----:B--2---:R0:W-:Y:S02]  /*2c40*/  STL [R1+0x40], R44 ;  /* 0x0000402c01007387 */ /* 0x0041e40000100800 */
[----:B0-----:R-:W-:Y:S02]  /*2c50*/  IADD3.X R44, PT, PT, R8, UR6, RZ, P3, !PT ;  /* 0x00000006082c7c10 */ /* 0x001fe40009ffe4ff */
[----:B------:R-:W-:-:S03]  /*2c60*/  LOP3.LUT P3, RZ, R45, 0x1, RZ, 0xc0, !PT ;  /* 0x000000012dff7812 */ /* 0x000fc6000786c0ff */
[----:B------:R-:W-:Y:S01]  /*2c70*/  @!P2 IMAD.MOV.U32 R47, RZ, RZ, R44 ;  /* 0x000000ffff2fa224 */ /* 0x000fe200078e002c */
[----:B------:R-:W-:-:S04]  /*2c80*/  USHF.R.S32.HI UR6, URZ, 0x1f, UR5 ;  /* 0x0000001fff067899 */ /* 0x000fc80008011405 */
[----:B------:R0:W2:Y:S01]  /*2c90*/  @!P2 LDG.E.U8 R40, desc[UR24][R46.64] ;  /* 0x000000182e28a981 */ /* 0x0000a2000c1e1100 */
[----:B------:R-:W-:-:S04]  /*2ca0*/  IADD3 R45, P2, PT, R5, UR5, RZ ;  /* 0x00000005052d7c10 */ /* 0x000fc8000ff5e0ff */
[----:B0-----:R-:W-:Y:S02]  /*2cb0*/  IADD3.X R47, PT, PT, R6, UR6, RZ, P2, !PT ;  /* 0x00000006062f7c10 */ /* 0x001fe400097fe4ff */
[----:B------:R-:W-:Y:S01]  /*2cc0*/  IADD3 R46, P1, PT, R7, UR5, RZ ;  /* 0x00000005072e7c10 */ /* 0x000fe2000ff3e0ff */
[----:B------:R-:W-:Y:S02]  /*2cd0*/  @P3 IMAD.MOV.U32 R50, RZ, RZ, R45 ;  /* 0x000000ffff323224 */ /* 0x000fe400078e002d */
[----:B------:R-:W-:Y:S01]  /*2ce0*/  @P3 IMAD.MOV.U32 R51, RZ, RZ, R47 ;  /* 0x000000ffff333224 */ /* 0x000fe200078e002f */
[----:B------:R-:W-:Y:S02]  /*2cf0*/  IADD3.X R48, PT, PT, R8, UR6, RZ, P1, !PT ;  /* 0x0000000608307c10 */ /* 0x000fe40008ffe4ff */
[----:B------:R-:W-:Y:S01]  /*2d00*/  ISETP.GT.U32.AND P2, PT, R108, R152, PT ;  /* 0x000000986c00720c */ /* 0x000fe20003f44070 */
[----:B------:R-:W-:Y:S01]  /*2d10*/  UIMAD UR5, UR8, 0x1a, URZ ;  /* 0x0000001a080578a4 */ /* 0x000fe2000f8e02ff */
[----:B------:R0:W2:Y:S01]  /*2d20*/  @P3 LDG.E.U8 R252, desc[UR24][R50.64] ;  /* 0x0000001832fc3981 */ /* 0x0000a2000c1e1100 */
[----:B------:R-:W-:-:S02]  /*2d30*/  LOP3.LUT P1, RZ, R49, 0x1, RZ, 0xc0, !PT ;  /* 0x0000000131ff7812 */ /* 0x000fc4000782c0ff */
[----:B------:R-:W-:Y:S01]  /*2d40*/  USHF.R.S32.HI UR6, URZ, 0x1f, UR5 ;  /* 0x0000001fff067899 */ /* 0x000fe20008011405 */
[----:B0-----:R-:W-:Y:S02]  /*2d50*/  @P3 IMAD.MOV.U32 R50, RZ, RZ, R46 ;  /* 0x000000ffff323224 */ /* 0x001fe400078e002e */
[----:B------:R-:W-:-:S05]  /*2d60*/  @P3 IMAD.MOV.U32 R51, RZ, RZ, R48 ;  /* 0x000000ffff333224 */ /* 0x000fca00078e0030 */
[----:B------:R0:W2:Y:S01]  /*2d70*/  @P3 LDG.E.U8 R37, desc[UR24][R50.64] ;  /* 0x0000001832253981 */ /* 0x0000a2000c1e1100 */
[----:B------:R-:W-:Y:S01]  /*2d80*/  IADD3 R49, P3, PT, R5, UR5, RZ ;  /* 0x0000000505317c10 */ /* 0x000fe2000ff7e0ff */
[----:B------:R-:W-:-:S03]  /*2d90*/  @!P2 IMAD.IADD R152, R152, 0x1, -R108 ;  /* 0x000000019898a824 */ /* 0x000fc600078e0a6c */
[----:B0-----:R-:W-:Y:S02]  /*2da0*/  IADD3.X R51, PT, PT, R6, UR6, RZ, P3, !PT ;  /* 0x0000000606337c10 */ /* 0x001fe40009ffe4ff */
[----:B------:R-:W-:Y:S01]  /*2db0*/  IADD3 R50, P2, PT, R7, UR5, RZ ;  /* 0x0000000507327c10 */ /* 0x000fe2000ff5e0ff */
[----:B------:R-:W-:Y:S01]  /*2dc0*/  @P1 IMAD.MOV.U32 R54, RZ, RZ, R49 ;  /* 0x000000ffff361224 */ /* 0x000fe200078e0031 */
[----:B------:R-:W-:Y:S01]  /*2dd0*/  ISETP.GT.U32.AND P3, PT, R108, R194, PT ;  /* 0x000000c26c00720c */ /* 0x000fe20003f64070 */
[----:B------:R-:W-:Y:S01]  /*2de0*/  @P1 IMAD.MOV.U32 R55, RZ, RZ, R51 ;  /* 0x000000ffff371224 */ /* 0x000fe200078e0033 */
[----:B------:R-:W-:Y:S01]  /*2df0*/  IADD3.X R52, PT, PT, R8, UR6, RZ, P2, !PT ;  /* 0x0000000608347c10 */ /* 0x000fe200097fe4ff */
[----:B------:R-:W-:-:S03]  /*2e00*/  UIMAD UR5, UR8, 0x3, URZ ;  /* 0x00000003080578a4 */ /* 0x000fc6000f8e02ff */
        /* <DEDUP_REMOVED lines=8> */
[----:B------:R-:W-:Y:S02]  /*2e90*/  ISETP.GT.U32.AND P3, PT, R108, R111, PT ;  /* 0x0000006f6c00720c */ /* 0x000fe40003f64070 */
[----:B0-----:R-:W-:Y:S02]  /*2ea0*/  IADD3.X R55, PT, PT, R6, UR6, RZ, P1, !PT ;  /* 0x0000000606377c10 */ /* 0x001fe40008ffe4ff */
[----:B------:R-:W-:Y:S02]  /*2eb0*/  IADD3 R54, P6, PT, R7, UR5, RZ ;  /* 0x0000000507367c10 */ /* 0x000fe4000ffde0ff */
[----:B------:R-:W-:Y:S01]  /*2ec0*/  ISETP.GT.U32.AND P1, PT, R108, R112, PT ;  /* 0x000000706c00720c */ /* 0x000fe20003f24070 */
[----:B------:R-:W-:Y:S01]  /*2ed0*/  @!P4 IMAD.MOV.U32 R58, RZ, RZ, R53 ;  /* 0x000000ffff3ac224 */ /* 0x000fe200078e0035 */
[----:B------:R-:W-:Y:S01]  /*2ee0*/  IADD3.X R56, PT, PT, R8, UR6, RZ, P6, !PT ;  /* 0x0000000608387c10 */ /* 0x000fe2000b7fe4ff */
[----:B------:R-:W-:Y:S01]  /*2ef0*/  @!P4 IMAD.MOV.U32 R59, RZ, RZ, R55 ;  /* 0x000000ffff3bc224 */ /* 0x000fe200078e0037 */
[----:B------:R-:W-:Y:S01]  /*2f00*/  UIMAD UR5, UR8, 0xb, URZ ;  /* 0x0000000b080578a4 */ /* 0x000fe2000f8e02ff */
[----:B------:R-:W-:-:S02]  /*2f10*/  ISETP.GE.U32.AND P6, PT, R57, 0x7fffffdc, PT ;  /* 0x7fffffdc3900780c */ /* 0x000fc40003fc6070 */
[--C-:B------:R-:W-:Y:S01]  /*2f20*/  @!P3 IMAD.IADD R111, R111, 0x1, -R108.reuse ;  /* 0x000000016f6fb824 */ /* 0x100fe200078e0a6c */
[----:B------:R0:W2:Y:S01]  /*2f30*/  @!P4 LDG.E.U8 R36, desc[UR24][R58.64] ;  /* 0x000000183a24c981 */ /* 0x0000a2000c1e1100 */
[----:B------:R-:W-:Y:S02]  /*2f40*/  USHF.R.S32.HI UR6, URZ, 0x1f, UR5 ;  /* 0x0000001fff067899 */ /* 0x000fe40008011405 */
[----:B------:R-:W-:Y:S02]  /*2f50*/  IADD3 R57, P3, PT, R5, UR5, RZ ;  /* 0x0000000505397c10 */ /* 0x000fe4000ff7e0ff */
[----:B------:R-:W-:Y:S02]  /*2f60*/  @!P1 IMAD.IADD R112, R112, 0x1, -R108 ;  /* 0x0000000170709824 */ /* 0x000fe400078e0a6c */
[----:B0-----:R-:W-:Y:S02]  /*2f70*/  @!P4 IMAD.MOV.U32 R58, RZ, RZ, R54 ;  /* 0x000000ffff3ac224 */ /* 0x001fe400078e0036 */
[----:B------:R-:W-:Y:S01]  /*2f80*/  @!P4 IMAD.MOV.U32 R59, RZ, RZ, R56 ;  /* 0x000000ffff3bc224 */ /* 0x000fe200078e0038 */
[----:B------:R-:W-:-:S04]  /*2f90*/  ISETP.GT.U32.AND P1, PT, R108, R184, PT ;  /* 0x000000b86c00720c */ /* 0x000fc80003f24070 */
[----:B------:R0:W2:Y:S01]  /*2fa0*/  @!P4 LDG.E.U8 R33, desc[UR24][R58.64] ;  /* 0x000000183a21c981 */ /* 0x0000a2000c1e1100 */
[----:B------:R-:W-:Y:S01]  /*2fb0*/  PRMT R35, RZ, 0x7610, R35 ;  /* 0x00007610ff237816 */ /* 0x000fe20000000023 */
[----:B------:R-:W-:Y:S01]  /*2fc0*/  @!P2 IMAD.MOV.U32 R62, RZ, RZ, R57 ;  /* 0x000000ffff3ea224 */ /* 0x000fe200078e0039 */
[----:B------:R-:W-:Y:S02]  /*2fd0*/  SHF.R.U32.HI R61, RZ, 0xc, R192 ;  /* 0x0000000cff3d7819 */ /* 0x000fe400000116c0 */
[----:B0-----:R-:W-:Y:S02]  /*2fe0*/  IADD3.X R59, PT, PT, R6, UR6, RZ, P3, !PT ;  /* 0x00000006063b7c10 */ /* 0x001fe40009ffe4ff */
[----:B------:R-:W-:Y:S02]  /*2ff0*/  IADD3 R58, P4, PT, R7, UR5, RZ ;  /* 0x00000005073a7c10 */ /* 0x000fe4000ff9e0ff */
[----:B------:R-:W-:Y:S01]  /*3000*/  ISETP.GT.U32.AND P3, PT, R108, R182, PT ;  /* 0x000000b66c00720c */ /* 0x000fe20003f64070 */
[----:B------:R-:W-:Y:S01]  /*3010*/  @!P2 IMAD.MOV.U32 R63, RZ, RZ, R59 ;  /* 0x000000ffff3fa224 */ /* 0x000fe200078e003b */
[----:B------:R-:W-:Y:S01]  /*3020*/  IADD3.X R60, PT, PT, R8, UR6, RZ, P4, !PT ;  /* 0x00000006083c7c10 */ /* 0x000fe2000a7fe4ff */
[----:B------:R-:W-:Y:S01]  /*3030*/  UIMAD UR5, UR8, 0x13, URZ ;  /* 0x00000013080578a4 */ /* 0x000fe2000f8e02ff */
[----:B------:R-:W-:-:S02]  /*3040*/  LOP3.LUT P4, RZ, R61, 0x1, RZ, 0xc0, !PT ;  /* 0x000000013dff7812 */ /* 0x000fc4000788c0ff */
[----:B------:R-:W-:Y:S01]  /*3050*/  PRMT R30, RZ, 0x7610, R30 ;  /* 0x00007610ff1e7816 */ /* 0x000fe2000000001e */
[----:B------:R0:W2:Y:S01]  /*3060*/  @!P2 LDG.E.U8 R35, desc[UR24][R62.64] ;  /* 0x000000183e23a981 */ /* 0x0000a2000c1e1100 */
[----:B------:R-:W-:Y:S01]  /*3070*/  USHF.R.S32.HI UR6, URZ, 0x1f, UR5 ;  /* 0x0000001fff067899 */ /* 0x000fe20008011405 */
[----:B------:R-:W-:Y:S01]  /*3080*/  @!P1 IMAD.IADD R184, R184, 0x1, -R108 ;  /* 0x00000001b8b89824 */ /* 0x000fe200078e0a6c */
[----:B------:R-:W-:Y:S01]  /*3090*/  IADD3 R61, P1, PT, R5, UR5, RZ ;  /* 0x00000005053d7c10 */ /* 0x000fe2000ff3e0ff */
[----:B0-----:R-:W-:Y:S02]  /*30a0*/  @!P2 IMAD.MOV.U32 R62, RZ, RZ, R58 ;  /* 0x000000ffff3ea224 */ /* 0x001fe400078e003a */
[----:B------:R-:W-:Y:S02]  /*30b0*/  @!P2 IMAD.MOV.U32 R63, RZ, RZ, R60 ;  /* 0x000000ffff3fa224 */ /* 0x000fe400078e003c */
[----:B------:R-:W-:-:S03]  /*30c0*/  @!P3 IMAD.IADD R182, R182, 0x1, -R108 ;  /* 0x00000001b6b6b824 */ /* 0x000fc600078e0a6c */
[----:B------:R0:W2:Y:S01]  /*30d0*/  @!P2 LDG.E.U8 R30, desc[UR24][R62.64] ;  /* 0x000000183e1ea981 */ /* 0x0000a2000c1e1100 */
[----:B------:R-:W-:Y:S01]  /*30e0*/  ISETP.GT.U32.AND P2, PT, R108, R117, PT ;  /* 0x000000756c00720c */ /* 0x000fe20003f44070 */
[----:B------:R-:W-:Y:S01]  /*30f0*/  @P4 IMAD.MOV.U32 R66, RZ, RZ, R61 ;  /* 0x000000ffff424224 */ /* 0x000fe200078e003d */
[----:B------:R-:W-:Y:S02]  /*3100*/  PRMT R32, RZ, 0x7610, R32 ;  /* 0x00007610ff207816 */ /* 0x000fe40000000020 */
[----:B0-----:R-:W-:Y:S02]  /*3110*/  IADD3.X R63, PT, PT, R6, UR6, RZ, P1, !PT ;  /* 0x00000006063f7c10 */ /* 0x001fe40008ffe4ff */
[----:B------:R-:W-:Y:S02]  /*3120*/  IADD3 R62, P3, PT, R7, UR5, RZ ;  /* 0x00000005073e7c10 */ /* 0x000fe4000ff7e0ff */
[----:B------:R-:W-:Y:S01]  /*3130*/  ISETP.GT.U32.AND P1, PT, R108, R170, PT ;  /* 0x000000aa6c00720c */ /* 0x000fe20003f24070 */
[----:B------:R-:W-:Y:S01]  /*3140*/  @P4 IMAD.MOV.U32 R67, RZ, RZ, R63 ;  /* 0x000000ffff434224 */ /* 0x000fe200078e003f */
[----:B------:R-:W-:-:S02]  /*3150*/  SHF.R.U32.HI R65, RZ, 0x4, R192 ;  /* 0x00000004ff417819 */ /* 0x000fc400000116c0 */
[----:B------:R-:W-:Y:S01]  /*3160*/  IADD3.X R64, PT, PT, R8, UR6, RZ, P3, !PT ;  /* 0x0000000608407c10 */ /* 0x000fe20009ffe4ff */
[----:B------:R-:W-:Y:S01]  /*3170*/  UIMAD UR5, UR8, 0x1b, URZ ;  /* 0x0000001b080578a4 */ /* 0x000fe2000f8e02ff */
[----:B------:R-:W-:Y:S01]  /*3180*/  LOP3.LUT P3, RZ, R65, 0x1, RZ, 0xc0, !PT ;  /* 0x0000000141ff7812 */ /* 0x000fe2000786c0ff */
[----:B------:R0:W2:Y:S01]  /*3190*/  @P4 LDG.E.U8 R32, desc[UR24][R66.64] ;  /* 0x0000001842204981 */ /* 0x0000a2000c1e1100 */
[----:B------:R-:W-:Y:S01]  /*31a0*/  PRMT R29, RZ, 0x7610, R29 ;  /* 0x00007610ff1d7816 */ /* 0x000fe2000000001d */
[----:B------:R-:W-:Y:S01]  /*31b0*/  USHF.R.S32.HI UR6, URZ, 0x1f, UR5 ;  /* 0x0000001fff067899 */ /* 0x000fe20008011405 */
[----:B------:R-:W-:Y:S01]  /*31c0*/  @!P2 IMAD.IADD R117, R117, 0x1, -R108 ;  /* 0x000000017575a824 */ /* 0x000fe200078e0a6c */
[----:B------:R-:W-:Y:S01]  /*31d0*/  IADD3 R65, P2, PT, R5, UR5, RZ ;  /* 0x0000000505417c10 */ /* 0x000fe2000ff5e0ff */
[----:B0-----:R-:W-:Y:S02]  /*31e0*/  @P4 IMAD.MOV.U32 R66, RZ, RZ, R62 ;  /* 0x000000ffff424224 */ /* 0x001fe400078e003e */
[----:B------:R-:W-:-:S02]  /*31f0*/  @P4 IMAD.MOV.U32 R67, RZ, RZ, R64 ;  /* 0x000000ffff434224 */ /* 0x000fc400078e0040 */
[----:B------:R-:W-:Y:S01]  /*3200*/  @!P1 IMAD.IADD R170, R170, 0x1, -R108 ;  /* 0x00000001aaaa9824 */ /* 0x000fe200078e0a6c */
[----:B------:R-:W-:Y:S01]  /*3210*/  ISETP.GT.U32.AND P1, PT, R108, R171, PT ;  /* 0x000000ab6c00720c */ /* 0x000fe20003f24070 */
[----:B------:R-:W-:Y:S01]  /*3220*/  VIADD R68, R197, 0xfffffff3 ;  /* 0xfffffff3c5447836 */ /* 0x000fe20000000000 */
[----:B------:R0:W2:Y:S01]  /*3230*/  @P4 LDG.E.U8 R29, desc[UR24][R66.64] ;  /* 0x00000018421d4981 */ /* 0x0000a2000c1e1100 */
[----:B------:R-:W-:Y:S02]  /*3240*/  IADD3 R159, P4, PT, R7, UR5, RZ ;  /* 0x00000005079f7c10 */ /* 0x000fe4000ff9e0ff */
[----:B------:R-:W-:Y:S02]  /*3250*/  PRMT R31, RZ, 0x7610, R31 ;  /* 0x00007610ff1f7816 */ /* 0x000fe4000000001f */
[----:B------:R-:W-:Y:S02]  /*3260*/  IADD3.X R151, PT, PT, R8, UR6, RZ, P4, !PT ;  /* 0x0000000608977c10 */ /* 0x000fe4000a7fe4ff */
[----:B0-----:R-:W-:-:S02]  /*3270*/  IADD3.X R66, PT, PT, R6, UR6, RZ, P2, !PT ;  /* 0x0000000606427c10 */ /* 0x001fc400097fe4ff */
[----:B------:R-:W-:Y:S02]  /*3280*/  ISETP.GT.U32.AND P2, PT, R108, R172, PT ;  /* 0x000000ac6c00720c */ /* 0x000fe40003f44070 */
[----:B------:R-:W-:Y:S01]  /*3290*/  ISETP.GE.U32.AND P4, PT, R68, 0x7fffffd4, PT ;  /* 0x7fffffd44400780c */ /* 0x000fe20003f86070 */
[----:B------:R-:W-:Y:S02]  /*32a0*/  @P3 IMAD.MOV.U32 R68, RZ, RZ, R65 ;  /* 0x000000ffff443224 */ /* 0x000fe400078e0041 */
[----:B------:R-:W-:Y:S01]  /*32b0*/  @P3 IMAD.MOV.U32 R69, RZ, RZ, R66 ;  /* 0x000000ffff453224 */ /* 0x000fe200078e0042 */
[----:B------:R-:W-:Y:S01]  /*32c0*/  USHF.L.U32 UR5, UR8, 0x2, URZ ;  /* 0x0000000208057899 */ /* 0x000fe200080006ff */
[----:B------:R-:W-:Y:S01]  /*32d0*/  PRMT R26, RZ, 0x7610, R26 ;  /* 0x00007610ff1a7816 */ /* 0x000fe2000000001a */
[----:B------:R-:W-:Y:S02]  /*32e0*/  @!P1 IMAD.IADD R171, R171, 0x1, -R108 ;  /* 0x00000001abab9824 */ /* 0x000fe400078e0a6c */
[----:B------:R0:W2:Y:S01]  /*32f0*/  @P3 LDG.E.U8 R31, desc[UR24][R68.64] ;  /* 0x00000018441f3981 */ /* 0x0000a2000c1e1100 */
[----:B------:R-:W-:-:S02]  /*3300*/  USHF.R.S32.HI UR6, URZ, 0x1f, UR5 ;  /* 0x0000001fff067899 */ /* 0x000fc40008011405 */
[----:B------:R-:W-:Y:S01]  /*3310*/  IADD3 R67, P1, PT, R5, UR5, RZ ;  /* 0x0000000505437c10 */ /* 0x000fe2000ff3e0ff */
[----:B------:R-:W-:Y:S01]  /*3320*/  @!P2 IMAD.IADD R172, R172, 0x1, -R108 ;  /* 0x00000001acaca824 */ /* 0x000fe200078e0a6c */
[----:B------:R-:W-:Y:S01]  /*3330*/  ISETP.GT.U32.AND P2, PT, R108, R168, PT ;  /* 0x000000a86c00720c */ /* 0x000fe20003f44070 */
[----:B0-----:R-:W-:Y:S02]  /*3340*/  @P3 IMAD.MOV.U32 R68, RZ, RZ, R159 ;  /* 0x000000ffff443224 */ /* 0x001fe400078e009f */
[----:B------:R-:W-:-:S05]  /*3350*/  @P3 IMAD.MOV.U32 R69, RZ, RZ, R151 ;  /* 0x000000ffff453224 */ /* 0x000fca00078e0097 */
[----:B------:R0:W2:Y:S01]  /*3360*/  @P3 LDG.E.U8 R26, desc[UR24][R68.64] ;  /* 0x00000018441a3981 */ /* 0x0000a2000c1e1100 */
[----:B------:R-:W-:Y:S01]  /*3370*/  PRMT R28, RZ, 0x7610, R28 ;  /* 0x00007610ff1c7816 */ /* 0x000fe2000000001c */
[----:B------:R-:W-:Y:S01]  /*3380*/  @!P6 IMAD.MOV.U32 R72, RZ, RZ, R67 ;  /* 0x000000ffff48e224 */ /* 0x000fe200078e0043 */
[----:B0-----:R-:W-:Y:S02]  /*3390*/  IADD3.X R69, PT, PT, R6, UR6, RZ, P1, !PT ;  /* 0x0000000606457c10 */ /* 0x001fe40008ffe4ff */
[----:B------:R-:W-:Y:S02]  /*33a0*/  IADD3 R68, P3, PT, R7, UR5, RZ ;  /* 0x0000000507447c10 */ /* 0x000fe4000ff7e0ff */
[----:B------:R-:W-:Y:S01]  /*33b0*/  ISETP.GT.U32.AND P1, PT, R108, R167, PT ;  /* 0x000000a76c00720c */ /* 0x000fe20003f24070 */
[----:B------:R-:W-:Y:S01]  /*33c0*/  @!P6 IMAD.MOV.U32 R73, RZ, RZ, R69 ;  /* 0x000000ffff49e224 */ /* 0x000fe200078e0045 */
[----:B------:R-:W-:Y:S01]  /*33d0*/  IADD3.X R70, PT, PT, R8, UR6, RZ, P3, !PT ;  /* 0x0000000608467c10 */ /* 0x000fe20009ffe4ff */
[----:B------:R-:W-:Y:S01]  /*33e0*/  VIADD R71, R197, 0xfffffffa ;  /* 0xfffffffac5477836 */ /* 0x000fe20000000000 */
[----:B------:R-:W-:Y:S01]  /*33f0*/  UIMAD UR5, UR8, 0xc, URZ ;  /* 0x0000000c080578a4 */ /* 0x000fe2000f8e02ff */
[----:B------:R-:W-:Y:S01]  /*3400*/  PRMT R25, RZ, 0x7610, R25 ;  /* 0x00007610ff197816 */ /* 0x000fe20000000019 */
[----:B------:R0:W2:Y:S01]  /*3410*/  @!P6 LDG.E.U8 R28, desc[UR24][R72.64] ;  /* 0x00000018481ce981 */ /* 0x0000a2000c1e1100 */
[----:B------:R-:W-:Y:S01]  /*3420*/  @!P2 IMAD.IADD R168, R168, 0x1, -R108 ;  /* 0x00000001a8a8a824 */ /* 0x000fe200078e0a6c */
[----:B------:R-:W-:Y:S01]  /*3430*/  USHF.R.S32.HI UR6, URZ, 0x1f, UR5 ;  /* 0x0000001fff067899 */ /* 0x000fe20008011405 */
[----:B------:R-:W-:-:S02]  /*3440*/  ISETP.GE.U32.AND P3, PT, R71, 0x7fffffdb, PT ;  /* 0x7fffffdb4700780c */ /* 0x000fc40003f66070 */
[----:B------:R-:W-:Y:S01]  /*3450*/  IADD3 R71, P2, PT, R5, UR5, RZ ;  /* 0x0000000505477c10 */ /* 0x000fe2000ff5e0ff */
[----:B0-----:R-:W-:Y:S02]  /*3460*/  @!P6 IMAD.MOV.U32 R72, RZ, RZ, R68 ;  /* 0x000000ffff48e224 */ /* 0x001fe400078e0044 */
[----:B------:R-:W-:Y:S02]  /*3470*/  @!P6 IMAD.MOV.U32 R73, RZ, RZ, R70 ;  /* 0x000000ffff49e224 */ /* 0x000fe400078e0046 */
[----:B------:R-:W-:Y:S01]  /*3480*/  @!P1 IMAD.IADD R167, R167, 0x1, -R108 ;  /* 0x00000001a7a79824 */ /* 0x000fe200078e0a6c */
[----:B------:R-:W-:Y:S02]  /*3490*/  ISETP.GT.U32.AND P1, PT, R108, R145, PT ;  /* 0x000000916c00720c */ /* 0x000fe40003f24070 */
[----:B------:R0:W2:Y:S01]  /*34a0*/  @!P6 LDG.E.U8 R25, desc[UR24][R72.64] ;  /* 0x000000184819e981 */ /* 0x0000a2000c1e1100 */
[----:B------:R-:W-:Y:S01]  /*34b0*/  PRMT R27, RZ, 0x7610, R27 ;  /* 0x00007610ff1b7816 */ /* 0x000fe2000000001b */
[----:B------:R-:W-:Y:S01]  /*34c0*/  @!P4 IMAD.MOV.U32 R76, RZ, RZ, R71 ;  /* 0x000000ffff4cc224 */ /* 0x000fe200078e0047 */
[----:B------:R-:W-:-:S02]  /*34d0*/  SHF.R.U32.HI R75, RZ, 0xb, R192 ;  /* 0x0000000bff4b7819 */ /* 0x000fc400000116c0 */
[----:B0-----:R-:W-:Y:S02]  /*34e0*/  IADD3.X R73, PT, PT, R6, UR6, RZ, P2, !PT ;  /* 0x0000000606497c10 */ /* 0x001fe400097fe4ff */
[----:B------:R-:W-:Y:S02]  /*34f0*/  ISETP.GT.U32.AND P2, PT, R108, R144, PT ;  /* 0x000000906c00720c */ /* 0x000fe40003f44070 */
[----:B------:R-:W-:Y:S01]  /*3500*/  IADD3 R72, P6, PT, R7, UR5, RZ ;  /* 0x0000000507487c10 */ /* 0x000fe2000ffde0ff */
[----:B------:R-:W-:Y:S01]  /*3510*/  @!P4 IMAD.MOV.U32 R77, RZ, RZ, R73 ;  /* 0x000000ffff4dc224 */ /* 0x000fe200078e0049 */
[----:B------:R-:W-:Y:S02]  /*3520*/  UIMAD UR5, UR8, 0x14, URZ ;  /* 0x00000014080578a4 */ /* 0x000fe4000f8e02ff */
[----:B------:R-:W-:Y:S02]  /*3530*/  IADD3.X R74, PT, PT, R8, UR6, RZ, P6, !PT ;  /* 0x00000006084a7c10 */ /* 0x000fe4000b7fe4ff */
[----:B------:R-:W-:Y:S01]  /*3540*/  LOP3.LUT P6, RZ, R75, 0x1, RZ, 0xc0, !PT ;  /* 0x000000014bff7812 */ /* 0x000fe200078cc0ff */
[----:B------:R0:W2:Y:S01]  /*3550*/  @!P4 LDG.E.U8 R27, desc[UR24][R76.64] ;  /* 0x000000184c1bc981 */ /* 0x0000a2000c1e1100 */
[----:B------:R-:W-:Y:S01]  /*3560*/  PRMT R22, RZ, 0x7610, R22 ;  /* 0x00007610ff167816 */ /* 0x000fe20000000016 */
[----:B------:R-:W-:Y:S01]  /*3570*/  USHF.R.S32.HI UR6, URZ, 0x1f, UR5 ;  /* 0x0000001fff067899 */ /* 0x000fe20008011405 */
[--C-:B------:R-:W-:Y:S01]  /*3580*/  @!P1 IMAD.IADD R145, R145, 0x1, -R108.reuse ;  /* 0x0000000191919824 */ /* 0x100fe200078e0a6c */
[----:B------:R-:W-:Y:S01]  /*3590*/  IADD3 R75, P1, PT, R5, UR5, RZ ;  /* 0x00000005054b7c10 */ /* 0x000fe2000ff3e0ff */
[----:B------:R-:W-:Y:S01]  /*35a0*/  @!P2 IMAD.IADD R144, R144, 0x1, -R108 ;  /* 0x000000019090a824 */ /* 0x000fe200078e0a6c */
[----:B------:R-:W-:Y:S01]  /*35b0*/  ISETP.GT.U32.AND P2, PT, R108, R143, PT ;  /* 0x0000008f6c00720c */ /* 0x000fe20003f44070 */
[----:B0-----:R-:W-:-:S02]  /*35c0*/  @!P4 IMAD.MOV.U32 R76, RZ, RZ, R72 ;  /* 0x000000ffff4cc224 */ /* 0x001fc400078e0048 */
[----:B------:R-:W-:-:S05]  /*35d0*/  @!P4 IMAD.MOV.U32 R77, RZ, RZ, R74 ;  /* 0x000000ffff4dc224 */ /* 0x000fca00078e004a */
[----:B------:R0:W2:Y:S01]  /*35e0*/  @!P4 LDG.E.U8 R22, desc[UR24][R76.64] ;  /* 0x000000184c16c981 */ /* 0x0000a2000c1e1100 */
[----:B------:R-:W-:Y:S01]  /*35f0*/  SHF.R.U32.HI R79, RZ, 0x3, R192 ;  /* 0x00000003ff4f7819 */ /* 0x000fe200000116c0 */
[----:B------:R-:W-:Y:S01]  /*3600*/  @P6 IMAD.MOV.U32 R80, RZ, RZ, R75 ;  /* 0x000000ffff506224 */ /* 0x000fe200078e004b */
[----:B------:R-:W-:Y:S02]  /*3610*/  PRMT R24, RZ, 0x7610, R24 ;  /* 0x00007610ff187816 */ /* 0x000fe40000000018 */
[----:B0-----:R-:W-:Y:S02]  /*3620*/  IADD3.X R77, PT, PT, R6, UR6, RZ, P1, !PT ;  /* 0x00000006064d7c10 */ /* 0x001fe40008ffe4ff */
[----:B------:R-:W-:Y:S02]  /*3630*/  ISETP.GT.U32.AND P1, PT, R108, R139, PT ;  /* 0x0000008b6c00720c */ /* 0x000fe40003f24070 */
[----:B------:R-:W-:Y:S01]  /*3640*/  IADD3 R76, P4, PT, R7, UR5, RZ ;  /* 0x00000005074c7c10 */ /* 0x000fe2000ff9e0ff */
[----:B------:R-:W-:Y:S01]  /*3650*/  @P6 IMAD.MOV.U32 R81, RZ, RZ, R77 ;  /* 0x000000ffff516224 */ /* 0x000fe200078e004d */
[----:B------:R-:W-:-:S02]  /*3660*/  UIMAD UR5, UR8, 0x1c, URZ ;  /* 0x0000001c080578a4 */ /* 0x000fc4000f8e02ff */
[----:B------:R-:W-:Y:S02]  /*3670*/  IADD3.X R78, PT, PT, R8, UR6, RZ, P4, !PT ;  /* 0x00000006084e7c10 */ /* 0x000fe4000a7fe4ff */
[----:B------:R-:W-:Y:S01]  /*3680*/  LOP3.LUT P4, RZ, R79, 0x1, RZ, 0xc0, !PT ;  /* 0x000000014fff7812 */ /* 0x000fe2000788c0ff */
[----:B------:R-:W-:Y:S01]  /*3690*/  USHF.R.S32.HI UR6, URZ, 0x1f, UR5 ;  /* 0x0000001fff067899 */ /* 0x000fe20008011405 */
[----:B------:R-:W-:Y:S01]  /*36a0*/  PRMT R20, RZ, 0x7610, R20 ;  /* 0x00007610ff147816 */ /* 0x000fe20000000014 */
[----:B------:R0:W2:Y:S01]  /*36b0*/  @P6 LDG.E.U8 R24, desc[UR24][R80.64] ;  /* 0x0000001850186981 */ /* 0x0000a2000c1e1100 */
[--C-:B------:R-:W-:Y:S01]  /*36c0*/  @!P2 IMAD.IADD R143, R143, 0x1, -R108.reuse ;  /* 0x000000018f8fa824 */ /* 0x100fe200078e0a6c */
[----:B------:R-:W-:Y:S01]  /*36d0*/  IADD3 R163, P2, PT, R5, UR5, RZ ;  /* 0x0000000505a37c10 */ /* 0x000fe2000ff5e0ff */
[----:B------:R-:W-:Y:S01]  /*36e0*/  @!P1 IMAD.IADD R139, R139, 0x1, -R108 ;  /* 0x000000018b8b9824 */ /* 0x000fe200078e0a6c */
[----:B------:R-:W-:Y:S02]  /*36f0*/  ISETP.GT.U32.AND P1, PT, R108, R138, PT ;  /* 0x0000008a6c00720c */ /* 0x000fe40003f24070 */
[----:B------:R-:W-:Y:S01]  /*3700*/  IADD3.X R161, PT, PT, R6, UR6, RZ, P2, !PT ;  /* 0x0000000606a17c10 */ /* 0x000fe200097fe4ff */
[----:B0-----:R-:W-:-:S02]  /*3710*/  @P6 IMAD.MOV.U32 R80, RZ, RZ, R76 ;  /* 0x000000ffff506224 */ /* 0x001fc400078e004c */
[----:B------:R-:W-:Y:S01]  /*3720*/  @P6 IMAD.MOV.U32 R81, RZ, RZ, R78 ;  /* 0x000000ffff516224 */ /* 0x000fe200078e004e */
[----:B------:R-:W-:-:S04]  /*3730*/  ISETP.GT.U32.AND P2, PT, R108, R137, PT ;  /* 0x000000896c00720c */ /* 0x000fc80003f44070 */
[----:B------:R0:W2:Y:S01]  /*3740*/  @P6 LDG.E.U8 R20, desc[UR24][R80.64] ;  /* 0x0000001850146981 */ /* 0x0000a2000c1e1100 */
[----:B------:R-:W-:Y:S02]  /*3750*/  IADD3 R175, P6, PT, R7, UR5, RZ ;  /* 0x0000000507af7c10 */ /* 0x000fe4000ffde0ff */
[----:B------:R-:W-:Y:S01]  /*3760*/  PRMT R23, RZ, 0x7610, R23 ;  /* 0x00007610ff177816 */ /* 0x000fe20000000017 */
[----:B------:R-:W-:Y:S01]  /*3770*/  VIADD R79, R197, 0xfffffff2 ;  /* 0xfffffff2c54f7836 */ /* 0x000fe20000000000 */
[----:B------:R-:W-:Y:S01]  /*3780*/  IADD3.X R173, PT, PT, R8, UR6, RZ, P6, !PT ;  /* 0x0000000608ad7c10 */ /* 0x000fe2000b7fe4ff */
[----:B------:R-:W-:Y:S01]  /*3790*/  UIMAD UR5, UR8, 0x5, URZ ;  /* 0x00000005080578a4 */ /* 0x000fe2000f8e02ff */
[----:B0-----:R-:W-:Y:S02]  /*37a0*/  @P4 IMAD.MOV.U32 R80, RZ, RZ, R163 ;  /* 0x000000ffff504224 */ /* 0x001fe400078e00a3 */
[----:B------:R-:W-:Y:S01]  /*37b0*/  @P4 IMAD.MOV.U32 R81, RZ, RZ, R161 ;  /* 0x000000ffff514224 */ /* 0x000fe200078e00a1 */
[----:B------:R-:W-:Y:S01]  /*37c0*/  PRMT R19, RZ, 0x7610, R19 ;  /* 0x00007610ff137816 */ /* 0x000fe20000000013 */
[----:B------:R-:W-:Y:S01]  /*37d0*/  USHF.R.S32.HI UR6, URZ, 0x1f, UR5 ;  /* 0x0000001fff067899 */ /* 0x000fe20008011405 */
[----:B------:R-:W-:-:S02]  /*37e0*/  ISETP.GE.U32.AND P6, PT, R79, 0x7fffffd3, PT ;  /* 0x7fffffd34f00780c */ /* 0x000fc40003fc6070 */
[----:B------:R0:W2:Y:S01]  /*37f0*/  @P4 LDG.E.U8 R23, desc[UR24][R80.64] ;  /* 0x0000001850174981 */ /* 0x0000a2000c1e1100 */
[--C-:B------:R-:W-:Y:S01]  /*3800*/  @!P1 IMAD.IADD R138, R138, 0x1, -R108.reuse ;  /* 0x000000018a8a9824 */ /* 0x100fe200078e0a6c */
        /* <DEDUP_REMOVED lines=9> */
[----:B------:R-:W-:Y:S01]  /*38a0*/  IADD3 R80, P4, PT, R7, UR5, RZ ;  /* 0x0000000507507c10 */ /* 0x000fe2000ff9e0ff */
[----:B------:R-:W-:Y:S02]  /*38b0*/  VIADD R83, R197, 0xfffffff9 ;  /* 0xfffffff9c5537836 */ /* 0x000fe40000000000 */
[----:B------:R-:W-:Y:S01]  /*38c0*/  @!P3 IMAD.MOV.U32 R85, RZ, RZ, R81 ;  /* 0x000000ffff55b224 */ /* 0x000fe200078e0051 */
[----:B------:R-:W-:Y:S01]  /*38d0*/  IADD3.X R82, PT, PT, R8, UR6, RZ, P4, !PT ;  /* 0x0000000608527c10 */ /* 0x000fe2000a7fe4ff */
[----:B------:R-:W-:Y:S01]  /*38e0*/  UIMAD UR5, UR8, 0xd, URZ ;  /* 0x0000000d080578a4 */ /* 0x000fe2000f8e02ff */
[----:B------:R-:W-:-:S02]  /*38f0*/  PRMT R10, RZ, 0x7610, R10 ;  /* 0x00007610ff0a7816 */ /* 0x000fc4000000000a */
[----:B------:R0:W2:Y:S01]  /*3900*/  @!P3 LDG.E.U8 R21, desc[UR24][R84.64] ;  /* 0x000000185415b981 */ /* 0x0000a2000c1e1100 */
[----:B------:R-:W-:Y:S01]  /*3910*/  USHF.R.S32.HI UR6, URZ, 0x1f, UR5 ;  /* 0x0000001fff067899 */ /* 0x000fe20008011405 */
[----:B------:R-:W-:Y:S01]  /*3920*/  ISETP.GT.U32.AND P1, PT, R108, R135, PT ;  /* 0x000000876c00720c */ /* 0x000fe20003f24070 */
[----:B------:R-:W-:Y:S01]  /*3930*/  @!P2 IMAD.IADD R136, R136, 0x1, -R108 ;  /* 0x000000018888a824 */ /* 0x000fe200078e0a6c */
[----:B------:R-:W-:Y:S02]  /*3940*/  ISETP.GE.U32.AND P4, PT, R83, 0x7fffffda, PT ;  /* 0x7fffffda5300780c */ /* 0x000fe40003f86070 */
[----:B------:R-:W-:Y:S01]  /*3950*/  IADD3 R83, P2, PT, R5, UR5, RZ ;  /* 0x0000000505537c10 */ /* 0x000fe2000ff5e0ff */
[----:B0-----:R-:W-:Y:S02]  /*3960*/  @!P3 IMAD.MOV.U32 R84, RZ, RZ, R80 ;  /* 0x000000ffff54b224 */ /* 0x001fe400078e0050 */
[----:B------:R-:W-:Y:S02]  /*3970*/  @!P3 IMAD.MOV.U32 R85, RZ, RZ, R82 ;  /* 0x000000ffff55b224 */ /* 0x000fe400078e0052 */
[----:B------:R-:W-:-:S03]  /*3980*/  VIADD R86, R197, 0xfffffff1 ;  /* 0xfffffff1c5567836 */ /* 0x000fc60000000000 */
[----:B------:R0:W2:Y:S01]  /*3990*/  @!P3 LDG.E.U8 R10, desc[UR24][R84.64] ;  /* 0x00000018540ab981 */ /* 0x0000a2000c1e1100 */
[----:B------:R-:W-:Y:S01]  /*39a0*/  PRMT R13, RZ, 0x7610, R13 ;  /* 0x00007610ff0d7816 */ /* 0x000fe2000000000d */
[----:B------:R-:W-:Y:S01]  /*39b0*/  @!P6 IMAD.MOV.U32 R88, RZ, RZ, R83 ;  /* 0x000000ffff58e224 */ /* 0x000fe200078e0053 */
[----:B0-----:R-:W-:Y:S02]  /*39c0*/  IADD3.X R85, PT, PT, R6, UR6, RZ, P2, !PT ;  /* 0x0000000606557c10 */ /* 0x001fe400097fe4ff */
[----:B------:R-:W-:Y:S02]  /*39d0*/  IADD3 R84, P3, PT, R7, UR5, RZ ;  /* 0x0000000507547c10 */ /* 0x000fe4000ff7e0ff */
[----:B------:R-:W-:Y:S01]  /*39e0*/  ISETP.GE.U32.AND P2, PT, R86, 0x7fffffd2, PT ;  /* 0x7fffffd25600780c */ /* 0x000fe20003f46070 */
[----:B------:R-:W-:Y:S01]  /*39f0*/  @!P6 IMAD.MOV.U32 R89, RZ, RZ, R85 ;  /* 0x000000ffff59e224 */ /* 0x000fe200078e0055 */
[----:B------:R-:W-:Y:S01]  /*3a00*/  IADD3.X R86, PT, PT, R8, UR6, RZ, P3, !PT ;  /* 0x0000000608567c10 */ /* 0x000fe20009ffe4ff */
[----:B------:R-:W-:Y:S01]  /*3a10*/  @!P1 IMAD.IADD R135, R135, 0x1, -R108 ;  /* 0x0000000187879824 */ /* 0x000fe200078e0a6c */
[----:B------:R-:W-:-:S02]  /*3a20*/  SHF.R.U32.HI R87, RZ, 0xa, R192 ;  /* 0x0000000aff577819 */ /* 0x000fc400000116c0 */
[----:B------:R-:W-:Y:S01]  /*3a30*/  ISETP.GT.U32.AND P1, PT, R108, R129, PT ;  /* 0x000000816c00720c */ /* 0x000fe20003f24070 */
[----:B------:R0:W2:Y:S01]  /*3a40*/  @!P6 LDG.E.U8 R13, desc[UR24][R88.64] ;  /* 0x00000018580de981 */ /* 0x0000a2000c1e1100 */
[----:B------:R-:W-:Y:S01]  /*3a50*/  PRMT R17, RZ, 0x7610, R17 ;  /* 0x00007610ff117816 */ /* 0x000fe20000000011 */
[----:B------:R-:W-:Y:S01]  /*3a60*/  UIMAD UR5, UR8, 0x15, URZ ;  /* 0x00000015080578a4 */ /* 0x000fe2000f8e02ff */
[----:B------:R-:W-:-:S03]  /*3a70*/  LOP3.LUT P3, RZ, R87, 0x1, RZ, 0xc0, !PT ;  /* 0x0000000157ff7812 */ /* 0x000fc6000786c0ff */
[----:B------:R-:W-:Y:S01]  /*3a80*/  USHF.R.S32.HI UR6, URZ, 0x1f, UR5 ;  /* 0x0000001fff067899 */ /* 0x000fe20008011405 */
[----:B0-----:R-:W-:Y:S02]  /*3a90*/  @!P6 IMAD.MOV.U32 R88, RZ, RZ, R84 ;  /* 0x000000ffff58e224 */ /* 0x001fe400078e0054 */
[----:B------:R-:W-:-:S05]  /*3aa0*/  @!P6 IMAD.MOV.U32 R89, RZ, RZ, R86 ;  /* 0x000000ffff59e224 */ /* 0x000fca00078e0056 */
[----:B------:R0:W2:Y:S01]  /*3ab0*/  @!P6 LDG.E.U8 R17, desc[UR24][R88.64] ;  /* 0x000000185811e981 */ /* 0x0000a2000c1e1100 */
[----:B------:R-:W-:Y:S01]  /*3ac0*/  IADD3 R87, P6, PT, R5, UR5, RZ ;  /* 0x0000000505577c10 */ /* 0x000fe2000ffde0ff */
[----:B------:R-:W-:Y:S01]  /*3ad0*/  @!P1 IMAD.IADD R129, R129, 0x1, -R108 ;  /* 0x0000000181819824 */ /* 0x000fe200078e0a6c */
[----:B------:R-:W-:Y:S02]  /*3ae0*/  SHF.R.U32.HI R90, RZ, 0x2, R192 ;  /* 0x00000002ff5a7819 */ /* 0x000fe400000116c0 */
[----:B------:R-:W-:Y:S02]  /*3af0*/  PRMT R18, RZ, 0x7610, R18 ;  /* 0x00007610ff127816 */ /* 0x000fe40000000012 */
[----:B0-----:R-:W-:Y:S02]  /*3b00*/  IADD3.X R89, PT, PT, R6, UR6, RZ, P6, !PT ;  /* 0x0000000606597c10 */ /* 0x001fe4000b7fe4ff */
[----:B------:R-:W-:Y:S01]  /*3b10*/  IADD3 R88, P1, PT, R7, UR5, RZ ;  /* 0x0000000507587c10 */ /* 0x000fe2000ff3e0ff */
[----:B------:R-:W-:Y:S01]  /*3b20*/  @P3 IMAD.MOV.U32 R92, RZ, RZ, R87 ;  /* 0x000000ffff5c3224 */ /* 0x000fe200078e0057 */
[----:B------:R-:W-:Y:S01]  /*3b30*/  LOP3.LUT P6, RZ, R90, 0x1, RZ, 0xc0, !PT ;  /* 0x000000015aff7812 */ /* 0x000fe200078cc0ff */
[----:B------:R-:W-:Y:S01]  /*3b40*/  @P3 IMAD.MOV.U32 R93, RZ, RZ, R89 ;  /* 0x000000ffff5d3224 */ /* 0x000fe200078e0059 */
[----:B------:R-:W-:Y:S01]  /*3b50*/  IADD3.X R90, PT, PT, R8, UR6, RZ, P1, !PT ;  /* 0x00000006085a7c10 */ /* 0x000fe20008ffe4ff */
[----:B------:R-:W-:Y:S01]  /*3b60*/  UIMAD UR15, UR8, 0x1d, URZ ;  /* 0x0000001d080f78a4 */ /* 0x000fe2000f8e02ff */
[----:B------:R-:W-:-:S02]  /*3b70*/  PRMT R15, RZ, 0x7610, R15 ;  /* 0x00007610ff0f7816 */ /* 0x000fc4000000000f */
[----:B------:R0:W2:Y:S01]  /*3b80*/  @P3 LDG.E.U8 R18, desc[UR24][R92.64] ;  /* 0x000000185c123981 */ /* 0x0000a2000c1e1100 */
[----:B------:R-:W-:Y:S01]  /*3b90*/  USHF.R.S32.HI UR17, URZ, 0x1f, UR15 ;  /* 0x0000001fff117899 */ /* 0x000fe2000801140f */
[----:B0-----:R-:W-:Y:S02]  /*3ba0*/  @P3 IMAD.MOV.U32 R92, RZ, RZ, R88 ;  /* 0x000000ffff5c3224 */ /* 0x001fe400078e0058 */
[----:B------:R-:W-:-:S05]  /*3bb0*/  @P3 IMAD.MOV.U32 R93, RZ, RZ, R90 ;  /* 0x000000ffff5d3224 */ /* 0x000fca00078e005a */
[----:B------:R0:W2:Y:S01]  /*3bc0*/  @P3 LDG.E.U8 R15, desc[UR24][R92.64] ;  /* 0x000000185c0f3981 */ /* 0x0000a2000c1e1100 */
[----:B------:R-:W-:-:S04]  /*3bd0*/  IADD3 R179, P3, PT, R5, UR15, RZ ;  /* 0x0000000f05b37c10 */ /* 0x000fc8000ff7e0ff */
[----:B------:R-:W-:Y:S02]  /*3be0*/  IADD3.X R177, PT, PT, R6, UR17, RZ, P3, !PT ;  /* 0x0000001106b17c10 */ /* 0x000fe40009ffe4ff */
[----:B------:R-:W-:Y:S02]  /*3bf0*/  IADD3 R183, P3, PT, R7, UR15, RZ ;  /* 0x0000000f07b77c10 */ /* 0x000fe4000ff7e0ff */
[----:B------:R-:W-:Y:S01]  /*3c00*/  PRMT R16, RZ, 0x7610, R16 ;  /* 0x00007610ff107816 */ /* 0x000fe20000000010 */
[----:B0-----:R-:W-:Y:S01]  /*3c10*/  @P6 IMAD.MOV.U32 R92, RZ, RZ, R179 ;  /* 0x000000ffff5c6224 */ /* 0x001fe200078e00b3 */
[----:B------:R-:W-:Y:S01]  /*3c20*/  IADD3.X R181, PT, PT, R8, UR17, RZ, P3, !PT ;  /* 0x0000001108b57c10 */ /* 0x000fe20009ffe4ff */
[----:B------:R-:W-:Y:S01]  /*3c30*/  @P6 IMAD.MOV.U32 R93, RZ, RZ, R177 ;  /* 0x000000ffff5d6224 */ /* 0x000fe200078e00b1 */
[----:B------:R-:W-:Y:S01]  /*3c40*/  UIMAD UR5, UR8, 0x6, URZ ;  /* 0x00000006080578a4 */ /* 0x000fe2000f8e02ff */
[----:B------:R-:W-:Y:S02]  /*3c50*/  SHF.R.U32.HI R91, RZ, 0x9, R192 ;  /* 0x00000009ff5b7819 */ /* 0x000fe400000116c0 */
[----:B------:R-:W-:Y:S01]  /*3c60*/  PRMT R12, RZ, 0x7610, R12 ;  /* 0x00007610ff0c7816 */ /* 0x000fe2000000000c */
[----:B------:R0:W2:Y:S01]  /*3c70*/  @P6 LDG.E.U8 R16, desc[UR24][R92.64] ;  /* 0x000000185c106981 */ /* 0x0000a2000c1e1100 */
[----:B------:R-:W-:Y:S01]  /*3c80*/  USHF.R.S32.HI UR16, URZ, 0x1f, UR5 ;  /* 0x0000001fff107899 */ /* 0x000fe20008011405 */
[----:B------:R-:W-:Y:S01]  /*3c90*/  LOP3.LUT P1, RZ, R91, 0x1, RZ, 0xc0, !PT ;  /* 0x000000015bff7812 */ /* 0x000fe2000782c0ff */
[----:B------:R-:W-:Y:S01]  /*3ca0*/  UIMAD UR6, UR8, 0xe, URZ ;  /* 0x0000000e080678a4 */ /* 0x000fe2000f8e02ff */
[----:B------:R-:W-:Y:S01]  /*3cb0*/  IADD3 R91, P3, PT, R5, UR5, RZ ;  /* 0x00000005055b7c10 */ /* 0x000fe2000ff7e0ff */
[----:B0-----:R-:W-:-:S02]  /*3cc0*/  @P6 IMAD.MOV.U32 R92, RZ, RZ, R183 ;  /* 0x000000ffff5c6224 */ /* 0x001fc400078e00b7 */
[----:B------:R-:W-:Y:S01]  /*3cd0*/  @P6 IMAD.MOV.U32 R93, RZ, RZ, R181 ;  /* 0x000000ffff5d6224 */ /* 0x000fe200078e00b5 */
[----:B------:R-:W-:-:S04]  /*3ce0*/  USHF.R.S32.HI UR17, URZ, 0x1f, UR6 ;  /* 0x0000001fff117899 */ /* 0x000fc80008011406 */
[----:B------:R0:W2:Y:S01]  /*3cf0*/  @P6 LDG.E.U8 R12, desc[UR24][R92.64] ;  /* 0x000000185c0c6981 */ /* 0x0000a2000c1e1100 */
[----:B------:R-:W-:Y:S01]  /*3d00*/  UIMAD UR14, UR8, 0x16, URZ ;  /* 0x00000016080e78a4 */ /* 0x000fe2000f8e02ff */
[----:B------:R-:W-:Y:S01]  /*3d10*/  PRMT R14, RZ, 0x7610, R14 ;  /* 0x00007610ff0e7816 */ /* 0x000fe2000000000e */
[----:B------:R-:W-:Y:S01]  /*3d20*/  @!P4 IMAD.MOV.U32 R100, RZ, RZ, R91 ;  /* 0x000000ffff64c224 */ /* 0x000fe200078e005b */
[----:B------:R-:W-:Y:S02]  /*3d30*/  SHF.R.U32.HI R98, RZ, 0x1, R192 ;  /* 0x00000001ff627819 */ /* 0x000fe400000116c0 */
[C---:B0-----:R-:W-:Y:S02]  /*3d40*/  IADD3.X R93, PT, PT, R6.reuse, UR16, RZ, P3, !PT ;  /* 0x00000010065d7c10 */ /* 0x041fe40009ffe4ff */
[----:B------:R-:W-:Y:S02]  /*3d50*/  IADD3 R94, P3, PT, R5, UR6, RZ ;  /* 0x00000006055e7c10 */ /* 0x000fe4000ff7e0ff */
[----:B------:R-:W-:Y:S01]  /*3d60*/  IADD3 R92, P6, PT, R7, UR5, RZ ;  /* 0x00000005075c7c10 */ /* 0x000fe2000ffde0ff */
[----:B------:R-:W-:Y:S01]  /*3d70*/  @!P4 IMAD.MOV.U32 R101, RZ, RZ, R93 ;  /* 0x000000ffff65c224 */ /* 0x000fe200078e005d */
[----:B------:R-:W-:Y:S01]  /*3d80*/  USHF.R.S32.HI UR20, URZ, 0x1f, UR14 ;  /* 0x0000001fff147899 */ /* 0x000fe2000801140e */
[----:B------:R-:W-:Y:S01]  /*3d90*/  IADD3.X R97, PT, PT, R6, UR17, RZ, P3, !PT ;  /* 0x0000001106617c10 */ /* 0x000fe20009ffe4ff */
[----:B------:R-:W-:Y:S01]  /*3da0*/  UIMAD UR15, UR8, 0x1e, URZ ;  /* 0x0000001e080f78a4 */ /* 0x000fe2000f8e02ff */
[----:B------:R-:W-:Y:S01]  /*3db0*/  IADD3.X R95, PT, PT, R8, UR16, RZ, P6, !PT ;  /* 0x00000010085f7c10 */ /* 0x000fe2000b7fe4ff */
[----:B------:R0:W2:Y:S01]  /*3dc0*/  @!P4 LDG.E.U8 R14, desc[UR24][R100.64] ;  /* 0x00000018640ec981 */ /* 0x0000a2000c1e1100 */
[----:B------:R-:W-:-:S02]  /*3dd0*/  IADD3 R96, P6, PT, R5, UR14, RZ ;  /* 0x0000000e05607c10 */ /* 0x000fc4000ffde0ff */
[----:B------:R-:W-:Y:S02]  /*3de0*/  LOP3.LUT P3, RZ, R98, 0x1, RZ, 0xc0, !PT ;  /* 0x0000000162ff7812 */ /* 0x000fe4000786c0ff */
[----:B------:R-:W-:Y:S01]  /*3df0*/  PRMT R11, RZ, 0x7610, R11 ;  /* 0x00007610ff0b7816 */ /* 0x000fe2000000000b */
[----:B------:R-:W-:Y:S01]  /*3e00*/  USHF.R.S32.HI UR16, URZ, 0x1f, UR15 ;  /* 0x0000001fff107899 */ /* 0x000fe2000801140f */
[----:B------:R-:W-:Y:S01]  /*3e10*/  IADD3.X R98, PT, PT, R6, UR20, RZ, P6, !PT ;  /* 0x0000001406627c10 */ /* 0x000fe2000b7fe4ff */
[----:B0-----:R-:W-:Y:S02]  /*3e20*/  @!P2 IMAD.MOV.U32 R100, RZ, RZ, R94 ;  /* 0x000000ffff64a224 */ /* 0x001fe400078e005e */
[----:B------:R-:W-:Y:S01]  /*3e30*/  @!P2 IMAD.MOV.U32 R101, RZ, RZ, R97 ;  /* 0x000000ffff65a224 */ /* 0x000fe200078e0061 */
[----:B------:R-:W-:Y:S02]  /*3e40*/  IADD3 R187, P6, PT, R5, UR15, RZ ;  /* 0x0000000f05bb7c10 */ /* 0x000fe4000ffde0ff */
[----:B------:R-:W-:-:S02]  /*3e50*/  PRMT R3, RZ, 0x7610, R3 ;  /* 0x00007610ff037816 */ /* 0x000fc40000000003 */
[----:B------:R0:W2:Y:S01]  /*3e60*/  @!P2 LDG.E.U8 R11, desc[UR24][R100.64] ;  /* 0x00000018640ba981 */ /* 0x0000a2000c1e1100 */
[----:B------:R-:W-:Y:S02]  /*3e70*/  IADD3.X R185, PT, PT, R6, UR16, RZ, P6, !PT ;  /* 0x0000001006b97c10 */ /* 0x000fe4000b7fe4ff */
[----:B------:R-:W-:Y:S01]  /*3e80*/  PRMT R213, RZ, 0x7610, R213 ;  /* 0x00007610ffd57816 */ /* 0x000fe200000000d5 */
[----:B0-----:R-:W-:Y:S02]  /*3e90*/  @P1 IMAD.MOV.U32 R100, RZ, RZ, R96 ;  /* 0x000000ffff641224 */ /* 0x001fe400078e0060 */
[----:B------:R-:W-:-:S05]  /*3ea0*/  @P1 IMAD.MOV.U32 R101, RZ, RZ, R98 ;  /* 0x000000ffff651224 */ /* 0x000fca00078e0062 */
[----:B------:R0:W2:Y:S01]  /*3eb0*/  @P1 LDG.E.U8 R3, desc[UR24][R100.64] ;  /* 0x0000001864031981 */ /* 0x0000a2000c1e1100 */
[----:B------:R-:W-:Y:S01]  /*3ec0*/  PRMT R9, RZ, 0x7610, R9 ;  /* 0x00007610ff097816 */ /* 0x000fe20000000009 */
[----:B0-----:R-:W-:Y:S02]  /*3ed0*/  @P3 IMAD.MOV.U32 R100, RZ, RZ, R187 ;  /* 0x000000ffff643224 */ /* 0x001fe400078e00bb */
[----:B------:R-:W-:Y:S01]  /*3ee0*/  @P3 IMAD.MOV.U32 R101, RZ, RZ, R185 ;  /* 0x000000ffff653224 */ /* 0x000fe200078e00b9 */
[----:B------:R-:W-:-:S04]  /*3ef0*/  ISETP.GT.U32.AND P6, PT, R108, R128, PT ;  /* 0x000000806c00720c */ /* 0x000fc80003fc4070 */
[----:B------:R0:W2:Y:S02]  /*3f00*/  @P3 LDG.E.U8 R213, desc[UR24][R100.64] ;  /* 0x0000001864d53981 */ /* 0x0000a4000c1e1100 */
[----:B0-----:R-:W-:Y:S02]  /*3f10*/  @!P4 IMAD.MOV.U32 R100, RZ, RZ, R92 ;  /* 0x000000ffff64c224 */ /* 0x001fe400078e005c */
[----:B------:R-:W-:-:S05]  /*3f20*/  @!P4 IMAD.MOV.U32 R101, RZ, RZ, R95 ;  /* 0x000000ffff65c224 */ /* 0x000fca00078e005f */
[----:B------:R0:W2:Y:S01]  /*3f30*/  @!P4 LDG.E.U8 R9, desc[UR24][R100.64] ;  /* 0x000000186409c981 */ /* 0x0000a2000c1e1100 */
[----:B------:R-:W-:Y:S02]  /*3f40*/  IADD3 R99, P4, PT, R7, UR6, RZ ;  /* 0x0000000607637c10 */ /* 0x000fe4000ff9e0ff */
[----:B------:R-:W-:Y:S01]  /*3f50*/  PRMT R4, RZ, 0x7610, R4 ;  /* 0x00007610ff047816 */ /* 0x000fe20000000004 */
[----:B------:R-:W-:Y:S01]  /*3f60*/  @!P6 IMAD.IADD R128, R128, 0x1, -R108 ;  /* 0x000000018080e824 */ /* 0x000fe200078e0a6c */
[----:B0-----:R-:W-:Y:S02]  /*3f70*/  IADD3.X R100, PT, PT, R8, UR17, RZ, P4, !PT ;  /* 0x0000001108647c10 */ /* 0x001fe4000a7fe4ff */
[C---:B------:R-:W-:Y:S01]  /*3f80*/  ISETP.GT.U32.AND P4, PT, R108.reuse, R126, PT ;  /* 0x0000007e6c00720c */ /* 0x040fe20003f84070 */
[----:B------:R-:W-:Y:S02]  /*3f90*/  @!P2 IMAD.MOV.U32 R102, RZ, RZ, R99 ;  /* 0x000000ffff66a224 */ /* 0x000fe400078e0063 */
[----:B------:R-:W-:Y:S01]  /*3fa0*/  @!P2 IMAD.MOV.U32 R103, RZ, RZ, R100 ;  /* 0x000000ffff67a224 */ /* 0x000fe200078e0064 */
[----:B------:R-:W-:Y:S01]  /*3fb0*/  ISETP.GT.U32.AND P6, PT, R108, R127, PT ;  /* 0x0000007f6c00720c */ /* 0x000fe20003fc4070 */
[----:B------:R-:W-:Y:S01]  /*3fc0*/  VIADD R104, R197, 0xfffffff8 ;  /* 0xfffffff8c5687836 */ /* 0x000fe20000000000 */
[----:B------:R-:W-:-:S02]  /*3fd0*/  UIMAD UR5, UR8, 0x7, URZ ;  /* 0x00000007080578a4 */ /* 0x000fc4000f8e02ff */
[----:B------:R0:W2:Y:S02]  /*3fe0*/  @!P2 LDG.E.U8 R4, desc[UR24][R102.64] ;  /* 0x000000186604a981 */ /* 0x0000a4000c1e1100 */
[----:B------:R-:W-:Y:S01]  /*3ff0*/  ISETP.GE.U32.AND P2, PT, R104, 0x7fffffd9, PT ;  /* 0x7fffffd96800780c */ /* 0x000fe20003f46070 */
[----:B------:R-:W-:Y:S02]  /*4000*/  USHF.R.S32.HI UR6, URZ, 0x1f, UR5 ;  /* 0x0000001fff067899 */ /* 0x000fe40008011405 */
[----:B------:R-:W-:Y:S01]  /*4010*/  @!P4 IMAD.IADD R126, R126, 0x1, -R108 ;  /* 0x000000017e7ec824 */ /* 0x000fe200078e0a6c */
[----:B0-----:R-:W-:-:S03]  /*4020*/  IADD3 R102, P4, PT, R5, UR5, RZ ;  /* 0x0000000505667c10 */ /* 0x001fc6000ff9e0ff */
[----:B------:R-:W-:Y:S01]  /*4030*/  @!P6 IMAD.IADD R127, R127, 0x1, -R108 ;  /* 0x000000017f7fe824 */ /* 0x000fe200078e0a6c */
[----:B------:R-:W-:Y:S02]  /*4040*/  IADD3 R101, P6, PT, R7, UR14, RZ ;  /* 0x0000000e07657c10 */ /* 0x000fe4000ffde0ff */
[----:B------:R-:W-:-:S03]  /*4050*/  IADD3.X R104, PT, PT, R6, UR6, RZ, P4, !PT ;  /* 0x0000000606687c10 */ /* 0x000fc6000a7fe4ff */
[----:B------:R-:W-:Y:S01]  /*4060*/  @!P2 IMAD.MOV.U32 R198, RZ, RZ, R102 ;  /* 0x000000ffffc6a224 */ /* 0x000fe200078e0066 */
[----:B------:R-:W-:Y:S02]  /*4070*/  PRMT R214, RZ, 0x7610, R214 ;  /* 0x00007610ffd67816 */ /* 0x000fe400000000d6 */
[----:B------:R-:W-:Y:S01]  /*4080*/  IADD3.X R103, PT, PT, R8, UR20, RZ, P6, !PT ;  /* 0x0000001408677c10 */ /* 0x000fe2000b7fe4ff */
[----:B------:R-:W-:Y:S01]  /*4090*/  @!P2 IMAD.MOV.U32 R199, RZ, RZ, R104 ;  /* 0x000000ffffc7a224 */ /* 0x000fe200078e0068 */
[----:B------:R-:W-:-:S04]  /*40a0*/  PRMT R2, RZ, 0x7610, R2 ;  /* 0x00007610ff027816 */ /* 0x000fc80000000002 */
[----:B------:R0:W3:Y:S02]  /*40b0*/  @!P2 LDG.E.U8 R214, desc[UR24][R198.64] ;  /* 0x00000018c6d6a981 */ /* 0x0000e4000c1e1100 */
[----:B0-----:R-:W-:Y:S02]  /*40c0*/  @P1 IMAD.MOV.U32 R198, RZ, RZ, R101 ;  /* 0x000000ffffc61224 */ /* 0x001fe400078e0065 */
[----:B------:R-:W-:-:S05]  /*40d0*/  @P1 IMAD.MOV.U32 R199, RZ, RZ, R103 ;  /* 0x000000ffffc71224 */ /* 0x000fca00078e0067 */
[----:B------:R0:W3:Y:S01]  /*40e0*/  @P1 LDG.E.U8 R2, desc[UR24][R198.64] ;  /* 0x00000018c6021981 */ /* 0x0000e2000c1e1100 */
[----:B------:R-:W-:-:S04]  /*40f0*/  IADD3 R191, P1, PT, R7, UR15, RZ ;  /* 0x0000000f07bf7c10 */ /* 0x000fc8000ff3e0ff */
[----:B------:R-:W-:Y:S02]  /*4100*/  IADD3.X R189, PT, PT, R8, UR16, RZ, P1, !PT ;  /* 0x0000001008bd7c10 */ /* 0x000fe40008ffe4ff */
[----:B------:R-:W-:Y:S01]  /*4110*/  PRMT R212, RZ, 0x7610, R212 ;  /* 0x00007610ffd47816 */ /* 0x000fe200000000d4 */
[----:B0-----:R-:W-:Y:S02]  /*4120*/  @P3 IMAD.MOV.U32 R198, RZ, RZ, R191 ;  /* 0x000000ffffc63224 */ /* 0x001fe400078e00bf */
[----:B------:R-:W-:-:S05]  /*4130*/  @P3 IMAD.MOV.U32 R199, RZ, RZ, R189 ;  /* 0x000000ffffc73224 */ /* 0x000fca00078e00bd */
[----:B------:R0:W3:Y:S01]  /*4140*/  @P3 LDG.E.U8 R212, desc[UR24][R198.64] ;  /* 0x00000018c6d43981 */ /* 0x0000e2000c1e1100 */
[C---:B------:R-:W-:Y:S02]  /*4150*/  ISETP.GT.U32.AND P4, PT, R108.reuse, R121, PT ;  /* 0x000000796c00720c */ /* 0x040fe40003f84070 */
[C---:B------:R-:W-:Y:S02]  /*4160*/  ISETP.GT.U32.AND P6, PT, R108.reuse, R125, PT ;  /* 0x0000007d6c00720c */ /* 0x040fe40003fc4070 */
[----:B------:R-:W-:-:S09]  /*4170*/  ISETP.GT.U32.AND P1, PT, R108, R155, PT ;  /* 0x0000009b6c00720c */ /* 0x000fd20003f24070 */
[--C-:B------:R-:W-:Y:S01]  /*4180*/  @!P4 IMAD.IADD R121, R121, 0x1, -R108.reuse ;  /* 0x000000017979c824 */ /* 0x100fe200078e0a6c */
[C---:B------:R-:W-:Y:S01]  /*4190*/  ISETP.GT.U32.AND P4, PT, R108.reuse, R119, PT ;  /* 0x000000776c00720c */ /* 0x040fe20003f84070 */
[--C-:B------:R-:W-:Y:S01]  /*41a0*/  @!P6 IMAD.IADD R125, R125, 0x1, -R108.reuse ;  /* 0x000000017d7de824 */ /* 0x100fe200078e0a6c */
[C---:B------:R-:W-:Y:S01]  /*41b0*/  ISETP.GT.U32.AND P6, PT, R108.reuse, R120, PT ;  /* 0x000000786c00720c */ /* 0x040fe20003fc4070 */
[----:B------:R-:W-:Y:S01]  /*41c0*/  @!P1 IMAD.IADD R155, R155, 0x1, -R108 ;  /* 0x000000019b9b9824 */ /* 0x000fe200078e0a6c */
[----:B------:R-:W-:Y:S02]  /*41d0*/  IADD3 R105, P1, PT, R7, UR5, RZ ;  /* 0x0000000507697c10 */ /* 0x000fe4000ff3e0ff */
[----:B------:R-:W-:-:S07]  /*41e0*/  ISETP.GT.U32.AND P3, PT, R108, R153, PT ;  /* 0x000000996c00720c */ /* 0x000fce0003f64070 */
[--C-:B------:R-:W-:Y:S01]  /*41f0*/  @!P4 IMAD.IADD R119, R119, 0x1, -R108.reuse ;  /* 0x000000017777c824 */ /* 0x100fe200078e0a6c */
[----:B------:R-:W-:Y:S01]  /*4200*/  ISETP.GT.U32.AND P4, PT, R108, R152, PT ;  /* 0x000000986c00720c */ /* 0x000fe20003f84070 */
[--C-:B------:R-:W-:Y:S01]  /*4210*/  @!P6 IMAD.IADD R120, R120, 0x1, -R108.reuse ;  /* 0x000000017878e824 */ /* 0x100fe200078e0a6c */
[----:B------:R-:W-:Y:S02]  /*4220*/  IADD3.X R106, PT, PT, R8, UR6, RZ, P1, !PT ;  /* 0x00000006086a7c10 */ /* 0x000fe40008ffe4ff */
[----:B------:R-:W-:Y:S02]  /*4230*/  ISETP.GT.U32.AND P6, PT, R108, R154, PT ;  /* 0x0000009a6c00720c */ /* 0x000fe40003fc4070 */
[----:B------:R-:W-:Y:S01]  /*4240*/  ISETP.GE.AND P1, PT, R107, RZ, PT ;  /* 0x000000ff6b00720c */ /* 0x000fe20003f26270 */
[----:B------:R-:W-:Y:S01]  /*4250*/  VIADD R107, R197, 0xfffffff0 ;  /* 0xfffffff0c56b7836 */ /* 0x000fe20000000000 */
[----:B------:R-:W-:Y:S01]  /*4260*/  UIMAD UR5, UR8, 0xf, URZ ;  /* 0x0000000f080578a4 */ /* 0x000fe2000f8e02ff */
[----:B------:R-:W-:-:S04]  /*4270*/  @!P3 IMAD.IADD R153, R153, 0x1, -R108 ;  /* 0x000000019999b824 */ /* 0x000fc800078e0a6c */
[----:B------:R-:W-:Y:S01]  /*4280*/  @!P4 IMAD.IADD R152, R152, 0x1, -R108 ;  /* 0x000000019898c824 */ /* 0x000fe200078e0a6c */
[----:B------:R-:W-:Y:S01]  /*4290*/  ISETP.GE.U32.AND P4, PT, R107, 0x7fffffd1, PT ;  /* 0x7fffffd16b00780c */ /* 0x000fe20003f86070 */
[----:B------:R-:W-:Y:S02]  /*42a0*/  USHF.R.S32.HI UR6, URZ, 0x1f, UR5 ;  /* 0x0000001fff067899 */ /* 0x000fe40008011405 */
[----:B------:R-:W-:Y:S01]  /*42b0*/  IADD3 R107, P3, PT, R5, UR5, RZ ;  /* 0x00000005056b7c10 */ /* 0x000fe2000ff7e0ff */
[----:B0-----:R-:W-:Y:S01]  /*42c0*/  @!P2 IMAD.MOV.U32 R198, RZ, RZ, R105 ;  /* 0x000000ffffc6a224 */ /* 0x001fe200078e0069 */
[----:B------:R-:W-:Y:S01]  /*42d0*/  PRMT R0, RZ, 0x7610, R0 ;  /* 0x00007610ff007816 */ /* 0x000fe20000000000 */
[----:B------:R-:W-:Y:S02]  /*42e0*/  @!P2 IMAD.MOV.U32 R199, RZ, RZ, R106 ;  /* 0x000000ffffc7a224 */ /* 0x000fe400078e006a */
[----:B------:R-:W-:Y:S01]  /*42f0*/  @!P6 IMAD.IADD R154, R154, 0x1, -R108 ;  /* 0x000000019a9ae824 */ /* 0x000fe200078e0a6c */
[----:B------:R-:W-:-:S02]  /*4300*/  IADD3.X R108, PT, PT, R6, UR6, RZ, P3, !PT ;  /* 0x00000006066c7c10 */ /* 0x000fc40009ffe4ff */
[----:B------:R0:W4:Y:S01]  /*4310*/  @!P2 LDG.E.U8 R0, desc[UR24][R198.64] ;  /* 0x00000018c600a981 */ /* 0x000122000c1e1100 */
[----:B------:R-:W-:Y:S01]  /*4320*/  ISETP.GE.AND P6, PT, R196, RZ, PT ;  /* 0x000000ffc400720c */ /* 0x000fe20003fc6270 */
[----:B------:R-:W-:Y:S01]  /*4330*/  @!P4 IMAD.MOV.U32 R196, RZ, RZ, R107 ;  /* 0x000000ffffc4c224 */ /* 0x000fe200078e006b */
[----:B------:R-:W-:Y:S01]  /*4340*/  ISETP.GE.AND P2, PT, R195, RZ, PT ;  /* 0x000000ffc300720c */ /* 0x000fe20003f46270 */
[----:B------:R-:W-:Y:S01]  /*4350*/  @!P4 IMAD.MOV.U32 R197, RZ, RZ, R108 ;  /* 0x000000ffffc5c224 */ /* 0x000fe200078e006c */
[----:B0-----:R-:W-:Y:S01]  /*4360*/  PRMT R198, RZ, 0x7610, R198 ;  /* 0x00007610ffc67816 */ /* 0x001fe200000000c6 */
[----:B------:R-:W-:-:S05]  /*4370*/  IMAD.MOV.U32 R209, RZ, RZ, R194 ;  /* 0x000000ffffd17224 */ /* 0x000fca00078e00c2 */
[----:B------:R0:W4:Y:S05]  /*4380*/  @!P4 LDG.E.U8 R198, desc[UR24][R196.64] ;  /* 0x00000018c4c6c981 */ /* 0x00012a000c1e1100 */
[----:B------:R-:W-:Y:S02]  /*4390*/  @!P2 IMAD.MOV R209, RZ, RZ, -R209 ;  /* 0x000000ffffd1a224 */ /* 0x000fe400078e0ad1 */
[----:B0-----:R-:W-:-:S04]  /*43a0*/  IMAD.MOV.U32 R196, RZ, RZ, R193 ;  /* 0x000000ffffc47224 */ /* 0x001fc800078e00c1 */
[----:B------:R-:W-:Y:S01]  /*43b0*/  @!P1 IMAD.MOV R196, RZ, RZ, -R196 ;  /* 0x000000ffffc49224 */ /* 0x000fe200078e0ac4 */
[----:B------:R-:W-:Y:S02]  /*43c0*/  ISETP.GE.AND P1, PT, R109, RZ, PT ;  /* 0x000000ff6d00720c */ /* 0x000fe40003f26270 */
[----:B------:R-:W-:Y:S02]  /*43d0*/  IADD3 R109, P3, PT, R7, UR5, RZ ;  /* 0x00000005076d7c10 */ /* 0x000fe4000ff7e0ff */
[----:B------:R-:W-:Y:S02]  /*43e0*/  ISETP.GE.AND P2, PT, R110, RZ, PT ;  /* 0x000000ff6e00720c */ /* 0x000fe40003f46270 */
[----:B------:R-:W-:Y:S02]  /*43f0*/  IADD3.X R110, PT, PT, R8, UR6, RZ, P3, !PT ;  /* 0x00000006086e7c10 */ /* 0x000fe40009ffe4ff */
[----:B------:R-:W-:Y:S01]  /*4400*/  ISETP.GE.AND P3, PT, R186, RZ, PT ;  /* 0x000000ffba00720c */ /* 0x000fe20003f66270 */
[----:B------:R-:W-:Y:S01]  /*4410*/  @!P4 IMAD.MOV.U32 R194, RZ, RZ, R109 ;  /* 0x000000ffffc2c224 */ /* 0x000fe200078e006d */
[----:B------:R-:W-:Y:S01]  /*4420*/  PRMT R186, RZ, 0x7610, R186 ;  /* 0x00007610ffba7816 */ /* 0x000fe200000000ba */
[----:B------:R-:W-:Y:S01]  /*4430*/  @!P4 IMAD.MOV.U32 R195, RZ, RZ, R110 ;  /* 0x000000ffffc3c224 */ /* 0x000fe200078e006e */
[----:B------:R-:W-:Y:S01]  /*4440*/  UIMAD UR5, UR8, 0x17, URZ ;  /* 0x00000017080578a4 */ /* 0x000fe2000f8e02ff */
[----:B------:R-:W-:-:S03]  /*4450*/  SHF.R.U32.HI R192, RZ, 0x8, R192 ;  /* 0x00000008ffc07819 */ /* 0x000fc600000116c0 */
[----:B------:R0:W4:Y:S01]  /*4460*/  @!P4 LDG.E.U8 R186, desc[UR24][R194.64] ;  /* 0x00000018c2bac981 */ /* 0x000122000c1e1100 */
[----:B------:R-:W-:Y:S01]  /*4470*/  ISETP.GE.AND P4, PT, R188, RZ, PT ;  /* 0x000000ffbc00720c */ /* 0x000fe20003f86270 */
[----:B------:R-:W-:Y:S01]  /*4480*/  IMAD.MOV.U32 R188, RZ, RZ, R112 ;  /* 0x000000ffffbc7224 */ /* 0x000fe200078e0070 */
[----:B------:R-:W-:Y:S01]  /*4490*/  USHF.R.S32.HI UR6, URZ, 0x1f, UR5 ;  /* 0x0000001fff067899 */ /* 0x000fe20008011405 */
[----:B------:R-:W-:Y:S02]  /*44a0*/  IMAD.MOV.U32 R210, RZ, RZ, R184 ;  /* 0x000000ffffd27224 */ /* 0x000fe400078e00b8 */
[----:B0-----:R-:W-:Y:S02]  /*44b0*/  IMAD.MOV.U32 R194, RZ, RZ, R111 ;  /* 0x000000ffffc27224 */ /* 0x001fe400078e006f */
[----:B------:R-:W-:Y:S02]  /*44c0*/  @!P1 IMAD.MOV R188, RZ, RZ, -R188 ;  /* 0x000000ffffbc9224 */ /* 0x000fe400078e0abc */
[----:B------:R-:W-:Y:S01]  /*44d0*/  @!P6 IMAD.MOV R194, RZ, RZ, -R194 ;  /* 0x000000ffffc2e224 */ /* 0x000fe200078e0ac2 */
[----:B------:R-:W-:-:S02]  /*44e0*/  IADD3 R111, P6, PT, R5, UR5, RZ ;  /* 0x00000005056f7c10 */ /* 0x000fc4000ffde0ff */
[----:B------:R-:W-:Y:S01]  /*44f0*/  LOP3.LUT P1, RZ, R192, 0x1, RZ, 0xc0, !PT ;  /* 0x00000001c0ff7812 */ /* 0x000fe2000782c0ff */
[----:B------:R-:W-:Y:S01]  /*4500*/  @!P3 IMAD.MOV R182, RZ, RZ, -R182 ;  /* 0x000000ffffb6b224 */ /* 0x000fe200078e0ab6 */
[----:B------:R-:W-:Y:S01]  /*4510*/  IADD3.X R112, PT, PT, R6, UR6, RZ, P6, !PT ;  /* 0x0000000606707c10 */ /* 0x000fe2000b7fe4ff */
[----:B------:R-:W-:Y:S01]  /*4520*/  @!P2 IMAD.MOV R210, RZ, RZ, -R210 ;  /* 0x000000ffffd2a224 */ /* 0x000fe200078e0ad2 */
[----:B------:R-:W-:Y:S02]  /*4530*/  ISETP.GE.AND P3, PT, R113, RZ, PT ;  /* 0x000000ff7100720c */ /* 0x000fe40003f66270 */
[----:B------:R-:W-:Y:S02]  /*4540*/  IADD3 R113, P6, PT, R7, UR5, RZ ;  /* 0x0000000507717c10 */ /* 0x000fe4000ffde0ff */
[----:B------:R-:W-:Y:S01]  /*4550*/  ISETP.GE.AND P2, PT, R190, RZ, PT ;  /* 0x000000ffbe00720c */ /* 0x000fe20003f46270 */
[----:B------:R-:W-:Y:S01]  /*4560*/  IMAD.MOV.U32 R190, RZ, RZ, R117 ;  /* 0x000000ffffbe7224 */ /* 0x000fe200078e0075 */
[----:B------:R-:W-:-:S03]  /*4570*/  IADD3.X R114, PT, PT, R8, UR6, RZ, P6, !PT ;  /* 0x0000000608727c10 */ /* 0x000fc6000b7fe4ff */
[----:B------:R-:W-:Y:S01]  /*4580*/  @!P4 IMAD.MOV R190, RZ, RZ, -R190 ;  /* 0x000000ffffbec224 */ /* 0x000fe200078e0abe */
[----:B------:R-:W-:Y:S01]  /*4590*/  ISETP.GE.AND P4, PT, R180, RZ, PT ;  /* 0x000000ffb400720c */ /* 0x000fe20003f86270 */
[----:B------:R-:W-:Y:S01]  /*45a0*/  @P1 IMAD.MOV.U32 R192, RZ, RZ, R111 ;  /* 0x000000ffffc01224 */ /* 0x000fe200078e006f */
[----:B------:R-:W-:Y:S01]  /*45b0*/  PRMT R184, RZ, 0x7610, R184 ;  /* 0x00007610ffb87816 */ /* 0x000fe200000000b8 */
[----:B------:R-:W-:Y:S01]  /*45c0*/  @P1 IMAD.MOV.U32 R193, RZ, RZ, R112 ;  /* 0x000000ffffc11224 */ /* 0x000fe200078e0070 */
[----:B------:R-:W-:Y:S01]  /*45d0*/  ISETP.GE.AND P6, PT, R116, RZ, PT ;  /* 0x000000ff7400720c */ /* 0x000fe20003fc6270 */
[----:B------:R-:W-:Y:S01]  /*45e0*/  @P1 IMAD.MOV.U32 R116, RZ, RZ, R113 ;  /* 0x000000ffff741224 */ /* 0x000fe200078e0071 */
[----:B------:R-:W-:Y:S01]  /*45f0*/  PRMT R180, RZ, 0x7610, R180 ;  /* 0x00007610ffb47816 */ /* 0x000fe200000000b4 */
[----:B------:R-:W-:Y:S01]  /*4600*/  @P1 IMAD.MOV.U32 R117, RZ, RZ, R114 ;  /* 0x000000ffff751224 */ /* 0x000fe200078e0072 */
[----:B------:R0:W4:Y:S01]  /*4610*/  @P1 LDG.E.U8 R184, desc[UR24][R192.64] ;  /* 0x00000018c0b81981 */ /* 0x000122000c1e1100 */
[----:B------:R-:W-:-:S03]  /*4620*/  UIMAD UR5, UR8, 0x1f, URZ ;  /* 0x0000001f080578a4 */ /* 0x000fc6000f8e02ff */
[----:B------:R1:W4:Y:S01]  /*4630*/  @P1 LDG.E.U8 R180, desc[UR24][R116.64] ;  /* 0x0000001874b41981 */ /* 0x000322000c1e1100 */
[----:B------:R-:W-:Y:S01]  /*4640*/  ISETP.GE.AND P1, PT, R174, RZ, PT ;  /* 0x000000ffae00720c */ /* 0x000fe20003f26270 */
[----:B------:R-:W-:Y:S01]  /*4650*/  USHF.R.S32.HI UR6, URZ, 0x1f, UR5 ;  /* 0x0000001fff067899 */ /* 0x000fe20008011405 */
[----:B------:R-:W-:Y:S01]  /*4660*/  @!P4 IMAD.MOV R172, RZ, RZ, -R172 ;  /* 0x000000ffffacc224 */ /* 0x000fe200078e0aac */
[----:B------:R-:W-:-:S04]  /*4670*/  IADD3 R195, P4, PT, R5, UR5, RZ ;  /* 0x0000000505c37c10 */ /* 0x000fc8000ff9e0ff */
[----:B0-----:R-:W-:Y:S01]  /*4680*/  IADD3.X R193, PT, PT, R6, UR6, RZ, P4, !PT ;  /* 0x0000000606c17c10 */ /* 0x001fe2000a7fe4ff */
[--C-:B------:R-:W-:Y:S01]  /*4690*/  IMAD.MOV.U32 R192, RZ, RZ, R170.reuse ;  /* 0x000000ffffc07224 */ /* 0x100fe200078e00aa */
[----:B------:R-:W-:-:S04]  /*46a0*/  PRMT R170, RZ, 0x7610, R170 ;  /* 0x00007610ffaa7816 */ /* 0x000fc800000000aa */
[----:B------:R-:W-:Y:S01]  /*46b0*/  @!P1 IMAD.MOV R167, RZ, RZ, -R167 ;  /* 0x000000ffffa79224 */ /* 0x000fe200078e0aa7 */
[----:B------:R-:W-:Y:S01]  /*46c0*/  IADD3 R199, P1, PT, R7, UR5, RZ ;  /* 0x0000000507c77c10 */ /* 0x000fe2000ff3e0ff */
[----:B-1----:R-:W-:Y:S02]  /*46d0*/  @!P0 IMAD.MOV.U32 R116, RZ, RZ, R195 ;  /* 0x000000ffff748224 */ /* 0x002fe400078e00c3 */
[----:B------:R-:W-:Y:S01]  /*46e0*/  @!P0 IMAD.MOV.U32 R117, RZ, RZ, R193 ;  /* 0x000000ffff758224 */ /* 0x000fe200078e00c1 */
[----:B------:R-:W-:Y:S02]  /*46f0*/  IADD3.X R197, PT, PT, R8, UR6, RZ, P1, !PT ;  /* 0x0000000608c57c10 */ /* 0x000fe40008ffe4ff */
[----:B------:R-:W-:Y:S02]  /*4700*/  ISETP.GE.AND P1, PT, R165, RZ, PT ;  /* 0x000000ffa500720c */ /* 0x000fe40003f26270 */
[----:B------:R0:W4:Y:S01]  /*4710*/  @!P0 LDG.E.U8 R170, desc[UR24][R116.64] ;  /* 0x0000001874aa8981 */ /* 0x000122000c1e1100 */
[----:B------:R-:W-:Y:S01]  /*4720*/  PRMT R165, RZ, 0x7610, R165 ;  /* 0x00007610ffa57816 */ /* 0x000fe200000000a5 */
[----:B------:R-:W-:Y:S01]  /*4730*/  @!P2 IMAD.MOV R192, RZ, RZ, -R192 ;  /* 0x000000ffffc0a224 */ /* 0x000fe200078e0ac0 */
[----:B------:R-:W-:Y:S01]  /*4740*/  ISETP.GE.AND P2, PT, R176, RZ, PT ;  /* 0x000000ffb000720c */ /* 0x000fe20003f46270 */
[----:B------:R-:W-:Y:S01]  /*4750*/  @!P3 IMAD.MOV R171, RZ, RZ, -R171 ;  /* 0x000000ffffabb224 */ /* 0x000fe200078e0aab */
[----:B------:R-:W-:-:S02]  /*4760*/  ISETP.GE.AND P3, PT, R178, RZ, PT ;  /* 0x000000ffb200720c */ /* 0x000fc40003f66270 */
[----:B------:R-:W-:Y:S01]  /*4770*/  ISETP.GE.AND P4, PT, R166, RZ, PT ;  /* 0x000000ffa600720c */ /* 0x000fe20003f86270 */
[----:B0-----:R-:W-:Y:S02]  /*4780*/  @!P0 IMAD.MOV.U32 R116, RZ, RZ, R199 ;  /* 0x000000ffff748224 */ /* 0x001fe400078e00c7 */
[----:B------:R-:W-:-:S05]  /*4790*/  @!P0 IMAD.MOV.U32 R117, RZ, RZ, R197 ;  /* 0x000000ffff758224 */ /* 0x000fca00078e00c5 */
[----:B------:R0:W4:Y:S01]  /*47a0*/  @!P0 LDG.E.U8 R165, desc[UR24][R116.64] ;  /* 0x0000001874a58981 */ /* 0x000122000c1e1100 */
[----:B------:R-:W-:Y:S01]  /*47b0*/  ISETP.GE.AND P0, PT, R142, RZ, PT ;  /* 0x000000ff8e00720c */ /* 0x000fe20003f06270 */
[----:B------:R-:W-:Y:S01]  /*47c0*/  @!P2 IMAD.MOV R145, RZ, RZ, -R145 ;  /* 0x000000ffff91a224 */ /* 0x000fe200078e0a91 */
[----:B------:R-:W-:Y:S01]  /*47d0*/  ISETP.GE.AND P2, PT, R141, RZ, PT ;  /* 0x000000ff8d00720c */ /* 0x000fe20003f46270 */
[----:B------:R-:W-:Y:S01]  /*47e0*/  @!P3 IMAD.MOV R144, RZ, RZ, -R144 ;  /* 0x000000ffff90b224 */ /* 0x000fe200078e0a90 */
[----:B------:R-:W-:Y:S01]  /*47f0*/  ISETP.GE.AND P3, PT, R140, RZ, PT ;  /* 0x000000ff8c00720c */ /* 0x000fe20003f66270 */
[----:B------:R-:W-:Y:S01]  /*4800*/  @!P4 IMAD.MOV R143, RZ, RZ, -R143 ;  /* 0x000000ffff8fc224 */ /* 0x000fe200078e0a8f */
[----:B------:R-:W-:Y:S01]  /*4810*/  ISETP.GE.AND P4, PT, R134, RZ, PT ;  /* 0x000000ff8600720c */ /* 0x000fe20003f86270 */
[----:B------:R-:W-:Y:S01]  /*4820*/  @!P1 IMAD.MOV R138, RZ, RZ, -R138 ;  /* 0x000000ffff8a9224 */ /* 0x000fe200078e0a8a */
[----:B------:R-:W-:-:S05]  /*4830*/  ISETP.GE.AND P1, PT, R133, RZ, PT ;  /* 0x000000ff8500720c */ /* 0x000fca0003f26270 */
[----:B------:R-:W-:Y:S01]  /*4840*/  @!P0 IMAD.MOV R137, RZ, RZ, -R137 ;  /* 0x000000ffff898224 */ /* 0x000fe200078e0a89 */
[----:B------:R-:W-:Y:S01]  /*4850*/  ISETP.GE.AND P0, PT, R132, RZ, PT ;  /* 0x000000ff8400720c */ /* 0x000fe20003f06270 */
[----:B------:R-:W-:-:S04]  /*4860*/  @!UP1 UIADD3 UR4, UPT, UPT, -UR4, 0x100000, URZ ;  /* 0x0010000004049890 */ /* 0x000fc8000fffe1ff */
[----:B------:R-:W-:Y:S02]  /*4870*/  @!UP1 USHF.L.U32 UR5, UR4, 0xb, URZ ;  /* 0x0000000b04059899 */ /* 0x000fe400080006ff */
[----:B------:R-:W-:Y:S01]  /*4880*/  @!UP1 USHF.L.U32 UR4, UR4, 0x1, URZ ;  /* 0x0000000104049899 */ /* 0x000fe200080006ff */
[----:B------:R-:W-:Y:S01]  /*4890*/  @!P2 IMAD.MOV R136, RZ, RZ, -R136 ;  /* 0x000000ffff88a224 */ /* 0x000fe200078e0a88 */
[----:B------:R-:W-:Y:S01]  /*48a0*/  ISETP.GE.AND P2, PT, R131, RZ, PT ;  /* 0x000000ff8300720c */ /* 0x000fe20003f46270 */
[----:B------:R-:W-:Y:S01]  /*48b0*/  @!P3 IMAD.MOV R135, RZ, RZ, -R135 ;  /* 0x000000ffff87b224 */ /* 0x000fe200078e0a87 */
[----:B------:R-:W-:Y:S01]  /*48c0*/  ISETP.GE.AND P3, PT, R130, RZ, PT ;  /* 0x000000ff8200720c */ /* 0x000fe20003f66270 */
[----:B------:R-:W-:Y:S01]  /*48d0*/  @!P4 IMAD.MOV R129, RZ, RZ, -R129 ;  /* 0x000000ffff81c224 */ /* 0x000fe200078e0a81 */
[----:B------:R-:W-:Y:S01]  /*48e0*/  ISETP.GE.AND P4, PT, R124, RZ, PT ;  /* 0x000000ff7c00720c */ /* 0x000fe20003f86270 */
[----:B------:R-:W-:Y:S01]  /*48f0*/  @!P1 IMAD.MOV R128, RZ, RZ, -R128 ;  /* 0x000000ffff809224 */ /* 0x000fe200078e0a80 */
[----:B------:R-:W-:Y:S01]  /*4900*/  ISETP.GE.AND P1, PT, R123, RZ, PT ;  /* 0x000000ff7b00720c */ /* 0x000fe20003f26270 */
[----:B------:R-:W-:Y:S01]  /*4910*/  VOTEU.ALL UP2, P5 ;  /* 0x0000000000ff7886 */ /* 0x000fe20002840000 */
[----:B------:R-:W-:Y:S01]  /*4920*/  @!P0 IMAD.MOV R127, RZ, RZ, -R127 ;  /* 0x000000ffff7f8224 */ /* 0x000fe200078e0a7f */
[----:B------:R-:W-:-:S03]  /*4930*/  ISETP.GE.AND P0, PT, R122, RZ, PT ;  /* 0x000000ff7a00720c */ /* 0x000fc60003f06270 */
[----:B------:R1:W2:Y:S01]  /*4940*/  @!UP2 SYNCS.EXCH.64 URZ, [UR11+0x6008], UR4 ;  /* 0x006008040bffa5b2 */ /* 0x0002a20008000100 */
        /* <DEDUP_REMOVED lines=9> */
[----:B-1----:R-:W1:Y:S01]  /*49e0*/  LDCU UR4, c[0x0][0x3b0] ;  /* 0x00007600ff0477ac */ /* 0x002e620008000800 */
[----:B------:R-:W-:Y:S01]  /*49f0*/  ISETP.GE.AND P1, PT, R162, RZ, PT ;  /* 0x000000ffa200720c */ /* 0x000fe20003f26270 */
[----:B------:R-:W-:Y:S01]  /*4a00*/  @!P0 IMAD.MOV R119, RZ, RZ, -R119 ;  /* 0x000000ffff778224 */ /* 0x000fe200078e0a77 */
[----:B------:R-:W-:-:S02]  /*4a10*/  ISETP.NE.AND P0, PT, R115, RZ, PT ;  /* 0x000000ff7300720c */ /* 0x000fc40003f05270 */
[----:B0-----:R-:W-:Y:S02]  /*4a20*/  LOP3.LUT R116, R211, 0x1f, RZ, 0xc0, !PT ;  /* 0x0000001fd3747812 */ /* 0x001fe400078ec0ff */
[----:B------:R-:W-:-:S03]  /*4a30*/  LOP3.LUT R115, RZ, R115, RZ, 0x33, !PT ;  /* 0x00000073ff737212 */ /* 0x000fc600078e33ff */
[----:B------:R-:W-:Y:S01]  /*4a40*/  IMAD R117, R116, UR9, RZ ;  /* 0x0000000974757c24 */ /* 0x000fe2000f8e02ff */
[----:B------:R-:W-:Y:S01]  /*4a50*/  SEL R182, R115, R182, !P0 ;  /* 0x000000b673b67207 */ /* 0x000fe20004000000 */
[----:B------:R-:W-:Y:S02]  /*4a60*/  @!P6 IMAD.MOV R139, RZ, RZ, -R139 ;  /* 0x000000ffff8be224 */ /* 0x000fe400078e0a8b */
[----:B------:R-:W-:Y:S02]  /*4a70*/  @!P2 IMAD.MOV R155, RZ, RZ, -R155 ;  /* 0x000000ffff9ba224 */ /* 0x000fe400078e0a9b */
[----:B------:R-:W-:Y:S02]  /*4a80*/  @!P3 IMAD.MOV R154, RZ, RZ, -R154 ;  /* 0x000000ffff9ab224 */ /* 0x000fe400078e0a9a */
[----:B------:R-:W-:Y:S02]  /*4a90*/  @!P4 IMAD.MOV R153, RZ, RZ, -R153 ;  /* 0x000000ffff99c224 */ /* 0x000fe400078e0a99 */
[----:B------:R-:W-:Y:S01]  /*4aa0*/  @!P1 IMAD.MOV R152, RZ, RZ, -R152 ;  /* 0x000000ffff989224 */ /* 0x000fe200078e0a98 */
[----:B------:R-:W-:Y:S01]  /*4ab0*/  IADD3 R116, P1, PT, R117, UR18, RZ ;  /* 0x0000001275747c10 */ /* 0x000fe2000ff3e0ff */
[----:B-1----:R-:W-:Y:S01]  /*4ac0*/  IMAD R182, R182, UR4, RZ ;  /* 0x00000004b6b67c24 */ /* 0x002fe2000f8e02ff */
[C---:B------:R-:W-:Y:S01]  /*4ad0*/  SEL R122, R115.reuse, R126, !P0 ;  /* 0x0000007e737a7207 */ /* 0x040fe20004000000 */
[----:B--2---:R-:W-:Y:S01]  /*4ae0*/  IMAD.MOV.U32 R164, RZ, RZ, R213 ;  /* 0x000000ffffa47224 */ /* 0x004fe200078e00d5 */
[----:B------:R-:W-:-:S02]  /*4af0*/  SEL R196, R115, R196, !P0 ;  /* 0x000000c473c47207 */ /* 0x000fc40004000000 */
[C---:B------:R-:W-:Y:S02]  /*4b00*/  SEL R209, R115.reuse, R209, !P0 ;  /* 0x000000d173d17207 */ /* 0x040fe40004000000 */
[C---:B------:R-:W-:Y:S02]  /*4b10*/  SEL R194, R115.reuse, R194, !P0 ;  /* 0x000000c273c27207 */ /* 0x040fe40004000000 */
[C---:B------:R-:W-:Y:S02]  /*4b20*/  SEL R188, R115.reuse, R188, !P0 ;  /* 0x000000bc73bc7207 */ /* 0x040fe40004000000 */
[C---:B------:R-:W-:Y:S02]  /*4b30*/  SEL R210, R115.reuse, R210, !P0 ;  /* 0x000000d273d27207 */ /* 0x040fe40004000000 */
[C---:B------:R-:W-:Y:S02]  /*4b40*/  SEL R190, R115.reuse, R190, !P0 ;  /* 0x000000be73be7207 */ /* 0x040fe40004000000 */
        /* <DEDUP_REMOVED lines=23> */
[----:B------:R-:W-:Y:S02]  /*4cc0*/  SEL R152, R115, R152, !P0 ;  /* 0x0000009873987207 */ /* 0x000fe40004000000 */
[----:B------:R-:W-:-:S02]  /*4cd0*/  LEA.HI.X.SX32 R115, R117, UR19, 0x1, P1 ;  /* 0x0000001375737c11 */ /* 0x000fc400088f0eff */
[----:B------:R-:W-:Y:S01]  /*4ce0*/  IADD3 R213, P6, PT, R182, R116, RZ ;  /* 0x00000074b6d57210 */ /* 0x000fe20007fde0ff */
[----:B---3--:R-:W-:-:S03]  /*4cf0*/  IMAD.MOV.U32 R169, RZ, RZ, R212 ;  /* 0x000000ffffa97224 */ /* 0x008fc600078e00d4 */
[----:B------:R-:W-:Y:S02]  /*4d00*/  LEA.HI.X.SX32 R212, R182, R115, 0x1, P6 ;  /* 0x00000073b6d47211 */ /* 0x000fe400030f0eff */
[----:B------:R-:W2:Y:S01]  /*4d10*/  LDL.LU R182, [R1+0x40] ;  /* 0x0000400001b67983 */ /* 0x000ea20000300800 */
[----:B------:R-:W0:Y:S01]  /*4d20*/  S2R R178, SR_TID.X ;  /* 0x0000000000b27919 */ /* 0x000e220000002100 */
[----:B------:R-:W-:Y:S02]  /*4d30*/  IMAD R196, R196, UR4, RZ ;  /* 0x00000004c4c47c24 */ /* 0x000fe4000f8e02ff */
[----:B------:R-:W-:Y:S02]  /*4d40*/  IMAD R194, R194, UR4, RZ ;  /* 0x00000004c2c27c24 */ /* 0x000fe4000f8e02ff */
[----:B------:R-:W-:Y:S02]  /*4d50*/  IMAD R190, R190, UR4, RZ ;  /* 0x00000004bebe7c24 */ /* 0x000fe4000f8e02ff */
[----:B------:R-:W-:-:S02]  /*4d60*/  IMAD R188, R188, UR4, RZ ;  /* 0x00000004bcbc7c24 */ /* 0x000fc4000f8e02ff */
[----:B------:R-:W-:Y:S01]  /*4d70*/  IMAD R192, R192, UR4, RZ ;  /* 0x00000004c0c07c24 */ /* 0x000fe2000f8e02ff */
[----:B------:R-:W-:Y:S02]  /*4d80*/  IADD3 R215, P4, PT, R190, R116, RZ ;  /* 0x00000074bed77210 */ /* 0x000fe40007f9e0ff */
[----:B0-----:R-:W-:-:S05]  /*4d90*/  LOP3.LUT R178, R178, 0x7f, RZ, 0xc0, !PT ;  /* 0x0000007fb2b27812 */ /* 0x001fca00078ec0ff */
[----:B------:R-:W-:Y:S01]  /*4da0*/  STS.U8 [R178+UR11], R156 ;  /* 0x0000009cb2007988 */ /* 0x000fe2000800000b */
[----:B------:R-:W-:-:S03]  /*4db0*/  LOP3.LUT R176, R178, 0x10, RZ, 0x3c, !PT ;  /* 0x00000010b2b07812 */ /* 0x000fc600078e3cff */
[----:B------:R-:W-:Y:S04]  /*4dc0*/  STS.U8 [R178+UR11+0x1000], R150 ;  /* 0x00100096b2007988 */ /* 0x000fe8000800000b */
[----:B----4-:R-:W-:Y:S04]  /*4dd0*/  STS.U8 [R178+UR11+0x400], R157 ;  /* 0x0004009db2007988 */ /* 0x010fe8000800000b */
[----:B------:R-:W-:Y:S04]  /*4de0*/  STS.U8 [R178+UR11+0x1400], R158 ;  /* 0x0014009eb2007988 */ /* 0x000fe8000800000b */
[----:B------:R-:W-:Y:S04]  /*4df0*/  STS.U8 [R178+UR11+0x800], R146 ;  /* 0x00080092b2007988 */ /* 0x000fe8000800000b */
[----:B------:R-:W-:Y:S04]  /*4e00*/  STS.U8 [R178+UR11+0x1800], R148 ;  /* 0x00180094b2007988 */ /* 0x000fe8000800000b */
[----:B------:R-:W-:Y:S04]  /*4e10*/  STS.U8 [R178+UR11+0xc00], R147 ;  /* 0x000c0093b2007988 */ /* 0x000fe8000800000b */
[----:B------:R-:W-:Y:S04]  /*4e20*/  STS.U8 [R178+UR11+0x1c00], R149 ;  /* 0x001c0095b2007988 */ /* 0x000fe8000800000b */
[----:B------:R0:W-:Y:S04]  /*4e30*/  STS.U8 [R176+UR11+0x80], R203 ;  /* 0x000080cbb0007988 */ /* 0x0001e8000800000b */
[----:B------:R-:W-:Y:S04]  /*4e40*/  STS.U8 [R176+UR11+0x1080], R202 ;  /* 0x001080cab0007988 */ /* 0x000fe8000800000b */
[----:B------:R1:W-:Y:S01]  /*4e50*/  STS.U8 [R176+UR11+0x480], R201 ;  /* 0x000480c9b0007988 */ /* 0x0003e2000800000b */
[----:B0-----:R-:W-:-:S03]  /*4e60*/  IADD3 R203, P0, PT, R196, R116, RZ ;  /* 0x00000074c4cb7210 */ /* 0x001fc60007f1e0ff */
[----:B------:R-:W-:Y:S01]  /*4e70*/  STS.U8 [R176+UR11+0x1480], R200 ;  /* 0x001480c8b0007988 */ /* 0x000fe2000800000b */
[----:B------:R-:W-:-:S03]  /*4e80*/  LOP3.LUT R149, R178, 0x20, RZ, 0x3c, !PT ;  /* 0x00000020b2957812 */ /* 0x000fc600078e3cff */
[----:B------:R0:W-:Y:S04]  /*4e90*/  STS.U8 [R176+UR11+0x880], R207 ;  /* 0x000880cfb0007988 */ /* 0x0001e8000800000b */
[----:B------:R3:W-:Y:S01]  /*4ea0*/  STS.U8 [R176+UR11+0x1880], R206 ;  /* 0x001880ceb0007988 */ /* 0x0007e2000800000b */
[----:B-1----:R-:W-:-:S03]  /*4eb0*/  LEA.HI.X.SX32 R201, R196, R115, 0x1, P0 ;  /* 0x00000073c4c97211 */ /* 0x002fc600000f0eff */
[----:B------:R-:W-:Y:S01]  /*4ec0*/  STS.U8 [R176+UR11+0xc80], R205 ;  /* 0x000c80cdb0007988 */ /* 0x000fe2000800000b */
[----:B0-----:R-:W-:-:S03]  /*4ed0*/  IADD3 R207, P1, PT, R194, R116, RZ ;  /* 0x00000074c2cf7210 */ /* 0x001fc60007f3e0ff */
[----:B------:R0:W-:Y:S01]  /*4ee0*/  STS.U8 [R176+UR11+0x1c80], R204 ;  /* 0x001c80ccb0007988 */ /* 0x0001e2000800000b */
[----:B------:R-:W-:Y:S01]  /*4ef0*/  IMAD R171, R171, UR4, RZ ;  /* 0x00000004abab7c24 */ /* 0x000fe2000f8e02ff */
[-C--:B---3--:R-:W-:Y:S01]  /*4f00*/  LEA.HI.X.SX32 R206, R194, R115.reuse, 0x1, P1 ;  /* 0x00000073c2ce7211 */ /* 0x088fe200008f0eff */
[----:B------:R-:W-:Y:S01]  /*4f10*/  IMAD.MOV.U32 R166, RZ, RZ, R214 ;  /* 0x000000ffffa67224 */ /* 0x000fe200078e00d6 */
[-C--:B------:R-:W-:Y:S01]  /*4f20*/  IADD3 R219, P1, PT, R192, R116.reuse, RZ ;  /* 0x00000074c0db7210 */ /* 0x080fe20007f3e0ff */
[----:B------:R1:W-:Y:S01]  /*4f30*/  STS.U8 [R149+UR11+0x100], R208 ;  /* 0x000100d095007988 */ /* 0x0003e2000800000b */
[-C--:B------:R-:W-:Y:S01]  /*4f40*/  LEA.HI.X.SX32 R214, R190, R115.reuse, 0x1, P4 ;  /* 0x00000073bed67211 */ /* 0x080fe200020f0eff */
[----:B0-----:R-:W-:Y:S01]  /*4f50*/  IMAD R204, R209, UR4, RZ ;  /* 0x00000004d1cc7c24 */ /* 0x001fe2000f8e02ff */
[----:B------:R-:W-:Y:S01]  /*4f60*/  IADD3 R209, P0, PT, R188, R116, RZ ;  /* 0x00000074bcd17210 */ /* 0x000fe20007f1e0ff */
[----:B------:R-:W0:Y:S01]  /*4f70*/  S2R R190, SR_TID.X ;  /* 0x0000000000be7919 */ /* 0x000e220000002100 */
[----:B------:R-:W-:Y:S01]  /*4f80*/  IMAD R232, R232, UR4, RZ ;  /* 0x00000004e8e87c24 */ /* 0x000fe2000f8e02ff */
[----:B------:R-:W-:-:S02]  /*4f90*/  LEA.HI.X.SX32 R218, R192, R115, 0x1, P1 ;  /* 0x00000073c0da7211 */ /* 0x000fc400008f0eff */
[-C--:B-1----:R-:W-:Y:S01]  /*4fa0*/  LEA.HI.X.SX32 R208, R188, R115.reuse, 0x1, P0 ;  /* 0x00000073bcd07211 */ /* 0x082fe200000f0eff */
[----:B------:R-:W1:Y:S01]  /*4fb0*/  LDC R192, c[0x0][0x3a0] ;  /* 0x0000e800ffc07b82 */ /* 0x000e620000000800 */
[-C--:B------:R-:W-:Y:S01]  /*4fc0*/  IADD3 R221, P0, PT, R171, R116.reuse, RZ ;  /* 0x00000074abdd7210 */ /* 0x080fe20007f1e0ff */
[----:B------:R-:W-:Y:S01]  /*4fd0*/  IMAD R237, R237, UR4, RZ ;  /* 0x00000004eded7c24 */ /* 0x000fe2000f8e02ff */
[-C--:B------:R-:W-:Y:S02]  /*4fe0*/  IADD3 R205, P2, PT, R204, R116.reuse, RZ ;  /* 0x00000074cccd7210 */ /* 0x080fe40007f5e0ff */
[-C--:B------:R-:W-:Y:S01]  /*4ff0*/  LEA.HI.X.SX32 R220, R171, R115.reuse, 0x1, P0 ;  /* 0x00000073abdc7211 */ /* 0x080fe200000f0eff */
[----:B------:R-:W-:Y:S01]  /*5000*/  IMAD R216, R216, UR4, RZ ;  /* 0x00000004d8d87c24 */ /* 0x000fe2000f8e02ff */
[----:B------:R-:W-:Y:S01]  /*5010*/  IADD3 R233, P0, PT, R232, R116, RZ ;  /* 0x00000074e8e97210 */ /* 0x000fe20007f1e0ff */
[----:B------:R-:W-:Y:S01]  /*5020*/  IMAD R243, R243, UR4, RZ ;  /* 0x00000004f3f37c24 */ /* 0x000fe2000f8e02ff */
[----:B------:R-:W-:-:S02]  /*5030*/  LEA.HI.X.SX32 R204, R204, R115, 0x1, P2 ;  /* 0x00000073cccc7211 */ /* 0x000fc400010f0eff */
[-C--:B------:R-:W-:Y:S01]  /*5040*/  LEA.HI.X.SX32 R232, R232, R115.reuse, 0x1, P0 ;  /* 0x00000073e8e87211 */ /* 0x080fe200000f0eff */
[----:B------:R-:W-:Y:S01]  /*5050*/  IMAD R145, R145, UR4, RZ ;  /* 0x0000000491917c24 */ /* 0x000fe2000f8e02ff */
[-C--:B------:R-:W-:Y:S02]  /*5060*/  IADD3 R238, P0, PT, R237, R116.reuse, RZ ;  /* 0x00000074edee7210 */ /* 0x080fe40007f1e0ff */
[-C--:B------:R-:W-:Y:S01]  /*5070*/  IADD3 R217, P2, PT, R216, R116.reuse, RZ ;  /* 0x00000074d8d97210 */ /* 0x080fe20007f5e0ff */
[----:B------:R-:W-:Y:S01]  /*5080*/  IMAD R249, R249, UR4, RZ ;  /* 0x00000004f9f97c24 */ /* 0x000fe2000f8e02ff */
[-C--:B------:R-:W-:Y:S01]  /*5090*/  LEA.HI.X.SX32 R237, R237, R115.reuse, 0x1, P0 ;  /* 0x00000073eded7211 */ /* 0x080fe200000f0eff */
[----:B------:R-:W-:Y:S01]  /*50a0*/  IMAD R144, R144, UR4, RZ ;  /* 0x0000000490907c24 */ /* 0x000fe2000f8e02ff */
[----:B------:R-:W-:Y:S01]  /*50b0*/  LEA.HI.X.SX32 R216, R216, R115, 0x1, P2 ;  /* 0x00000073d8d87211 */ /* 0x000fe200010f0eff */
[----:B------:R-:W-:Y:S01]  /*50c0*/  IMAD R143, R143, UR4, RZ ;  /* 0x000000048f8f7c24 */ /* 0x000fe2000f8e02ff */
[----:B------:R-:W-:-:S02]  /*50d0*/  IADD3 R244, P0, PT, R243, R116, RZ ;  /* 0x00000074f3f47210 */ /* 0x000fc40007f1e0ff */
[-C--:B------:R-:W-:Y:S01]  /*50e0*/  IADD3 R229, P2, PT, R145, R116.reuse, RZ ;  /* 0x0000007491e57210 */ /* 0x080fe20007f5e0ff */
[----:B------:R-:W-:Y:S01]  /*50f0*/  IMAD R122, R122, UR4, RZ ;  /* 0x000000047a7a7c24 */ /* 0x000fe2000f8e02ff */
[-C--:B------:R-:W-:Y:S01]  /*5100*/  LEA.HI.X.SX32 R243, R243, R115.reuse, 0x1, P0 ;  /* 0x00000073f3f37211 */ /* 0x080fe200000f0eff */
[----:B------:R-:W-:Y:S01]  /*5110*/  IMAD R239, R239, UR4, RZ ;  /* 0x00000004efef7c24 */ /* 0x000fe2000f8e02ff */
[-C--:B------:R-:W-:Y:S01]  /*5120*/  LEA.HI.X.SX32 R228, R145, R115.reuse, 0x1, P2 ;  /* 0x0000007391e47211 */ /* 0x080fe200010f0eff */
[----:B------:R-:W-:Y:S01]  /*5130*/  IMAD R241, R241, UR4, RZ ;  /* 0x00000004f1f17c24 */ /* 0x000fe2000f8e02ff */
[-C--:B------:R-:W-:Y:S02]  /*5140*/  IADD3 R250, P0, PT, R249, R116.reuse, RZ ;  /* 0x00000074f9fa7210 */ /* 0x080fe40007f1e0ff */
[-C--:B------:R-:W-:Y:S02]  /*5150*/  IADD3 R231, P1, PT, R144, R116.reuse, RZ ;  /* 0x0000007490e77210 */ /* 0x080fe40007f3e0ff */
[-C--:B------:R-:W-:Y:S01]  /*5160*/  IADD3 R235, P2, PT, R143, R116.reuse, RZ ;  /* 0x000000748feb7210 */ /* 0x080fe20007f5e0ff */
[----:B-1----:R-:W-:Y:S01]  /*5170*/  VIADD R174, R192, 0x1f ;  /* 0x0000001fc0ae7836 */ /* 0x002fe20000000000 */
[-C--:B------:R-:W-:Y:S01]  /*5180*/  LEA.HI.X.SX32 R249, R249, R115.reuse, 0x1, P0 ;  /* 0x00000073f9f97211 */ /* 0x080fe200000f0eff */
[----:B------:R-:W-:Y:S01]  /*5190*/  IMAD R210, R210, UR4, RZ ;  /* 0x00000004d2d27c24 */ /* 0x000fe2000f8e02ff */
[-C--:B------:R-:W-:Y:S01]  /*51a0*/  LEA.HI.X.SX32 R230, R144, R115.reuse, 0x1, P1 ;  /* 0x0000007390e67211 */ /* 0x080fe200008f0eff */
[----:B------:R-:W-:Y:S01]  /*51b0*/  IMAD R245, R245, UR4, RZ ;  /* 0x00000004f5f57c24 */ /* 0x000fe2000f8e02ff */
[----:B------:R-:W-:Y:S01]  /*51c0*/  LEA.HI.X.SX32 R234, R143, R115, 0x1, P2 ;  /* 0x000000738fea7211 */ /* 0x000fe200010f0eff */
[----:B------:R-:W-:Y:S01]  /*51d0*/  IMAD R247, R247, UR4, RZ ;  /* 0x00000004f7f77c24 */ /* 0x000fe2000f8e02ff */
[----:B------:R-:W-:-:S02]  /*51e0*/  IADD3 R196, P0, PT, R122, R116, RZ ;  /* 0x000000747ac47210 */ /* 0x000fc40007f1e0ff */
[-C--:B------:R-:W-:Y:S02]  /*51f0*/  IADD3 R240, P1, PT, R239, R116.reuse, RZ ;  /* 0x00000074eff07210 */ /* 0x080fe40007f3e0ff */
[-C--:B------:R-:W-:Y:S02]  /*5200*/  IADD3 R242, P2, PT, R241, R116.reuse, RZ ;  /* 0x00000074f1f27210 */ /* 0x080fe40007f5e0ff */
[-C--:B------:R-:W-:Y:S01]  /*5210*/  LEA.HI.X.SX32 R194, R122, R115.reuse, 0x1, P0 ;  /* 0x000000737ac27211 */ /* 0x080fe200000f0eff */
[----:B------:R-:W-:Y:S01]  /*5220*/  IMAD R172, R172, UR4, RZ ;  /* 0x00000004acac7c24 */ /* 0x000fe2000f8e02ff */
[-C--:B------:R-:W-:Y:S01]  /*5230*/  LEA.HI.X.SX32 R239, R239, R115.reuse, 0x1, P1 ;  /* 0x00000073efef7211 */ /* 0x080fe200008f0eff */
[----:B------:R-:W-:Y:S01]  /*5240*/  IMAD R168, R168, UR4, RZ ;  /* 0x00000004a8a87c24 */ /* 0x000fe2000f8e02ff */
[----:B------:R-:W-:Y:S01]  /*5250*/  LEA.HI.X.SX32 R241, R241, R115, 0x1, P2 ;  /* 0x00000073f1f17211 */ /* 0x000fe200010f0eff */
[----:B------:R-:W-:Y:S01]  /*5260*/  IMAD R167, R167, UR4, RZ ;  /* 0x00000004a7a77c24 */ /* 0x000fe2000f8e02ff */
[----:B0-----:R-:W-:Y:S01]  /*5270*/  LOP3.LUT R190, R190, 0x1f, RZ, 0xc0, !PT ;  /* 0x0000001fbebe7812 */ /* 0x001fe200078ec0ff */
[----:B------:R-:W-:Y:S01]  /*5280*/  IMAD R251, R251, UR4, RZ ;  /* 0x00000004fbfb7c24 */ /* 0x000fe2000f8e02ff */
[----:B------:R-:W-:Y:S01]  /*5290*/  ISETP.GT.AND P0, PT, R174, 0x1f, PT ;  /* 0x0000001fae00780c */ /* 0x000fe20003f04270 */
[----:B------:R-:W-:Y:S01]  /*52a0*/  IMAD R123, R123, UR4, RZ ;  /* 0x000000047b7b7c24 */ /* 0x000fe2000f8e02ff */
[----:B------:R-:W-:-:S02]  /*52b0*/  IADD3 R211, P3, PT, R210, R116, RZ ;  /* 0x00000074d2d37210 */ /* 0x000fc40007f7e0ff */
[-C--:B------:R-:W-:Y:S02]  /*52c0*/  IADD3 R246, P1, PT, R245, R116.reuse, RZ ;  /* 0x00000074f5f67210 */ /* 0x080fe40007f3e0ff */
[----:B------:R-:W-:Y:S01]  /*52d0*/  IADD3 R248, P2, PT, R247, R116, RZ ;  /* 0x00000074f7f87210 */ /* 0x000fe20007f5e0ff */
[----:B------:R-:W-:Y:S01]  /*52e0*/  IMAD R119, R118, UR4, RZ ;  /* 0x0000000476777c24 */ /* 0x000fe2000f8e02ff */
[----:B------:R-:W-:Y:S01]  /*52f0*/  ISETP.LT.AND P0, PT, R190, R192, P0 ;  /* 0x000000c0be00720c */ /* 0x000fe20000701270 */
[----:B------:R-:W-:Y:S01]  /*5300*/  IMAD R121, R125, UR4, RZ ;  /* 0x000000047d797c24 */ /* 0x000fe2000f8e02ff */
        /* <DEDUP_REMOVED lines=9> */
[-C--:B------:R-:W-:Y:S02]  /*53a0*/  IADD3 R188, P1, PT, R251, R116.reuse, RZ ;  /* 0x00000074fbbc7210 */ /* 0x080fe40007f3e0ff */
[----:B------:R-:W-:Y:S02]  /*53b0*/  IADD3 R150, P2, PT, R123, R116, RZ ;  /* 0x000000747b967210 */ /* 0x000fe40007f5e0ff */
[-C--:B------:R-:W-:Y:S02]  /*53c0*/  LEA.HI.X.SX32 R222, R172, R115.reuse, 0x1, P3 ;  /* 0x00000073acde7211 */ /* 0x080fe400018f0eff */
[----:B------:R-:W-:-:S02]  /*53d0*/  LEA.HI.X.SX32 R224, R168, R115, 0x1, P6 ;  /* 0x00000073a8e07211 */ /* 0x000fc400030f0eff */
[-C--:B------:R-:W-:Y:S02]  /*53e0*/  LEA.HI.X.SX32 R226, R167, R115.reuse, 0x1, P4 ;  /* 0x00000073a7e27211 */ /* 0x080fe400020f0eff */
[-C--:B------:R-:W-:Y:S02]  /*53f0*/  LEA.HI.X.SX32 R251, R251, R115.reuse, 0x1, P1 ;  /* 0x00000073fbfb7211 */ /* 0x080fe400008f0eff */
[----:B------:R-:W-:Y:S02]  /*5400*/  LEA.HI.X.SX32 R157, R123, R115, 0x1, P2 ;  /* 0x000000737b9d7211 */ /* 0x000fe400010f0eff */
[-C--:B------:R-:W-:Y:S02]  /*5410*/  IADD3 R153, P1, PT, R121, R116.reuse, RZ ;  /* 0x0000007479997210 */ /* 0x080fe40007f3e0ff */
[-C--:B------:R-:W-:Y:S02]  /*5420*/  IADD3 R200, P2, PT, R120, R116.reuse, RZ ;  /* 0x0000007478c87210 */ /* 0x080fe40007f5e0ff */
[----:B------:R-:W-:-:S02]  /*5430*/  IADD3 R155, P3, PT, R119, R116, RZ ;  /* 0x00000074779b7210 */ /* 0x000fc40007f7e0ff */
[-C--:B------:R-:W-:Y:S02]  /*5440*/  IADD3 R158, P4, PT, R118, R116.reuse, RZ ;  /* 0x00000074769e7210 */ /* 0x080fe40007f9e0ff */
[----:B------:R-:W-:Y:S02]  /*5450*/  IADD3 R160, P6, PT, R117, R116, RZ ;  /* 0x0000007475a07210 */ /* 0x000fe40007fde0ff */
[-C--:B------:R-:W-:Y:S02]  /*5460*/  LEA.HI.X.SX32 R156, R121, R115.reuse, 0x1, P1 ;  /* 0x00000073799c7211 */ /* 0x080fe400008f0eff */
[-C--:B------:R-:W-:Y:S02]  /*5470*/  LEA.HI.X.SX32 R152, R120, R115.reuse, 0x1, P2 ;  /* 0x0000007378987211 */ /* 0x080fe400010f0eff */
[-C--:B------:R-:W-:Y:S02]  /*5480*/  LEA.HI.X.SX32 R154, R119, R115.reuse, 0x1, P3 ;  /* 0x00000073779a7211 */ /* 0x080fe400018f0eff */
[----:B------:R-:W-:-:S02]  /*5490*/  LEA.HI.X.SX32 R202, R118, R115, 0x1, P4 ;  /* 0x0000007376ca7211 */ /* 0x000fc400020f0eff */
[----:B------:R-:W-:Y:S01]  /*54a0*/  LEA.HI.X.SX32 R162, R117, R115, 0x1, P6 ;  /* 0x0000007375a27211 */ /* 0x000fe200030f0eff */
[----:B------:R-:W-:Y:S01]  /*54b0*/  @P0 IMAD.MOV.U32 R116, RZ, RZ, R203 ;  /* 0x000000ffff740224 */ /* 0x000fe200078e00cb */
[----:B------:R-:W-:Y:S01]  /*54c0*/  PRMT R115, RZ, 0x7610, R115 ;  /* 0x00007610ff737816 */ /* 0x000fe20000000073 */
[----:B------:R-:W-:Y:S01]  /*54d0*/  @P0 IMAD.MOV.U32 R117, RZ, RZ, R201 ;  /* 0x000000ffff750224 */ /* 0x000fe200078e00c9 */
[----:B------:R-:W-:-:S04]  /*54e0*/  PRMT R118, RZ, 0x7610, R118 ;  /* 0x00007610ff767816 */ /* 0x000fc80000000076 */
[----:B------:R0:W3:Y:S01]  /*54f0*/  @P0 LDG.E.U8 R115, desc[UR24][R116.64] ;  /* 0x0000001874730981 */ /* 0x0000e2000c1e1100 */
[----:B------:R-:W-:Y:S01]  /*5500*/  PRMT R119, RZ, 0x7610, R119 ;  /* 0x00007610ff777816 */ /* 0x000fe20000000077 */
[----:B0-----:R-:W-:Y:S02]  /*5510*/  @P0 IMAD.MOV.U32 R116, RZ, RZ, R207 ;  /* 0x000000ffff740224 */ /* 0x001fe400078e00cf */
[----:B------:R-:W-:-:S05]  /*5520*/  @P0 IMAD.MOV.U32 R117, RZ, RZ, R206 ;  /* 0x000000ffff750224 */ /* 0x000fca00078e00ce */
[----:B------:R0:W4:Y:S01]  /*5530*/  @P0 LDG.E.U8 R118, desc[UR24][R116.64] ;  /* 0x0000001874760981 */ /* 0x000122000c1e1100 */
[----:B------:R-:W-:Y:S01]  /*5540*/  PRMT R120, RZ, 0x7610, R120 ;  /* 0x00007610ff787816 */ /* 0x000fe20000000078 */
[----:B0-----:R-:W-:Y:S02]  /*5550*/  @P0 IMAD.MOV.U32 R116, RZ, RZ, R211 ;  /* 0x000000ffff740224 */ /* 0x001fe400078e00d3 */
[----:B------:R-:W-:-:S05]  /*5560*/  @P0 IMAD.MOV.U32 R117, RZ, RZ, R210 ;  /* 0x000000ffff750224 */ /* 0x000fca00078e00d2 */
[----:B------:R0:W2:Y:S01]  /*5570*/  @P0 LDG.E.U8 R119, desc[UR24][R116.64] ;  /* 0x0000001874770981 */ /* 0x0000a2000c1e1100 */
        /* <DEDUP_REMOVED lines=23> */
[----:B------:R0:W3:Y:S01]  /*56f0*/  @P0 LDG.E.U8 R125, desc[UR24][R116.64] ;  /* 0x00000018747d0981 */ /* 0x0000e2000c1e1100 */
        /* <DEDUP_REMOVED lines=68> */
[----:B------:R-:W-:-:S03]  /*5b40*/  PRMT R144, RZ, 0x7610, R144 ;  /* 0x00007610ff907816 */ /* 0x000fc60000000090 */
[----:B--2---:R-:W-:Y:S01]  /*5b50*/  STS.U8 [R149+UR11+0x1100], R182 ;  /* 0x001100b695007988 */ /* 0x004fe2000800000b */
[----:B0-----:R-:W-:Y:S02]  /*5b60*/  @P0 IMAD.MOV.U32 R116, RZ, RZ, R246 ;  /* 0x000000ffff740224 */ /* 0x001fe400078e00f6 */
[----:B------:R-:W-:Y:S01]  /*5b70*/  @P0 IMAD.MOV.U32 R117, RZ, RZ, R245 ;  /* 0x000000ffff750224 */ /* 0x000fe200078e00f5 */
[----:B------:R-:W-:Y:S04]  /*5b80*/  STS.U8 [R149+UR11+0x500], R236 ;  /* 0x000500ec95007988 */ /* 0x000fe8000800000b */
[----:B------:R0:W2:Y:S01]  /*5b90*/  @P0 LDG.E.U8 R143, desc[UR24][R116.64] ;  /* 0x00000018748f0981 */ /* 0x0000a2000c1e1100 */
[----:B------:R-:W-:-:S03]  /*5ba0*/  PRMT R145, RZ, 0x7610, R145 ;  /* 0x00007610ff917816 */ /* 0x000fc60000000091 */
[----:B------:R-:W-:Y:S01]  /*5bb0*/  STS.U8 [R149+UR11+0x1500], R40 ;  /* 0x0015002895007988 */ /* 0x000fe2000800000b */
[----:B0-----:R-:W-:Y:S02]  /*5bc0*/  @P0 IMAD.MOV.U32 R116, RZ, RZ, R250 ;  /* 0x000000ffff740224 */ /* 0x001fe400078e00fa */
[----:B------:R-:W-:Y:S01]  /*5bd0*/  @P0 IMAD.MOV.U32 R117, RZ, RZ, R249 ;  /* 0x000000ffff750224 */ /* 0x000fe200078e00f9 */
[----:B------:R-:W-:Y:S04]  /*5be0*/  STS.U8 [R149+UR11+0x900], R252 ;  /* 0x000900fc95007988 */ /* 0x000fe8000800000b */
[----:B------:R-:W-:Y:S04]  /*5bf0*/  STS.U8 [R149+UR11+0x1900], R37 ;  /* 0x0019002595007988 */ /* 0x000fe8000800000b */
[----:B------:R-:W-:Y:S04]  /*5c00*/  STS.U8 [R149+UR11+0xd00], R39 ;  /* 0x000d002795007988 */ /* 0x000fe8000800000b */
[----:B------:R0:W2:Y:S04]  /*5c10*/  @P0 LDG.E.U8 R144, desc[UR24][R116.64] ;  /* 0x0000001874900981 */ /* 0x0000a8000c1e1100 */
[----:B------:R1:W-:Y:S01]  /*5c20*/  STS.U8 [R149+UR11+0x1d00], R34 ;  /* 0x001d002295007988 */ /* 0x0003e2000800000b */
[----:B------:R-:W-:Y:S01]  /*5c30*/  PRMT R146, RZ, 0x7610, R146 ;  /* 0x00007610ff927816 */ /* 0x000fe20000000092 */
[----:B0-----:R-:W-:-:S02]  /*5c40*/  @P0 IMAD.MOV.U32 R116, RZ, RZ, R150 ;  /* 0x000000ffff740224 */ /* 0x001fc400078e0096 */
[----:B------:R-:W-:Y:S01]  /*5c50*/  @P0 IMAD.MOV.U32 R117, RZ, RZ, R157 ;  /* 0x000000ffff750224 */ /* 0x000fe200078e009d */
[----:B-1----:R-:W-:Y:S01]  /*5c60*/  LOP3.LUT R149, R178, 0x30, RZ, 0x3c, !PT ;  /* 0x00000030b2957812 */ /* 0x002fe200078e3cff */
[----:B------:R-:W-:Y:S04]  /*5c70*/  STL [R1], R188 ;  /* 0x000000bc01007387 */ /* 0x000fe80000100800 */
[----:B------:R0:W2:Y:S04]  /*5c80*/  @P0 LDG.E.U8 R145, desc[UR24][R116.64] ;  /* 0x0000001874910981 */ /* 0x0000a8000c1e1100 */
[----:B------:R-:W-:Y:S04]  /*5c90*/  STS.U8 [R149+UR11+0x180], R36 ;  /* 0x0001802495007988 */ /* 0x000fe8000800000b */
[----:B------:R-:W-:Y:S01]  /*5ca0*/  STL [R1+0x8], R150 ;  /* 0x0000089601007387 */ /* 0x000fe20000100800 */
[----:B0-----:R-:W-:-:S02]  /*5cb0*/  @P0 IMAD.MOV.U32 R116, RZ, RZ, R153 ;  /* 0x000000ffff740224 */ /* 0x001fc400078e0099 */
[----:B------:R-:W-:Y:S01]  /*5cc0*/  @P0 IMAD.MOV.U32 R117, RZ, RZ, R156 ;  /* 0x000000ffff750224 */ /* 0x000fe200078e009c */
[----:B------:R-:W-:Y:S01]  /*5cd0*/  STS.U8 [R149+UR11+0x1180], R33 ;  /* 0x0011802195007988 */ /* 0x000fe2000800000b */
[----:B------:R-:W-:-:S03]  /*5ce0*/  PRMT R147, RZ, 0x7610, R147 ;  /* 0x00007610ff937816 */ /* 0x000fc60000000093 */
[----:B------:R-:W-:Y:S04]  /*5cf0*/  STL [R1+0x4], R157 ;  /* 0x0000049d01007387 */ /* 0x000fe80000100800 */
[----:B------:R-:W-:Y:S04]  /*5d00*/  STS.U8 [R149+UR11+0x580], R35 ;  /* 0x0005802395007988 */ /* 0x000fe8000800000b */
[----:B------:R-:W-:Y:S04]  /*5d10*/  STL [R1+0x10], R196 ;  /* 0x000010c401007387 */ /* 0x000fe80000100800 */
[----:B------:R-:W-:Y:S04]  /*5d20*/  STS.U8 [R149+UR11+0x1580], R30 ;  /* 0x0015801e95007988 */ /* 0x000fe8000800000b */
[----:B------:R-:W-:Y:S04]  /*5d30*/  STL [R1+0x18], R153 ;  /* 0x0000189901007387 */ /* 0x000fe80000100800 */
[----:B------:R-:W-:Y:S04]  /*5d40*/  STS.U8 [R149+UR11+0x980], R32 ;  /* 0x0009802095007988 */ /* 0x000fe8000800000b */
[----:B------:R-:W-:Y:S04]  /*5d50*/  STL [R1+0x20], R200 ;  /* 0x000020c801007387 */ /* 0x000fe80000100800 */
[----:B------:R-:W-:Y:S04]  /*5d60*/  STS.U8 [R149+UR11+0x1980], R29 ;  /* 0x0019801d95007988 */ /* 0x000fe8000800000b */
[----:B------:R0:W2:Y:S04]  /*5d70*/  @P0 LDG.E.U8 R146, desc[UR24][R116.64] ;  /* 0x0000001874920981 */ /* 0x0000a8000c1e1100 */
[----:B------:R-:W-:Y:S04]  /*5d80*/  STL [R1+0x30], R158 ;  /* 0x0000309e01007387 */ /* 0x000fe80000100800 */
[----:B------:R-:W-:Y:S01]  /*5d90*/  STS.U8 [R149+UR11+0xd80], R31 ;  /* 0x000d801f95007988 */ /* 0x000fe2000800000b */
[----:B0-----:R-:W-:-:S02]  /*5da0*/  @P0 IMAD.MOV.U32 R116, RZ, RZ, R155 ;  /* 0x000000ffff740224 */ /* 0x001fc400078e009b */
[----:B------:R-:W-:Y:S01]  /*5db0*/  @P0 IMAD.MOV.U32 R117, RZ, RZ, R154 ;  /* 0x000000ffff750224 */ /* 0x000fe200078e009a */
[----:B------:R-:W-:Y:S04]  /*5dc0*/  STL [R1+0x28], R155 ;  /* 0x0000289b01007387 */ /* 0x000fe80000100800 */
[----:B------:R0:W-:Y:S01]  /*5dd0*/  STS.U8 [R149+UR11+0x1d80], R26 ;  /* 0x001d801a95007988 */ /* 0x0001e2000800000b */
[----:B------:R-:W-:-:S03]  /*5de0*/  PRMT R148, RZ, 0x7610, R148 ;  /* 0x00007610ff947816 */ /* 0x000fc60000000094 */
[----:B------:R-:W-:Y:S04]  /*5df0*/  STL [R1+0xc], R194 ;  /* 0x00000cc201007387 */ /* 0x000fe80000100800 */
[----:B------:R-:W-:Y:S01]  /*5e00*/  STL [R1+0x38], R160 ;  /* 0x000038a001007387 */ /* 0x000fe20000100800 */
[----:B0-----:R-:W-:-:S03]  /*5e10*/  LOP3.LUT R149, R178, 0x40, RZ, 0x3c, !PT ;  /* 0x00000040b2957812 */ /* 0x001fc600078e3cff */
[----:B------:R-:W-:Y:S04]  /*5e20*/  STL [R1+0x14], R156 ;  /* 0x0000149c01007387 */ /* 0x000fe80000100800 */
[----:B------:R-:W-:Y:S04]  /*5e30*/  STL [R1+0x1c], R152 ;  /* 0x00001c9801007387 */ /* 0x000fe80000100800 */
[----:B------:R0:W2:Y:S04]  /*5e40*/  @P0 LDG.E.U8 R147, desc[UR24][R116.64] ;  /* 0x0000001874930981 */ /* 0x0000a8000c1e1100 */
[----:B------:R-:W-:Y:S04]  /*5e50*/  STL [R1+0x24], R154 ;  /* 0x0000249a01007387 */ /* 0x000fe80000100800 */
[----:B------:R-:W-:Y:S01]  /*5e60*/  STL [R1+0x2c], R202 ;  /* 0x00002cca01007387 */ /* 0x000fe20000100800 */
[----:B0-----:R-:W-:-:S02]  /*5e70*/  @P0 IMAD.MOV.U32 R116, RZ, RZ, R160 ;  /* 0x000000ffff740224 */ /* 0x001fc400078e00a0 */
[----:B------:R-:W-:Y:S01]  /*5e80*/  @P0 IMAD.MOV.U32 R117, RZ, RZ, R162 ;  /* 0x000000ffff750224 */ /* 0x000fe200078e00a2 */
[----:B------:R-:W-:Y:S04]  /*5e90*/  STS.U8 [R149+UR11+0x200], R28 ;  /* 0x0002001c95007988 */ /* 0x000fe8000800000b */
[----:B------:R-:W-:Y:S04]  /*5ea0*/  STL [R1+0x34], R162 ;  /* 0x000034a201007387 */ /* 0x000fe80000100800 */
[----:B------:R-:W-:Y:S04]  /*5eb0*/  STS.U8 [R149+UR11+0x1200], R25 ;  /* 0x0012001995007988 */ /* 0x000fe8000800000b */
[----:B------:R-:W5:Y:S04]  /*5ec0*/  LDL.LU R40, [R1+0x1a8] ;  /* 0x0001a80001287983 */ /* 0x000f680000300800 */
[----:B------:R-:W-:Y:S04]  /*5ed0*/  STS.U8 [R149+UR11+0x600], R27 ;  /* 0x0006001b95007988 */ /* 0x000fe8000800000b */
[----:B------:R-:W5:Y:S04]  /*5ee0*/  LDL.LU R37, [R1+0x1a4] ;  /* 0x0001a40001257983 */ /* 0x000f680000300800 */
[----:B------:R-:W-:Y:S04]  /*5ef0*/  STS.U8 [R149+UR11+0x1600], R22 ;  /* 0x0016001695007988 */ /* 0x000fe8000800000b */
[----:B------:R-:W5:Y:S04]  /*5f00*/  LDL.LU R39, [R1+0x1a0] ;  /* 0x0001a00001277983 */ /* 0x000f680000300800 */
[----:B------:R-:W-:Y:S04]  /*5f10*/  STS.U8 [R149+UR11+0xa00], R24 ;  /* 0x000a001895007988 */ /* 0x000fe8000800000b */
[----:B------:R0:W2:Y:S04]  /*5f20*/  @P0 LDG.E.U8 R148, desc[UR24][R116.64] ;  /* 0x0000001874940981 */ /* 0x0000a8000c1e1100 */
[----:B------:R1:W5:Y:S04]  /*5f30*/  LDL.LU R34, [R1+0x19c] ;  /* 0x00019c0001227983 */ /* 0x0003680000300800 */
[----:B------:R-:W-:Y:S04]  /*5f40*/  STS.U8 [R149+UR11+0x1a00], R20 ;  /* 0x001a001495007988 */ /* 0x000fe8000800000b */
[----:B------:R1:W5:Y:S04]  /*5f50*/  LDL.LU R36, [R1+0x198] ;  /* 0x0001980001247983 */ /* 0x0003680000300800 */
[----:B------:R-:W-:Y:S04]  /*5f60*/  STS.U8 [R149+UR11+0xe00], R23 ;  /* 0x000e001795007988 */ /* 0x000fe8000800000b */
[----:B------:R1:W5:Y:S04]  /*5f70*/  LDL.LU R33, [R1+0x194] ;  /* 0x0001940001217983 */ /* 0x0003680000300800 */
[----:B------:R0:W-:Y:S04]  /*5f80*/  STS.U8 [R149+UR11+0x1e00], R19 ;  /* 0x001e001395007988 */ /* 0x0001e8000800000b */
[----:B------:R1:W5:Y:S04]  /*5f90*/  LDL.LU R35, [R1+0x190] ;  /* 0x0001900001237983 */ /* 0x0003680000300800 */
[----:B------:R1:W5:Y:S01]  /*5fa0*/  LDL.LU R30, [R1+0x18c] ;  /* 0x00018c00011e7983 */ /* 0x0003620000300800 */
[----:B0-----:R-:W-:-:S03]  /*5fb0*/  LOP3.LUT R149, R178, 0x50, RZ, 0x3c, !PT ;  /* 0x00000050b2957812 */ /* 0x001fc600078e3cff */
[----:B------:R1:W5:Y:S04]  /*5fc0*/  LDL.LU R32, [R1+0x188] ;  /* 0x0001880001207983 */ /* 0x0003680000300800 */
[----:B------:R1:W5:Y:S04]  /*5fd0*/  LDL.LU R29, [R1+0x184] ;  /* 0x00018400011d7983 */ /* 0x0003680000300800 */
[----:B------:R1:W5:Y:S04]  /*5fe0*/  LDL.LU R31, [R1+0x180] ;  /* 0x00018000011f7983 */ /* 0x0003680000300800 */
[----:B------:R1:W5:Y:S04]  /*5ff0*/  LDL.LU R26, [R1+0x17c] ;  /* 0x00017c00011a7983 */ /* 0x0003680000300800 */
[----:B------:R0:W-:Y:S04]  /*6000*/  STS.U8 [R149+UR11+0x280], R21 ;  /* 0x0002801595007988 */ /* 0x0001e8000800000b */
[----:B------:R1:W5:Y:S04]  /*6010*/  LDL.LU R28, [R1+0x178] ;  /* 0x00017800011c7983 */ /* 0x0003680000300800 */
[----:B------:R-:W-:Y:S04]  /*6020*/  STS.U8 [R149+UR11+0x1280], R10 ;  /* 0x0012800a95007988 */ /* 0x000fe8000800000b */
        /* <DEDUP_REMOVED lines=11> */
[----:B------:R1:W-:Y:S04]  /*60e0*/  STS.U8 [R149+UR11+0x1e80], R12 ;  /* 0x001e800c95007988 */ /* 0x0003e8000800000b */
[----:B------:R2:W5:Y:S04]  /*60f0*/  LDL.LU R19, [R1+0x15c] ;  /* 0x00015c0001137983 */ /* 0x0005680000300800 */
[----:B0-----:R0:W5:Y:S01]  /*6100*/  LDL.LU R21, [R1+0x158] ;  /* 0x0001580001157983 */ /* 0x0011620000300800 */
[----:B-1----:R-:W-:-:S03]  /*6110*/  LOP3.LUT R149, R178, 0x60, RZ, 0x3c, !PT ;  /* 0x00000060b2957812 */ /* 0x002fc600078e3cff */
[----:B------:R0:W5:Y:S04]  /*6120*/  LDL.LU R10, [R1+0x154] ;  /* 0x00015400010a7983 */ /* 0x0001680000300800 */
[----:B------:R0:W5:Y:S04]  /*6130*/  LDL.LU R13, [R1+0x150] ;  /* 0x00015000010d7983 */ /* 0x0001680000300800 */
[----:B------:R0:W5:Y:S01]  /*6140*/  LDL.LU R17, [R1+0x14c] ;  /* 0x00014c0001117983 */ /* 0x0001620000300800 */
[----:B------:R-:W-:-:S03]  /*6150*/  LOP3.LUT R116, R178, 0x70, RZ, 0x3c, !PT ;  /* 0x00000070b2747812 */ /* 0x000fc600078e3cff */
[----:B------:R0:W5:Y:S04]  /*6160*/  LDL.LU R18, [R1+0x148] ;  /* 0x0001480001127983 */ /* 0x0001680000300800 */
[----:B------:R1:W-:Y:S04]  /*6170*/  STS.U8 [R149+UR11+0x300], R14 ;  /* 0x0003000e95007988 */ /* 0x0003e8000800000b */
[----:B------:R0:W5:Y:S04]  /*6180*/  LDL.LU R15, [R1+0x144] ;  /* 0x00014400010f7983 */ /* 0x0001680000300800 */
[----:B------:R0:W-:Y:S04]  /*6190*/  STS.U8 [R149+UR11+0x1300], R9 ;  /* 0x0013000995007988 */ /* 0x0001e8000800000b */
[----:B------:R0:W5:Y:S04]  /*61a0*/  LDL.LU R16, [R1+0x140] ;  /* 0x0001400001107983 */ /* 0x0001680000300800 */
[----:B------:R0:W-:Y:S04]  /*61b0*/  STS.U8 [R149+UR11+0x700], R11 ;  /* 0x0007000b95007988 */ /* 0x0001e8000800000b */
[----:B------:R0:W5:Y:S04]  /*61c0*/  LDL.LU R12, [R1+0x13c] ;  /* 0x00013c00010c7983 */ /* 0x0001680000300800 */
[----:B------:R0:W-:Y:S04]  /*61d0*/  STS.U8 [R149+UR11+0x1700], R4 ;  /* 0x0017000495007988 */ /* 0x0001e8000800000b */
[----:B-1----:R1:W5:Y:S04]  /*61e0*/  LDL.LU R14, [R1+0x138] ;  /* 0x00013800010e7983 */ /* 0x0023680000300800 */
[----:B------:R1:W-:Y:S04]  /*61f0*/  STS.U8 [R149+UR11+0xb00], R3 ;  /* 0x000b000395007988 */ /* 0x0003e8000800000b */
[----:B0-----:R0:W5:Y:S04]  /*6200*/  LDL.LU R9, [R1+0x134] ;  /* 0x0001340001097983 */ /* 0x0011680000300800 */
[----:B------:R0:W-:Y:S04]  /*6210*/  STS.U8 [R149+UR11+0x1b00], R2 ;  /* 0x001b000295007988 */ /* 0x0001e8000800000b */
[----:B------:R0:W5:Y:S04]  /*6220*/  LDL.LU R11, [R1+0x130] ;  /* 0x00013000010b7983 */ /* 0x0001680000300800 */
[----:B------:R-:W-:Y:S04]  /*6230*/  STS.U8 [R149+UR11+0xf00], R164 ;  /* 0x000f00a495007988 */ /* 0x000fe8000800000b */
[----:B------:R0:W5:Y:S04]  /*6240*/  LDL.LU R4, [R1+0x12c] ;  /* 0x00012c0001047983 */ /* 0x0001680000300800 */
[----:B------:R-:W-:Y:S04]  /*6250*/  STS.U8 [R149+UR11+0x1f00], R169 ;  /* 0x001f00a995007988 */ /* 0x000fe8000800000b */
[----:B-1----:R1:W5:Y:S04]  /*6260*/  LDL.LU R3, [R1+0x128] ;  /* 0x0001280001037983 */ /* 0x0023680000300800 */
[----:B------:R-:W-:Y:S04]  /*6270*/  STS.U8 [R116+UR11+0x380], R166 ;  /* 0x000380a674007988 */ /* 0x000fe8000800000b */
[----:B0-----:R1:W5:Y:S04]  /*6280*/  LDL.LU R2, [R1+0x124] ;  /* 0x0001240001027983 */ /* 0x0013680000300800 */
[----:B------:R0:W-:Y:S04]  /*6290*/  STS.U8 [R116+UR11+0x1380], R0 ;  /* 0x0013800074007988 */ /* 0x0001e8000800000b */
[----:B0-----:R1:W5:Y:S04]  /*62a0*/  LDL.LU R0, [R1+0x120] ;  /* 0x0001200001007983 */ /* 0x0013680000300800 */
[----:B------:R1:W-:Y:S04]  /*62b0*/  STS.U8 [R116+UR11+0x780], R198 ;  /* 0x000780c674007988 */ /* 0x0003e8000800000b */
[----:B------:R1:W-:Y:S04]  /*62c0*/  STS.U8 [R116+UR11+0x1780], R186 ;  /* 0x001780ba74007988 */ /* 0x0003e8000800000b */
[----:B------:R1:W-:Y:S04]  /*62d0*/  STS.U8 [R116+UR11+0xb80], R184 ;  /* 0x000b80b874007988 */ /* 0x0003e8000800000b */
[----:B------:R1:W-:Y:S04]  /*62e0*/  STS.U8 [R116+UR11+0x1b80], R180 ;  /* 0x001b80b474007988 */ /* 0x0003e8000800000b */
[----:B------:R1:W-:Y:S04]  /*62f0*/  STS.U8 [R116+UR11+0xf80], R170 ;  /* 0x000f80aa74007988 */ /* 0x0003e8000800000b */
[----:B------:R1:W-:Y:S04]  /*6300*/  STS.U8 [R116+UR11+0x1f80], R165 ;  /* 0x001f80a574007988 */ /* 0x0003e8000800000b */
[----:B---3--:R1:W-:Y:S04]  /*6310*/  STS.U8 [R178+UR11+0x4000], R115 ;  /* 0x00400073b2007988 */ /* 0x0083e8000800000b */
[----:B----4-:R1:W-:Y:S04]  /*6320*/  STS.U8 [R178+UR11+0x4100], R118 ;  /* 0x00410076b2007988 */ /* 0x0103e8000800000b */
[----:B------:R1:W-:Y:S04]  /*6330*/  STS.U8 [R178+UR11+0x4200], R119 ;  /* 0x00420077b2007988 */ /* 0x0003e8000800000b */
        /* <DEDUP_REMOVED lines=23> */
[----:B--2---:R1:W-:Y:S04]  /*64b0*/  STS.U8 [R176+UR11+0x4a80], R143 ;  /* 0x004a808fb0007988 */ /* 0x0043e8000800000b */
[----:B------:R1:W-:Y:S04]  /*64c0*/  STS.U8 [R176+UR11+0x4b80], R144 ;  /* 0x004b8090b0007988 */ /* 0x0003e8000800000b */
[----:B------:R1:W-:Y:S04]  /*64d0*/  STS.U8 [R176+UR11+0x4c80], R145 ;  /* 0x004c8091b0007988 */ /* 0x0003e8000800000b */
[----:B------:R1:W-:Y:S04]  /*64e0*/  STS.U8 [R176+UR11+0x4d80], R146 ;  /* 0x004d8092b0007988 */ /* 0x0003e8000800000b */
[----:B------:R1:W-:Y:S04]  /*64f0*/  STS.U8 [R176+UR11+0x4e80], R147 ;  /* 0x004e8093b0007988 */ /* 0x0003e8000800000b */
[----:B------:R1:W-:Y:S01]  /*6500*/  STS.U8 [R176+UR11+0x4f80], R148 ;  /* 0x004f8094b0007988 */ /* 0x0003e2000800000b */
[----:B------:R0:W-:Y:S06]  /*6510*/  MEMBAR.ALL.CTA ;  /* 0x0000000000007992 */ /* 0x0001ec0000008000 */
[----:B0-----:R-:W0:Y:S02]  /*6520*/  FENCE.VIEW.ASYNC.S ;  /* 0x00000000000073c6 */ /* 0x001e240000000000 */
[----:B0-----:R-:W-:Y:S01]  /*6530*/  BAR.SYNC.DEFER_BLOCKING 0x0 ;  /* 0x0000000000007b1d */ /* 0x001fe20000010000 */
[----:B------:R-:W-:-:S04]  /*6540*/  ISETP.NE.U32.AND P0, PT, RZ, UR7, PT ;  /* 0x00000007ff007c0c */ /* 0x000fc8000bf05070 */
[C---:B------:R-:W-:Y:S02]  /*6550*/  ISETP.LT.OR P1, PT, R174.reuse, 0x20, P0 ;  /* 0x00000020ae00780c */ /* 0x040fe40000721670 */
[----:B------:R-:W-:-:S11]  /*6560*/  ISETP.GE.AND P2, PT, R174, 0x40, PT ;  /* 0x00000040ae00780c */ /* 0x000fd60003f46270 */
[----:B-1----:R-:W-:Y:S05]  /*6570*/  @P1 BRA `(.L_x_6) ;  /* 0x00000000005c1947 */ /* 0x002fea0003800000 */
[----:B------:R-:W-:Y:S02]  /*6580*/  UIADD3 UR4, UPT, UPT, UR11, 0x4000, URZ ;  /* 0x000040000b047890 */ /* 0x000fe4000fffe0ff */
[----:B------:R-:W-:Y:S02]  /*6590*/  USHF.R.U32.HI UR6, URZ, 0x4, UR11 ;  /* 0x00000004ff067899 */ /* 0x000fe4000801160b */
[----:B------:R-:W-:Y:S02]  /*65a0*/  USHF.R.U32.HI UR4, URZ, 0x4, UR4 ;  /* 0x00000004ff047899 */ /* 0x000fe40008011604 */
[----:B------:R-:W-:Y:S01]  /*65b0*/  USGXT.U32 UR6, UR6, 0xe ;  /* 0x0000000e0606789a */ /* 0x000fe20008000000 */
[----:B------:R-:W-:Y:S01]  /*65c0*/  UMOV UR16, 0x100 ;  /* 0x0000010000107882 */ /* 0x000fe20000000000 */
[----:B------:R-:W-:Y:S01]  /*65d0*/  UMOV UR17, 0x40004040 ;  /* 0x4000404000117882 */ /* 0x000fe20000000000 */
[----:B------:R-:W-:Y:S01]  /*65e0*/  UMOV UR7, URZ ;  /* 0x000000ff00077c82 */ /* 0x000fe20008000000 */
[----:B------:R-:W-:-:S02]  /*65f0*/  USGXT.U32 UR14, UR4, 0xe ;  /* 0x0000000e040e789a */ /* 0x000fc40008000000 */
[----:B------:R-:W-:Y:S02]  /*6600*/  UIADD3 UR18, UPT, UPT, UR10, 0x80, URZ ;  /* 0x000000800a127890 */ /* 0x000fe4000fffe0ff */
[----:B------:R-:W-:Y:S01]  /*6610*/  UIADD3.64 UR16, UPT, UPT, UR6, UR16, URZ ;  /* 0x0000001006107297 */ /* 0x000fe2000fffe0ff */
[----:B------:R-:W-:Y:S01]  /*6620*/  UMOV UR20, 0x0 ;  /* 0x0000000000147882 */ /* 0x000fe20000000000 */
[----:B------:R-:W-:Y:S01]  /*6630*/  UMOV UR21, 0x8208010 ;  /* 0x0820801000157882 */ /* 0x000fe20000000000 */
[----:B------:R-:W-:Y:S01]  /*6640*/  UMOV UR4, UR13 ;  /* 0x0000000d00047c82 */ /* 0x000fe20008000000 */
[----:B------:R-:W-:Y:S01]  /*6650*/  UMOV UR5, URZ ;  /* 0x000000ff00057c82 */ /* 0x000fe20008000000 */
[----:B------:R-:W-:Y:S01]  /*6660*/  UMOV UR7, 0x40004040 ;  /* 0x4000404000077882 */ /* 0x000fe20000000000 */
[----:B------:R-:W-:Y:S01]  /*6670*/  UMOV UR15, 0xc0004010 ;  /* 0xc0004010000f7882 */ /* 0x000fe20000000000 */
[----:B------:R-:W-:Y:S01]  /*6680*/  UMOV UR22, 0x0 ;  /* 0x0000000000167882 */ /* 0x000fe20000000000 */
[----:B------:R-:W-:Y:S01]  /*6690*/  UMOV UR23, 0x8208010 ;  /* 0x0820801000177882 */ /* 0x000fe20000000000 */
[----:B------:R-:W-:Y:S01]  /*66a0*/  UMOV UR4, UR4 ;  /* 0x0000000400047c82 */ /* 0x000fe20008000000 */
[----:B------:R0:W-:Y:S01]  /*66b0*/  UTCQMMA gdesc[UR6], gdesc[UR14], tmem[UR10], tmem[UR20], idesc[UR21], !UPT ;  /* 0x00ff140e060075ea */ /* 0x0001e2000f80030a */
[----:B------:R0:W-:Y:S01]  /*66c0*/  UTCQMMA gdesc[UR16], gdesc[UR14], tmem[UR18], tmem[UR22], idesc[UR23], !UPT ;  /* 0x00ff160e100075ea */ /* 0x0001e2000f800312 */
[----:B------:R0:W-:Y:S01]  /*66d0*/  UTCBAR [UR4], URZ ;  /* 0x000000ff040073e9 */ /* 0x0001e200080000ff */
[----:B------:R-:W-:Y:S01]  /*66e0*/  NOP ;  /* 0x0000000000007918 */ /* 0x000fe20000000000 */
.L_x_6:
[----:B0-----:R-:W-:Y:S01]  /*66f0*/  UMOV UR4, URZ ;  /* 0x000000ff00047c82 */ /* 0x001fe20008000000 */
[----:B------:R-:W-:Y:S05]  /*6700*/  @!P2 BRA `(.L_x_7) ;  /* 0x000000340050a947 */ /* 0x000fea0003800000 */
[----:B------:R-:W-:Y:S01]  /*6710*/  SHF.R.S32.HI R115, RZ, 0x1f, R174 ;  /* 0x0000001fff737819 */ /* 0x000fe200000114ae */
[----:B------:R-:W-:Y:S01]  /*6720*/  UIADD3 UR4, UPT, UPT, UR11, 0x2000, URZ ;  /* 0x000020000b047890 */ /* 0x000fe2000fffe0ff */
[----:B------:R-:W-:Y:S01]  /*6730*/  IMAD.MOV.U32 R116, RZ, RZ, RZ ;  /* 0x000000ffff747224 */ /* 0x000fe200078e00ff */
[----:B------:R-:W-:Y:S01]  /*6740*/  UIADD3 UR5, UPT, UPT, UR11, 0x5000, URZ ;  /* 0x000050000b057890 */ /* 0x000fe2000fffe0ff */
[----:B------:R-:W-:Y:S01]  /*6750*/  LEA.HI R115, R115, R174, RZ, 0x5 ;  /* 0x000000ae73737211 */ /* 0x000fe200078f28ff */
[----:B------:R-:W-:Y:S02]  /*6760*/  USHF.R.U32.HI UR4, URZ, 0x4, UR4 ;  /* 0x00000004ff047899 */ /* 0x000fe40008011604 */
[----:B------:R-:W-:Y:S01]  /*6770*/  USHF.R.U32.HI UR5, URZ, 0x4, UR5 ;  /* 0x00000004ff057899 */ /* 0x000fe20008011605 */
[----:B------:R-:W-:Y:S01]  /*6780*/  SHF.R.S32.HI R115, RZ, 0x5, R115 ;  /* 0x00000005ff737819 */ /* 0x000fe20000011473 */
[----:B------:R-:W-:Y:S02]  /*6790*/  USHF.L.U32 UR22, UR8, 0x5, URZ ;  /* 0x0000000508167899 */ /* 0x000fe400080006ff */
[----:B------:R-:W-:Y:S01]  /*67a0*/  USHF.L.U32 UR23, UR9, 0x5, URZ ;  /* 0x0000000509177899 */ /* 0x000fe200080006ff */
[----:B------:R-:W-:Y:S01]  /*67b0*/  VIMNMX R115, PT, PT, R115, 0x2, !PT ;  /* 0x0000000273737848 */ /* 0x000fe20007fe0100 */
[----:B------:R-:W-:Y:S01]  /*67c0*/  USGXT.U32 UR6, UR4, 0xe ;  /* 0x0000000e0406789a */ /* 0x000fe20008000000 */
[----:B------:R-:W-:Y:S01]  /*67d0*/  UMOV UR16, 0x100 ;  /* 0x0000010000107882 */ /* 0x000fe20000000000 */
[----:B------:R-:W-:-:S02]  /*67e0*/  UMOV UR17, 0x40004040 ;  /* 0x4000404000117882 */ /* 0x000fc40000000000 */
[----:B------:R-:W-:Y:S01]  /*67f0*/  VIADD R115, R115, 0xffffffff ;  /* 0xffffffff73737836 */ /* 0x000fe20000000000 */
[----:B------:R-:W-:Y:S01]  /*6800*/  UMOV UR7, URZ ;  /* 0x000000ff00077c82 */ /* 0x000fe20008000000 */
[----:B------:R-:W-:Y:S02]  /*6810*/  USGXT.U32 UR14, UR5, 0xe ;  /* 0x0000000e050e789a */ /* 0x000fe40008000000 */
[----:B------:R-:W-:Y:S01]  /*6820*/  USHF.R.S32.HI UR27, URZ, 0x1f, UR22 ;  /* 0x0000001fff1b7899 */ /* 0x000fe20008011416 */
[----:B------:R0:W-:Y:S01]  /*6830*/  STL [R1+0x3c], R115 ;  /* 0x00003c7301007387 */ /* 0x0001e20000100800 */
[----:B------:R-:W-:Y:S02]  /*6840*/  USHF.R.S32.HI UR28, URZ, 0x1f, UR23 ;  /* 0x0000001fff1c7899 */ /* 0x000fe40008011417 */
[----:B------:R-:W-:Y:S01]  /*6850*/  UIADD3.64 UR16, UPT, UPT, UR6, UR16, URZ ;  /* 0x0000001006107297 */ /* 0x000fe2000fffe0ff */
[----:B------:R-:W-:Y:S01]  /*6860*/  UMOV UR26, 0x1 ;  /* 0x00000001001a7882 */ /* 0x000fe20000000000 */
[----:B------:R-:W-:Y:S01]  /*6870*/  UMOV UR5, URZ ;  /* 0x000000ff00057c82 */ /* 0x000fe20008000000 */
[----:B------:R-:W-:-:S09]  /*6880*/  UMOV UR15, 0xc0004010 ;  /* 0xc0004010000f7882 */ /* 0x000fd20000000000 */
.L_x_10:
[----:B------:R-:W2:Y:S04]  /*6890*/  LDL.LU R130, [R1+0x38] ;  /* 0x0000380001827983 */ /* 0x000ea80000300800 */
[----:B------:R-:W3:Y:S04]  /*68a0*/  LDL.LU R129, [R1+0x30] ;  /* 0x0000300001817983 */ /* 0x000ee80000300800 */
[----:B------:R-:W4:Y:S04]  /*68b0*/  LDL.LU R128, [R1+0x28] ;  /* 0x0000280001807983 */ /* 0x000f280000300800 */
[----:B------:R-:W4:Y:S04]  /*68c0*/  LDL.LU R127, [R1+0x20] ;  /* 0x00002000017f7983 */ /* 0x000f280000300800 */
[----:B------:R-:W4:Y:S04]  /*68d0*/  LDL.LU R126, [R1+0x18] ;  /* 0x00001800017e7983 */ /* 0x000f280000300800 */
[----:B------:R-:W4:Y:S04]  /*68e0*/  LDL.LU R125, [R1+0x34] ;  /* 0x00003400017d7983 */ /* 0x000f280000300800 */
[----:B------:R-:W4:Y:S04]  /*68f0*/  LDL.LU R124, [R1+0x10] ;  /* 0x00001000017c7983 */ /* 0x000f280000300800 */
[----:B------:R-:W4:Y:S04]  /*6900*/  LDL.LU R123, [R1+0x2c] ;  /* 0x00002c00017b7983 */ /* 0x000f280000300800 */
[----:B------:R-:W4:Y:S04]  /*6910*/  LDL.LU R122, [R1+0x8] ;  /* 0x00000800017a7983 */ /* 0x000f280000300800 */
[----:B------:R-:W4:Y:S04]  /*6920*/  LDL.LU R121, [R1+0x24] ;  /* 0x0000240001797983 */ /* 0x000f280000300800 */
[----:B------:R-:W4:Y:S04]  /*6930*/  LDL.LU R120, [R1] ;  /* 0x0000000001787983 */ /* 0x000f280000300800 */
[----:B------:R-:W4:Y:S04]  /*6940*/  LDL.LU R119, [R1+0x1c] ;  /* 0x00001c0001777983 */ /* 0x000f280000300800 */
[----:B------:R-:W4:Y:S04]  /*6950*/  LDL.LU R118, [R1+0x14] ;  /* 0x0000140001767983 */ /* 0x000f280000300800 */
[----:B------:R-:W4:Y:S04]  /*6960*/  LDL.LU R117, [R1+0xc] ;  /* 0x00000c0001757983 */ /* 0x000f280000300800 */
[----:B0-----:R-:W4:Y:S01]  /*6970*/  LDL.LU R115, [R1+0x4] ;  /* 0x0000040001737983 */ /* 0x001f220000300800 */
[----:B------:R-:W-:Y:S01]  /*6980*/  IMAD.U32 R116, R116, -0x80000000, RZ ;  /* 0x8000000074747824 */ /* 0x000fe200078e00ff */
[----:B------:R-:W-:-:S02]  /*6990*/  PRMT R145, RZ, 0x7610, R145 ;  /* 0x00007610ff917816 */ /* 0x000fc40000000091 */
[----:B--2---:R-:W-:Y:S02]  /*69a0*/  IADD3 R130, P6, PT, R130, UR23, RZ ;  /* 0x0000001782827c10 */ /* 0x004fe4000ffde0ff */
[----:B---3--:R-:W-:-:S03]  /*69b0*/  IADD3 R129, P1, PT, R129, UR23, RZ ;  /* 0x0000001781817c10 */ /* 0x008fc6000ff3e0ff */
[----:B------:R0:W-:Y:S01]  /*69c0*/  STL [R1+0x38], R130 ;  /* 0x0000388201007387 */ /* 0x0001e20000100800 */
[----:B----4-:R-:W-:-:S03]  /*69d0*/  IADD3 R128, P2, PT, R128, UR23, RZ ;  /* 0x0000001780807c10 */ /* 0x010fc6000ff5e0ff */
[----:B------:R0:W-:Y:S01]  /*69e0*/  STL [R1+0x30], R129 ;  /* 0x0000308101007387 */ /* 0x0001e20000100800 */
[----:B------:R-:W-:-:S03]  /*69f0*/  IADD3 R127, P3, PT, R127, UR23, RZ ;  /* 0x000000177f7f7c10 */ /* 0x000fc6000ff7e0ff */
[----:B------:R0:W-:Y:S01]  /*6a00*/  STL [R1+0x28], R128 ;  /* 0x0000288001007387 */ /* 0x0001e20000100800 */
[----:B------:R-:W-:-:S03]  /*6a10*/  IADD3 R126, P4, PT, R126, UR23, RZ ;  /* 0x000000177e7e7c10 */ /* 0x000fc6000ff9e0ff */
[----:B------:R0:W-:Y:S01]  /*6a20*/  STL [R1+0x20], R127 ;  /* 0x0000207f01007387 */ /* 0x0001e20000100800 */
[----:B------:R-:W-:-:S03]  /*6a30*/  IADD3.X R125, PT, PT, R125, UR28, RZ, P6, !PT ;  /* 0x0000001c7d7d7c10 */ /* 0x000fc6000b7fe4ff */
        /* <DEDUP_REMOVED lines=12> */
[----:B------:R0:W-:Y:S01]  /*6b00*/  STL [R1], R120 ;  /* 0x0000007801007387 */ /* 0x0001e20000100800 */
[----:B------:R-:W-:Y:S02]  /*6b10*/  IADD3 R242, P2, PT, R242, UR23, RZ ;  /* 0x00000017f2f27c10 */ /* 0x000fe4000ff5e0ff */
[----:B------:R-:W-:Y:S02]  /*6b20*/  IADD3.X R118, PT, PT, R118, UR28, RZ, P4, !PT ;  /* 0x0000001c76767c10 */ /* 0x000fe4000a7fe4ff */
[----:B------:R-:W-:Y:S02]  /*6b30*/  IADD3 R248, P4, PT, R248, UR23, RZ ;  /* 0x00000017f8f87c10 */ /* 0x000fe4000ff9e0ff */
[----:B------:R-:W-:Y:S02]  /*6b40*/  IADD3.X R119, PT, PT, R119, UR28, RZ, P3, !PT ;  /* 0x0000001c77777c10 */ /* 0x000fe40009ffe4ff */
[----:B------:R-:W-:Y:S02]  /*6b50*/  IADD3.X R247, PT, PT, R247, UR28, RZ, P4, !PT ;  /* 0x0000001cf7f77c10 */ /* 0x000fe4000a7fe4ff */
[----:B------:R-:W-:Y:S01]  /*6b60*/  IADD3 R238, P4, PT, R238, UR23, RZ ;  /* 0x00000017eeee7c10 */ /* 0x000fe2000ff9e0ff */
[----:B------:R0:W-:Y:S01]  /*6b70*/  STL [R1+0x1c], R119 ;  /* 0x00001c7701007387 */ /* 0x0001e20000100800 */
[----:B------:R-:W-:-:S02]  /*6b80*/  IADD3.X R117, PT, PT, R117, UR28, RZ, P6, !PT ;  /* 0x0000001c75757c10 */ /* 0x000fc4000b7fe4ff */
[----:B------:R-:W-:Y:S01]  /*6b90*/  IADD3.X R237, PT, PT, R237, UR28, RZ, P4, !PT ;  /* 0x0000001ceded7c10 */ /* 0x000fe2000a7fe4ff */
[----:B------:R0:W-:Y:S01]  /*6ba0*/  STL [R1+0x14], R118 ;  /* 0x0000147601007387 */ /* 0x0001e20000100800 */
[----:B------:R-:W-:Y:S02]  /*6bb0*/  IADD3 R227, P4, PT, R227, UR23, RZ ;  /* 0x00000017e3e37c10 */ /* 0x000fe4000ff9e0ff */
[----:B------:R-:W-:Y:S01]  /*6bc0*/  IADD3.X R115, PT, PT, R115, UR28, RZ, P1, !PT ;  /* 0x0000001c73737c10 */ /* 0x000fe20008ffe4ff */
[----:B------:R0:W-:Y:S01]  /*6bd0*/  STL [R1+0xc], R117 ;  /* 0x00000c7501007387 */ /* 0x0001e20000100800 */
[----:B------:R-:W-:Y:S02]  /*6be0*/  IADD3.X R226, PT, PT, R226, UR28, RZ, P4, !PT ;  /* 0x0000001ce2e27c10 */ /* 0x000fe4000a7fe4ff */
[----:B------:R-:W-:Y:S01]  /*6bf0*/  IADD3 R217, P4, PT, R217, UR23, RZ ;  /* 0x00000017d9d97c10 */ /* 0x000fe2000ff9e0ff */
[----:B------:R0:W-:Y:S01]  /*6c00*/  STL [R1+0x4], R115 ;  /* 0x0000047301007387 */ /* 0x0001e20000100800 */
[----:B------:R-:W-:-:S02]  /*6c10*/  IADD3.X R241, PT, PT, R241, UR28, RZ, P2, !PT ;  /* 0x0000001cf1f17c10 */ /* 0x000fc400097fe4ff */
[----:B------:R-:W-:Y:S02]  /*6c20*/  IADD3.X R216, PT, PT, R216, UR28, RZ, P4, !PT ;  /* 0x0000001cd8d87c10 */ /* 0x000fe4000a7fe4ff */
[----:B------:R-:W-:Y:S02]  /*6c30*/  IADD3 R207, P4, PT, R207, UR23, RZ ;  /* 0x00000017cfcf7c10 */ /* 0x000fe4000ff9e0ff */
[----:B------:R-:W-:Y:S02]  /*6c40*/  IADD3 R250, P3, PT, R250, UR23, RZ ;  /* 0x00000017fafa7c10 */ /* 0x000fe4000ff7e0ff */
[----:B------:R-:W-:Y:S02]  /*6c50*/  IADD3.X R206, PT, PT, R206, UR28, RZ, P4, !PT ;  /* 0x0000001ccece7c10 */ /* 0x000fe4000a7fe4ff */
[----:B------:R-:W-:Y:S02]  /*6c60*/  IADD3 R191, P4, PT, R191, UR22, RZ ;  /* 0x00000016bfbf7c10 */ /* 0x000fe4000ff9e0ff */
[----:B------:R-:W-:-:S02]  /*6c70*/  IADD3 R246, P6, PT, R246, UR23, RZ ;  /* 0x00000017f6f67c10 */ /* 0x000fc4000ffde0ff */
[----:B------:R-:W-:Y:S02]  /*6c80*/  IADD3.X R189, PT, PT, R189, UR27, RZ, P4, !PT ;  /* 0x0000001bbdbd7c10 */ /* 0x000fe4000a7fe4ff */
[----:B------:R-:W-:Y:S02]  /*6c90*/  IADD3 R163, P4, PT, R163, UR22, RZ ;  /* 0x00000016a3a37c10 */ /* 0x000fe4000ff9e0ff */
[----:B------:R-:W-:Y:S02]  /*6ca0*/  IADD3 R244, P1, PT, R244, UR23, RZ ;  /* 0x00000017f4f47c10 */ /* 0x000fe4000ff3e0ff */
[----:B------:R-:W-:Y:S02]  /*6cb0*/  IADD3 R231, P2, PT, R231, UR23, RZ ;  /* 0x00000017e7e77c10 */ /* 0x000fe4000ff5e0ff */
[----:B------:R-:W-:Y:S02]  /*6cc0*/  IADD3.X R161, PT, PT, R161, UR27, RZ, P4, !PT ;  /* 0x0000001ba1a17c10 */ /* 0x000fe4000a7fe4ff */
[----:B-----5:R-:W-:-:S02]  /*6cd0*/  IADD3 R34, P4, PT, R34, UR22, RZ ;  /* 0x0000001622227c10 */ /* 0x020fc4000ff9e0ff */
[----:B------:R-:W-:Y:S02]  /*6ce0*/  IADD3.X R249, PT, PT, R249, UR28, RZ, P3, !PT ;  /* 0x0000001cf9f97c10 */ /* 0x000fe40009ffe4ff */
[----:B------:R-:W-:Y:S02]  /*6cf0*/  IADD3.X R245, PT, PT, R245, UR28, RZ, P6, !PT ;  /* 0x0000001cf5f57c10 */ /* 0x000fe4000b7fe4ff */
[----:B------:R-:W-:Y:S02]  /*6d00*/  IADD3.X R243, PT, PT, R243, UR28, RZ, P1, !PT ;  /* 0x0000001cf3f37c10 */ /* 0x000fe40008ffe4ff */
[----:B------:R-:W-:Y:S02]  /*6d10*/  IADD3.X R230, PT, PT, R230, UR28, RZ, P2, !PT ;  /* 0x0000001ce6e67c10 */ /* 0x000fe400097fe4ff */
[----:B------:R-:W-:Y:S02]  /*6d20*/  IADD3 R240, P3, PT, R240, UR23, RZ ;  /* 0x00000017f0f07c10 */ /* 0x000fe4000ff7e0ff */
[----:B------:R-:W-:-:S02]  /*6d30*/  IADD3 R235, P6, PT, R235, UR23, RZ ;  /* 0x00000017ebeb7c10 */ /* 0x000fc4000ffde0ff */
[----:B------:R-:W-:Y:S02]  /*6d40*/  IADD3 R233, P1, PT, R233, UR23, RZ ;  /* 0x00000017e9e97c10 */ /* 0x000fe4000ff3e0ff */
[----:B------:R-:W-:Y:S02]  /*6d50*/  IADD3 R221, P2, PT, R221, UR23, RZ ;  /* 0x00000017dddd7c10 */ /* 0x000fe4000ff5e0ff */
[----:B------:R-:W-:Y:S02]  /*6d60*/  IADD3.X R36, PT, PT, R36, UR27, RZ, P4, !PT ;  /* 0x0000001b24247c10 */ /* 0x000fe4000a7fe4ff */
[----:B------:R-:W-:Y:S02]  /*6d70*/  IADD3 R111, P4, PT, R111, UR22, RZ ;  /* 0x000000166f6f7c10 */ /* 0x000fe4000ff9e0ff */
[----:B------:R-:W-:Y:S02]  /*6d80*/  IADD3.X R239, PT, PT, R239, UR28, RZ, P3, !PT ;  /* 0x0000001cefef7c10 */ /* 0x000fe40009ffe4ff */
[----:B------:R-:W-:-:S02]  /*6d90*/  IADD3.X R234, PT, PT, R234, UR28, RZ, P6, !PT ;  /* 0x0000001ceaea7c10 */ /* 0x000fc4000b7fe4ff */
[----:B------:R-:W-:Y:S02]  /*6da0*/  IADD3.X R232, PT, PT, R232, UR28, RZ, P1, !PT ;  /* 0x0000001ce8e87c10 */ /* 0x000fe40008ffe4ff */
[----:B------:R-:W-:Y:S02]  /*6db0*/  IADD3.X R220, PT, PT, R220, UR28, RZ, P2, !PT ;  /* 0x0000001cdcdc7c10 */ /* 0x000fe400097fe4ff */
[----:B------:R-:W-:Y:S02]  /*6dc0*/  IADD3 R229, P3, PT, R229, UR23, RZ ;  /* 0x00000017e5e57c10 */ /* 0x000fe4000ff7e0ff */
[----:B------:R-:W-:Y:S02]  /*6dd0*/  IADD3 R225, P6, PT, R225, UR23, RZ ;  /* 0x00000017e1e17c10 */ /* 0x000fe4000ffde0ff */
[----:B------:R-:W-:Y:S02]  /*6de0*/  IADD3 R223, P1, PT, R223, UR23, RZ ;  /* 0x00000017dfdf7c10 */ /* 0x000fe4000ff3e0ff */
[----:B------:R-:W-:-:S02]  /*6df0*/  IADD3 R211, P2, PT, R211, UR23, RZ ;  /* 0x00000017d3d37c10 */ /* 0x000fc4000ff5e0ff */
[----:B------:R-:W-:Y:S02]  /*6e00*/  IADD3.X R112, PT, PT, R112, UR27, RZ, P4, !PT ;  /* 0x0000001b70707c10 */ /* 0x000fe4000a7fe4ff */
[----:B------:R-:W-:Y:S02]  /*6e10*/  IADD3 R76, P4, PT, R76, UR22, RZ ;  /* 0x000000164c4c7c10 */ /* 0x000fe4000ff9e0ff */
[----:B------:R-:W-:Y:S02]  /*6e20*/  IADD3.X R228, PT, PT, R228, UR28, RZ, P3, !PT ;  /* 0x0000001ce4e47c10 */ /* 0x000fe40009ffe4ff */
[----:B------:R-:W-:Y:S02]  /*6e30*/  IADD3.X R224, PT, PT, R224, UR28, RZ, P6, !PT ;  /* 0x0000001ce0e07c10 */ /* 0x000fe4000b7fe4ff */
[----:B------:R-:W-:Y:S02]  /*6e40*/  IADD3.X R222, PT, PT, R222, UR28, RZ, P1, !PT ;  /* 0x0000001cdede7c10 */ /* 0x000fe40008ffe4ff */
[----:B------:R-:W-:-:S02]  /*6e50*/  IADD3.X R210, PT, PT, R210, UR28, RZ, P2, !PT ;  /* 0x0000001cd2d27c10 */ /* 0x000fc400097fe4ff */
[----:B------:R-:W-:Y:S02]  /*6e60*/  IADD3 R219, P3, PT, R219, UR23, RZ ;  /* 0x00000017dbdb7c10 */ /* 0x000fe4000ff7e0ff */
[----:B------:R-:W-:Y:S02]  /*6e70*/  IADD3 R215, P6, PT, R215, UR23, RZ ;  /* 0x00000017d7d77c10 */ /* 0x000fe4000ffde0ff */
[----:B------:R-:W-:Y:S02]  /*6e80*/  IADD3 R213, P1, PT, R213, UR23, RZ ;  /* 0x00000017d5d57c10 */ /* 0x000fe4000ff3e0ff */
[----:B------:R-:W-:Y:S02]  /*6e90*/  IADD3 R199, P2, PT, R199, UR22, RZ ;  /* 0x00000016c7c77c10 */ /* 0x000fe4000ff5e0ff */
[----:B------:R-:W-:Y:S02]  /*6ea0*/  IADD3.X R78, PT, PT, R78, UR27, RZ, P4, !PT ;  /* 0x0000001b4e4e7c10 */ /* 0x000fe4000a7fe4ff */
[----:B------:R-:W-:-:S02]  /*6eb0*/  IADD3 R45, P4, PT, R45, UR22, RZ ;  /* 0x000000162d2d7c10 */ /* 0x000fc4000ff9e0ff */
        /* <DEDUP_REMOVED lines=57> */
[----:B------:R-:W-:Y:S02]  /*7250*/  IADD3.X R77, PT, PT, R77, UR27, RZ, P6, !PT ;  /* 0x0000001b4d4d7c10 */ /* 0x000fe4000b7fe4ff */
[----:B------:R-:W-:Y:S02]  /*7260*/  IADD3.X R64, PT, PT, R64, UR27, RZ, P1, !PT ;  /* 0x0000001b40407c10 */ /* 0x000fe40008ffe4ff */
[----:B------:R-:W-:-:S02]  /*7270*/  IADD3.X R21, PT, PT, R21, UR27, RZ, P2, !PT ;  /* 0x0000001b15157c10 */ /* 0x000fc400097fe4ff */
[----:B------:R-:W-:Y:S01]  /*7280*/  IADD3.X R11, PT, PT, R11, UR27, RZ, P4, !PT ;  /* 0x0000001b0b0b7c10 */ /* 0x000fe2000a7fe4ff */
[----:B------:R-:W1:Y:S01]  /*7290*/  SYNCS.PHASECHK.TRANS64.TRYWAIT P4, [UR13], R116 ;  /* 0x00000074ff0075a7 */ /* 0x000e62000808110d */
[----:B------:R-:W-:Y:S02]  /*72a0*/  IADD3 R46, P3, PT, R46, UR22, RZ ;  /* 0x000000162e2e7c10 */ /* 0x000fe4000ff7e0ff */
[----:B------:R-:W-:Y:S02]  /*72b0*/  IADD3 R30, P6, PT, R30, UR22, RZ ;  /* 0x000000161e1e7c10 */ /* 0x000fe4000ffde0ff */
[----:B------:R-:W-:Y:S02]  /*72c0*/  IADD3 R29, P1, PT, R29, UR22, RZ ;  /* 0x000000161d1d7c10 */ /* 0x000fe4000ff3e0ff */
[----:B------:R-:W-:Y:S02]  /*72d0*/  IADD3 R94, P2, PT, R94, UR22, RZ ;  /* 0x000000165e5e7c10 */ /* 0x000fe4000ff5e0ff */
[----:B------:R-:W-:-:S02]  /*72e0*/  IADD3.X R48, PT, PT, R48, UR27, RZ, P3, !PT ;  /* 0x0000001b30307c10 */ /* 0x000fc40009ffe4ff */
[----:B------:R-:W-:Y:S02]  /*72f0*/  IADD3.X R32, PT, PT, R32, UR27, RZ, P6, !PT ;  /* 0x0000001b20207c10 */ /* 0x000fe4000b7fe4ff */
[----:B------:R-:W-:Y:S02]  /*7300*/  IADD3.X R31, PT, PT, R31, UR27, RZ, P1, !PT ;  /* 0x0000001b1f1f7c10 */ /* 0x000fe40008ffe4ff */
[----:B------:R-:W-:Y:S02]  /*7310*/  IADD3.X R97, PT, PT, R97, UR27, RZ, P2, !PT ;  /* 0x0000001b61617c10 */ /* 0x000fe400097fe4ff */
[----:B------:R-:W-:Y:S02]  /*7320*/  IADD3 R12, P3, PT, R12, UR22, RZ ;  /* 0x000000160c0c7c10 */ /* 0x000fe4000ff7e0ff */
[----:B------:R-:W-:Y:S02]  /*7330*/  IADD3 R107, P6, PT, R107, UR22, RZ ;  /* 0x000000166b6b7c10 */ /* 0x000fe4000ffde0ff */
[----:B------:R-:W-:-:S02]  /*7340*/  IADD3 R99, P1, PT, R99, UR22, RZ ;  /* 0x0000001663637c10 */ /* 0x000fc4000ff3e0ff */
[----:B------:R-:W-:Y:S02]  /*7350*/  IADD3 R58, P2, PT, R58, UR22, RZ ;  /* 0x000000163a3a7c10 */ /* 0x000fe4000ff5e0ff */
[----:B------:R-:W-:Y:S02]  /*7360*/  IADD3.X R14, PT, PT, R14, UR27, RZ, P3, !PT ;  /* 0x0000001b0e0e7c10 */ /* 0x000fe40009ffe4ff */
[----:B------:R-:W-:Y:S02]  /*7370*/  IADD3.X R108, PT, PT, R108, UR27, RZ, P6, !PT ;  /* 0x0000001b6c6c7c10 */ /* 0x000fe4000b7fe4ff */
[----:B------:R-:W-:Y:S02]  /*7380*/  IADD3.X R100, PT, PT, R100, UR27, RZ, P1, !PT ;  /* 0x0000001b64647c10 */ /* 0x000fe40008ffe4ff */
[----:B------:R-:W-:Y:S02]  /*7390*/  IADD3.X R60, PT, PT, R60, UR27, RZ, P2, !PT ;  /* 0x0000001b3c3c7c10 */ /* 0x000fe400097fe4ff */
[----:B------:R-:W-:-:S02]  /*73a0*/  IADD3 R84, P3, PT, R84, UR22, RZ ;  /* 0x0000001654547c10 */ /* 0x000fc4000ff7e0ff */
[----:B------:R-:W-:Y:S02]  /*73b0*/  IADD3 R72, P6, PT, R72, UR22, RZ ;  /* 0x0000001648487c10 */ /* 0x000fe4000ffde0ff */
[----:B------:R-:W-:Y:S02]  /*73c0*/  IADD3 R71, P1, PT, R71, UR22, RZ ;  /* 0x0000001647477c10 */ /* 0x000fe4000ff3e0ff */
[----:B------:R-:W-:Y:S02]  /*73d0*/  IADD3 R25, P2, PT, R25, UR22, RZ ;  /* 0x0000001619197c10 */ /* 0x000fe4000ff5e0ff */
[----:B------:R-:W-:Y:S02]  /*73e0*/  IADD3.X R86, PT, PT, R86, UR27, RZ, P3, !PT ;  /* 0x0000001b56567c10 */ /* 0x000fe40009ffe4ff */
[----:B------:R-:W-:Y:S02]  /*73f0*/  IADD3.X R74, PT, PT, R74, UR27, RZ, P6, !PT ;  /* 0x0000001b4a4a7c10 */ /* 0x000fe4000b7fe4ff */
[----:B------:R-:W-:-:S02]  /*7400*/  IADD3.X R73, PT, PT, R73, UR27, RZ, P1, !PT ;  /* 0x0000001b49497c10 */ /* 0x000fc40008ffe4ff */
[----:B------:R-:W-:Y:S02]  /*7410*/  IADD3.X R27, PT, PT, R27, UR27, RZ, P2, !PT ;  /* 0x0000001b1b1b7c10 */ /* 0x000fe400097fe4ff */
        /* <DEDUP_REMOVED lines=40> */
[----:B------:R-:W-:-:S02]  /*76a0*/  ISETP.GT.AND P3, PT, R4, RZ, PT ;  /* 0x000000ff0400720c */ /* 0x000fc40003f64270 */
[C---:B------:R-:W-:Y:S02]  /*76b0*/  ISETP.GT.AND P6, PT, R4.reuse, 0x1, PT ;  /* 0x000000010400780c */ /* 0x040fe40003fc4270 */
[----:B------:R-:W-:Y:S01]  /*76c0*/  ISETP.GT.AND P1, PT, R4, 0x8, PT ;  /* 0x000000080400780c */ /* 0x000fe20003f24270 */
[----:B01----:R-:W-:-:S12]  /*76d0*/  @!P4 BRA `(.L_x_8) ;  /* 0x000000c00048c947 */ /* 0x003fd80003800000 */
.L_x_16:
[----:B------:R-:W-:Y:S01]  /*76e0*/  @P3 IMAD.MOV.U32 R116, RZ, RZ, R5 ;  /* 0x000000ffff743224 */ /* 0x000fe200078e0005 */
[----:B------:R0:W-:Y:S01]  /*76f0*/  STL [R1+0x128], R3 ;  /* 0x0001280301007387 */ /* 0x0001e20000100800 */
[----:B------:R-:W-:Y:S01]  /*7700*/  @P3 IMAD.MOV.U32 R117, RZ, RZ, R6 ;  /* 0x000000ffff753224 */ /* 0x000fe200078e0006 */
[----:B------:R-:W-:Y:S02]  /*7710*/  PRMT R144, RZ, 0x7610, R144 ;  /* 0x00007610ff907816 */ /* 0x000fe40000000090 */
[----:B------:R-:W-:Y:S01]  /*7720*/  PRMT R137, RZ, 0x7610, R137 ;  /* 0x00007610ff897816 */ /* 0x000fe20000000089 */
[----:B------:R-:W-:Y:S04]  /*7730*/  STL [R1+0x124], R2 ;  /* 0x0001240201007387 */ /* 0x000fe80000100800 */
[----:B------:R1:W2:Y:S01]  /*7740*/  @P3 LDG.E.U8 R145, desc[UR24][R116.64] ;  /* 0x0000001874913981 */ /* 0x0002a2000c1e1100 */
[----:B------:R-:W-:-:S02]  /*7750*/  ISETP.GT.AND P2, PT, R4, 0x2, PT ;  /* 0x000000020400780c */ /* 0x000fc40003f44270 */
[----:B------:R-:W-:Y:S01]  /*7760*/  PRMT R143, RZ, 0x7610, R143 ;  /* 0x00007610ff8f7816 */ /* 0x000fe2000000008f */
[----:B------:R3:W-:Y:S01]  /*7770*/  STL [R1+0x120], R0 ;  /* 0x0001200001007387 */ /* 0x0007e20000100800 */
[----:B------:R-:W-:Y:S02]  /*7780*/  PRMT R136, RZ, 0x7610, R136 ;  /* 0x00007610ff887816 */ /* 0x000fe40000000088 */
[----:B------:R-:W-:Y:S02]  /*7790*/  PRMT R236, RZ, 0x7610, R236 ;  /* 0x00007610ffec7816 */ /* 0x000fe400000000ec */
[----:B------:R-:W-:Y:S01]  /*77a0*/  PRMT R142, RZ, 0x7610, R142 ;  /* 0x00007610ff8e7816 */ /* 0x000fe2000000008e */
[----:B-1----:R-:W-:Y:S01]  /*77b0*/  @P3 IMAD.MOV.U32 R116, RZ, RZ, R7 ;  /* 0x000000ffff743224 */ /* 0x002fe200078e0007 */
[----:B------:R-:W-:Y:S01]  /*77c0*/  PRMT R171, RZ, 0x7610, R171 ;  /* 0x00007610ffab7816 */ /* 0x000fe200000000ab */
[----:B------:R-:W-:Y:S01]  /*77d0*/  @P3 IMAD.MOV.U32 R117, RZ, RZ, R8 ;  /* 0x000000ffff753224 */ /* 0x000fe200078e0008 */
[----:B------:R-:W-:-:S02]  /*77e0*/  ISETP.GT.AND P4, PT, R4, 0x3, PT ;  /* 0x000000030400780c */ /* 0x000fc40003f84270 */
[----:B------:R-:W-:Y:S02]  /*77f0*/  PRMT R141, RZ, 0x7610, R141 ;  /* 0x00007610ff8d7816 */ /* 0x000fe4000000008d */
[----:B------:R-:W-:Y:S01]  /*7800*/  PRMT R140, RZ, 0x7610, R140 ;  /* 0x00007610ff8c7816 */ /* 0x000fe2000000008c */
[----:B------:R1:W4:Y:S01]  /*7810*/  @P3 LDG.E.U8 R144, desc[UR24][R116.64] ;  /* 0x0000001874903981 */ /* 0x000322000c1e1100 */
[----:B------:R-:W-:Y:S02]  /*7820*/  PRMT R252, RZ, 0x7610, R252 ;  /* 0x00007610fffc7816 */ /* 0x000fe400000000fc */
[----:B------:R-:W-:Y:S02]  /*7830*/  PRMT R139, RZ, 0x7610, R139 ;  /* 0x00007610ff8b7816 */ /* 0x000fe4000000008b */
[----:B0-----:R-:W-:Y:S02]  /*7840*/  PRMT R3, RZ, 0x7610, R3 ;  /* 0x00007610ff037816 */ /* 0x001fe40000000003 */
[----:B------:R-:W-:-:S02]  /*7850*/  PRMT R138, RZ, 0x7610, R138 ;  /* 0x00007610ff8a7816 */ /* 0x000fc4000000008a */
[----:B------:R-:W-:Y:S01]  /*7860*/  PRMT R170, RZ, 0x7610, R170 ;  /* 0x00007610ffaa7816 */ /* 0x000fe200000000aa */
[----:B-1----:R-:W-:Y:S01]  /*7870*/  @P6 IMAD.MOV.U32 R116, RZ, RZ, R17 ;  /* 0x000000ffff746224 */ /* 0x002fe200078e0011 */
[----:B---3--:R-:W-:Y:S01]  /*7880*/  PRMT R0, RZ, 0x7610, R0 ;  /* 0x00007610ff007816 */ /* 0x008fe20000000000 */
[----:B------:R-:W-:Y:S01]  /*7890*/  @P6 IMAD.MOV.U32 R117, RZ, RZ, R18 ;  /* 0x000000ffff756224 */ /* 0x000fe200078e0012 */
[----:B------:R-:W-:Y:S02]  /*78a0*/  PRMT R169, RZ, 0x7610, R169 ;  /* 0x00007610ffa97816 */ /* 0x000fe400000000a9 */
[----:B------:R-:W-:Y:S02]  /*78b0*/  PRMT R167, RZ, 0x7610, R167 ;  /* 0x00007610ffa77816 */ /* 0x000fe400000000a7 */
[----:B------:R-:W-:Y:S01]  /*78c0*/  PRMT R165, RZ, 0x7610, R165 ;  /* 0x00007610ffa57816 */ /* 0x000fe200000000a5 */
[----:B------:R0:W3:Y:S01]  /*78d0*/  @P6 LDG.E.U8 R137, desc[UR24][R116.64] ;  /* 0x0000001874896981 */ /* 0x0000e2000c1e1100 */
[----:B------:R-:W-:-:S02]  /*78e0*/  PRMT R135, RZ, 0x7610, R135 ;  /* 0x00007610ff877816 */ /* 0x000fc40000000087 */
[----:B------:R-:W-:Y:S02]  /*78f0*/  PRMT R157, RZ, 0x7610, R157 ;  /* 0x00007610ff9d7816 */ /* 0x000fe4000000009d */
[----:B------:R-:W-:Y:S02]  /*7900*/  PRMT R152, RZ, 0x7610, R152 ;  /* 0x00007610ff987816 */ /* 0x000fe40000000098 */
[----:B------:R-:W-:Y:S02]  /*7910*/  PRMT R134, RZ, 0x7610, R134 ;  /* 0x00007610ff867816 */ /* 0x000fe40000000086 */
[----:B------:R-:W-:Y:S01]  /*7920*/  PRMT R133, RZ, 0x7610, R133 ;  /* 0x00007610ff857816 */ /* 0x000fe20000000085 */
[----:B0-----:R-:W-:Y:S01]  /*7930*/  @P1 IMAD.MOV.U32 R116, RZ, RZ, R9 ;  /* 0x000000ffff741224 */ /* 0x001fe200078e0009 */
[----:B------:R-:W-:Y:S01]  /*7940*/  PRMT R147, RZ, 0x7610, R147 ;  /* 0x00007610ff937816 */ /* 0x000fe20000000093 */
[----:B------:R-:W-:Y:S01]  /*7950*/  @P1 IMAD.MOV.U32 R117, RZ, RZ, R11 ;  /* 0x000000ffff751224 */ /* 0x000fe200078e000b */
[----:B------:R-:W-:-:S02]  /*7960*/  PRMT R132, RZ, 0x7610, R132 ;  /* 0x00007610ff847816 */ /* 0x000fc40000000084 */
[----:B------:R-:W-:Y:S02]  /*7970*/  PRMT R129, RZ, 0x7610, R129 ;  /* 0x00007610ff817816 */ /* 0x000fe40000000081 */
[----:B------:R-:W-:Y:S01]  /*7980*/  PRMT R131, RZ, 0x7610, R131 ;  /* 0x00007610ff837816 */ /* 0x000fe20000000083 */
[----:B------:R0:W2:Y:S01]  /*7990*/  @P1 LDG.E.U8 R143, desc[UR24][R116.64] ;  /* 0x00000018748f1981 */ /* 0x0000a2000c1e1100 */
[----:B------:R-:W-:Y:S02]  /*79a0*/  PRMT R128, RZ, 0x7610, R128 ;  /* 0x00007610ff807816 */ /* 0x000fe40000000080 */
[----:B------:R-:W-:Y:S02]  /*79b0*/  PRMT R130, RZ, 0x7610, R130 ;  /* 0x00007610ff827816 */ /* 0x000fe40000000082 */
[----:B------:R-:W-:Y:S02]  /*79c0*/  PRMT R115, RZ, 0x7610, R115 ;  /* 0x00007610ff737816 */ /* 0x000fe40000000073 */
[----:B------:R-:W-:-:S02]  /*79d0*/  PRMT R148, RZ, 0x7610, R148 ;  /* 0x00007610ff947816 */ /* 0x000fc40000000094 */
[----:B------:R-:W-:Y:S01]  /*79e0*/  PRMT R149, RZ, 0x7610, R149 ;  /* 0x00007610ff957816 */ /* 0x000fe20000000095 */
[----:B0-----:R-:W-:Y:S01]  /*79f0*/  @P6 IMAD.MOV.U32 R116, RZ, RZ, R22 ;  /* 0x000000ffff746224 */ /* 0x001fe200078e0016 */
[----:B------:R-:W-:Y:S01]  /*7a00*/  PRMT R146, RZ, 0x7610, R146 ;  /* 0x00007610ff927816 */ /* 0x000fe20000000092 */
[----:B------:R-:W-:Y:S01]  /*7a10*/  @P6 IMAD.MOV.U32 R117, RZ, RZ, R24 ;  /* 0x000000ffff756224 */ /* 0x000fe200078e0018 */
[----:B------:R-:W-:Y:S02]  /*7a20*/  PRMT R153, RZ, 0x7610, R153 ;  /* 0x00007610ff997816 */ /* 0x000fe40000000099 */
[----:B------:R-:W-:Y:S02]  /*7a30*/  PRMT R150, RZ, 0x7610, R150 ;  /* 0x00007610ff967816 */ /* 0x000fe40000000096 */
[----:B------:R-:W-:Y:S01]  /*7a40*/  PRMT R155, RZ, 0x7610, R155 ;  /* 0x00007610ff9b7816 */ /* 0x000fe2000000009b */
[----:B------:R0:W2:Y:S01]  /*7a50*/  @P6 LDG.E.U8 R136, desc[UR24][R116.64] ;  /* 0x0000001874886981 */ /* 0x0000a2000c1e1100 */
[----:B------:R-:W-:-:S02]  /*7a60*/  ISETP.GT.AND P3, PT, R4, 0x10, PT ;  /* 0x000000100400780c */ /* 0x000fc40003f64270 */
        /* <DEDUP_REMOVED lines=17> */
[----:B------:R-:W0:Y:S01]  /*7b80*/  S2R R2, SR_TID.X ;  /* 0x0000000000027919 */ /* 0x000e220000002100 */
[----:B------:R-:W-:Y:S01]  /*7b90*/  @P1 IMAD.MOV.U32 R117, RZ, RZ, R13 ;  /* 0x000000ffff751224 */ /* 0x000fe200078e000d */
[----:B------:R-:W-:Y:S02]  /*7ba0*/  PRMT R182, RZ, 0x7610, R182 ;  /* 0x00007610ffb67816 */ /* 0x000fe400000000b6 */
[----:B------:R-:W-:Y:S01]  /*7bb0*/  PRMT R184, RZ, 0x7610, R184 ;  /* 0x00007610ffb87816 */ /* 0x000fe200000000b8 */
[----:B------:R1:W-:Y:S04]  /*7bc0*/  STL [R1+0x12c], R6 ;  /* 0x00012c0601007387 */ /* 0x0003e80000100800 */
[----:B------:R1:W2:Y:S01]  /*7bd0*/  @P1 LDG.E.U8 R142, desc[UR24][R116.64] ;  /* 0x00000018748e1981 */ /* 0x0002a2000c1e1100 */
[----:B------:R-:W-:-:S02]  /*7be0*/  ISETP.GT.AND P6, PT, R4, 0x7, PT ;  /* 0x000000070400780c */ /* 0x000fc40003fc4270 */
[----:B------:R-:W-:Y:S02]  /*7bf0*/  PRMT R186, RZ, 0x7610, R186 ;  /* 0x00007610ffba7816 */ /* 0x000fe400000000ba */
[----:B------:R-:W-:Y:S01]  /*7c00*/  PRMT R188, RZ, 0x7610, R188 ;  /* 0x00007610ffbc7816 */ /* 0x000fe200000000bc */
[----:B-1----:R-:W2:Y:S01]  /*7c10*/  LDL R6, [R1+0x10] ;  /* 0x0000100001067983 */ /* 0x002ea20000100800 */
[----:B------:R-:W-:Y:S02]  /*7c20*/  @P2 IMAD.MOV.U32 R116, RZ, RZ, R38 ;  /* 0x000000ffff742224 */ /* 0x000fe400078e0026 */
[----:B------:R-:W-:-:S05]  /*7c30*/  @P2 IMAD.MOV.U32 R117, RZ, RZ, R40 ;  /* 0x000000ffff752224 */ /* 0x000fca00078e0028 */
[----:B------:R1:W2:Y:S01]  /*7c40*/  @P2 LDG.E.U8 R171, desc[UR24][R116.64] ;  /* 0x0000001874ab2981 */ /* 0x0002a2000c1e1100 */
[----:B------:R-:W-:Y:S01]  /*7c50*/  ISETP.GT.AND P1, PT, R4, 0x18, PT ;  /* 0x000000180400780c */ /* 0x000fe20003f24270 */
[----:B-1----:R-:W-:Y:S02]  /*7c60*/  @P3 IMAD.MOV.U32 R116, RZ, RZ, R12 ;  /* 0x000000ffff743224 */ /* 0x002fe400078e000c */
[----:B------:R-:W-:-:S05]  /*7c70*/  @P3 IMAD.MOV.U32 R117, RZ, RZ, R14 ;  /* 0x000000ffff753224 */ /* 0x000fca00078e000e */
[----:B------:R1:W2:Y:S02]  /*7c80*/  @P3 LDG.E.U8 R141, desc[UR24][R116.64] ;  /* 0x00000018748d3981 */ /* 0x0002a4000c1e1100 */
[----:B-1----:R-:W-:Y:S02]  /*7c90*/  @P3 IMAD.MOV.U32 R116, RZ, RZ, R19 ;  /* 0x000000ffff743224 */ /* 0x002fe400078e0013 */
        /* <DEDUP_REMOVED lines=58> */
[----:B------:R-:W-:Y:S02]  /*8040*/  @P4 IMAD.MOV.U32 R118, RZ, RZ, R42 ;  /* 0x000000ffff764224 */ /* 0x000fe400078e002a */
[----:B------:R-:W-:Y:S01]  /*8050*/  @P4 IMAD.MOV.U32 R119, RZ, RZ, R44 ;  /* 0x000000ffff774224 */ /* 0x000fe200078e002c */
[----:B------:R-:W-:-:S04]  /*8060*/  ISETP.GT.AND P6, PT, R4, 0xc, PT ;  /* 0x0000000c0400780c */ /* 0x000fc80003fc4270 */
[----:B------:R0:W2:Y:S01]  /*8070*/  @P4 LDG.E.U8 R128, desc[UR24][R118.64] ;  /* 0x0000001876804981 */ /* 0x0000a2000c1e1100 */
[----:B-1----:R-:W-:Y:S02]  /*8080*/  @P4 IMAD.MOV.U32 R116, RZ, RZ, R41 ;  /* 0x000000ffff744224 */ /* 0x002fe400078e0029 */
[----:B------:R-:W-:-:S05]  /*8090*/  @P4 IMAD.MOV.U32 R117, RZ, RZ, R43 ;  /* 0x000000ffff754224 */ /* 0x000fca00078e002b */
[----:B------:R1:W2:Y:S01]  /*80a0*/  @P4 LDG.E.U8 R129, desc[UR24][R116.64] ;  /* 0x0000001874814981 */ /* 0x0002a2000c1e1100 */
[----:B0-----:R-:W-:Y:S02]  /*80b0*/  @P1 IMAD.MOV.U32 R118, RZ, RZ, R57 ;  /* 0x000000ffff761224 */ /* 0x001fe400078e0039 */
[----:B------:R-:W-:Y:S02]  /*80c0*/  @P1 IMAD.MOV.U32 R119, RZ, RZ, R59 ;  /* 0x000000ffff771224 */ /* 0x000fe400078e003b */
[----:B-1----:R-:W-:Y:S02]  /*80d0*/  @P3 IMAD.MOV.U32 R116, RZ, RZ, R33 ;  /* 0x000000ffff743224 */ /* 0x002fe400078e0021 */
[----:B------:R-:W-:-:S05]  /*80e0*/  @P3 IMAD.MOV.U32 R117, RZ, RZ, R35 ;  /* 0x000000ffff753224 */ /* 0x000fca00078e0023 */
[----:B------:R0:W2:Y:S01]  /*80f0*/  @P3 LDG.E.U8 R131, desc[UR24][R116.64] ;  /* 0x0000001874833981 */ /* 0x0000a2000c1e1100 */
[----:B------:R-:W-:Y:S01]  /*8100*/  ISETP.GT.AND P2, PT, R4, 0xd, PT ;  /* 0x0000000d0400780c */ /* 0x000fe20003f44270 */
[----:B------:R-:W-:Y:S01]  /*8110*/  @P1 IMAD.MOV.U32 R120, RZ, RZ, R58 ;  /* 0x000000ffff781224 */ /* 0x000fe200078e003a */
[----:B0-----:R-:W-:Y:S01]  /*8120*/  PRMT R116, RZ, 0x7610, R116 ;  /* 0x00007610ff747816 */ /* 0x001fe20000000074 */
[----:B------:R-:W-:Y:S01]  /*8130*/  @P1 IMAD.MOV.U32 R121, RZ, RZ, R60 ;  /* 0x000000ffff791224 */ /* 0x000fe200078e003c */
[----:B------:R-:W-:-:S04]  /*8140*/  PRMT R117, RZ, 0x7610, R117 ;  /* 0x00007610ff757816 */ /* 0x000fc80000000075 */
[----:B------:R0:W2:Y:S01]  /*8150*/  @P1 LDG.E.U8 R116, desc[UR24][R118.64] ;  /* 0x0000001876741981 */ /* 0x0000a2000c1e1100 */
[----:B------:R-:W-:-:S03]  /*8160*/  ISETP.GT.AND P4, PT, R4, 0xe, PT ;  /* 0x0000000e0400780c */ /* 0x000fc60003f84270 */
[----:B------:R1:W2:Y:S01]  /*8170*/  @P1 LDG.E.U8 R117, desc[UR24][R120.64] ;  /* 0x0000001878751981 */ /* 0x0002a2000c1e1100 */
[----:B0-----:R-:W-:Y:S02]  /*8180*/  @P3 IMAD.MOV.U32 R118, RZ, RZ, R34 ;  /* 0x000000ffff763224 */ /* 0x001fe400078e0022 */
[----:B------:R-:W-:Y:S02]  /*8190*/  @P3 IMAD.MOV.U32 R119, RZ, RZ, R36 ;  /* 0x000000ffff773224 */ /* 0x000fe400078e0024 */
[----:B-1----:R-:W-:-:S03]  /*81a0*/  @P6 IMAD.MOV.U32 R120, RZ, RZ, R71 ;  /* 0x000000ffff786224 */ /* 0x002fc600078e0047 */
[----:B------:R0:W2:Y:S01]  /*81b0*/  @P3 LDG.E.U8 R130, desc[UR24][R118.64] ;  /* 0x0000001876823981 */ /* 0x0000a2000c1e1100 */
[----:B------:R-:W-:Y:S01]  /*81c0*/  @P6 IMAD.MOV.U32 R121, RZ, RZ, R73 ;  /* 0x000000ffff796224 */ /* 0x000fe200078e0049 */
[----:B0-----:R-:W-:Y:S01]  /*81d0*/  PRMT R118, RZ, 0x7610, R118 ;  /* 0x00007610ff767816 */ /* 0x001fe20000000076 */
[----:B------:R-:W-:Y:S01]  /*81e0*/  @P2 IMAD.MOV.U32 R122, RZ, RZ, R83 ;  /* 0x000000ffff7a2224 */ /* 0x000fe200078e0053 */
[----:B------:R-:W-:Y:S01]  /*81f0*/  PRMT R119, RZ, 0x7610, R119 ;  /* 0x00007610ff777816 */ /* 0x000fe20000000077 */
[----:B------:R-:W-:-:S03]  /*8200*/  @P2 IMAD.MOV.U32 R123, RZ, RZ, R85 ;  /* 0x000000ffff7b2224 */ /* 0x000fc600078e0055 */
[----:B------:R0:W2:Y:S01]  /*8210*/  @P6 LDG.E.U8 R118, desc[UR24][R120.64] ;  /* 0x0000001878766981 */ /* 0x0000a2000c1e1100 */
[C---:B------:R-:W-:Y:S01]  /*8220*/  ISETP.GT.AND P3, PT, R4.reuse, 0xf, PT ;  /* 0x0000000f0400780c */ /* 0x040fe20003f64270 */
[----:B------:R-:W-:Y:S02]  /*8230*/  @P4 IMAD.MOV.U32 R124, RZ, RZ, R94 ;  /* 0x000000ffff7c4224 */ /* 0x000fe400078e005e */
[----:B------:R1:W2:Y:S01]  /*8240*/  @P2 LDG.E.U8 R119, desc[UR24][R122.64] ;  /* 0x000000187a772981 */ /* 0x0002a2000c1e1100 */
[----:B0-----:R-:W-:Y:S02]  /*8250*/  @P6 IMAD.MOV.U32 R120, RZ, RZ, R72 ;  /* 0x000000ffff786224 */ /* 0x001fe400078e0048 */
[----:B------:R-:W-:Y:S01]  /*8260*/  @P6 IMAD.MOV.U32 R121, RZ, RZ, R74 ;  /* 0x000000ffff796224 */ /* 0x000fe200078e004a */
[----:B------:R-:W-:Y:S01]  /*8270*/  ISETP.GT.AND P1, PT, R4, 0x12, PT ;  /* 0x000000120400780c */ /* 0x000fe20003f24270 */
[----:B-1----:R-:W-:-:S03]  /*8280*/  @P2 IMAD.MOV.U32 R122, RZ, RZ, R84 ;  /* 0x000000ffff7a2224 */ /* 0x002fc600078e0054 */
[----:B------:R0:W2:Y:S01]  /*8290*/  @P6 LDG.E.U8 R115, desc[UR24][R120.64] ;  /* 0x0000001878736981 */ /* 0x0000a2000c1e1100 */
[----:B------:R-:W-:Y:S02]  /*82a0*/  @P2 IMAD.MOV.U32 R123, RZ, RZ, R86 ;  /* 0x000000ffff7b2224 */ /* 0x000fe400078e0056 */
[----:B------:R-:W-:Y:S01]  /*82b0*/  @P4 IMAD.MOV.U32 R125, RZ, RZ, R97 ;  /* 0x000000ffff7d4224 */ /* 0x000fe200078e0061 */
[----:B0-----:R-:W-:Y:S02]  /*82c0*/  PRMT R120, RZ, 0x7610, R120 ;  /* 0x00007610ff787816 */ /* 0x001fe40000000078 */
[----:B------:R-:W-:-:S04]  /*82d0*/  PRMT R121, RZ, 0x7610, R121 ;  /* 0x00007610ff797816 */ /* 0x000fc80000000079 */
[----:B------:R0:W2:Y:S04]  /*82e0*/  @P2 LDG.E.U8 R120, desc[UR24][R122.64] ;  /* 0x000000187a782981 */ /* 0x0000a8000c1e1100 */
[----:B------:R1:W2:Y:S01]  /*82f0*/  @P4 LDG.E.U8 R121, desc[UR24][R124.64] ;  /* 0x000000187c794981 */ /* 0x0002a2000c1e1100 */
[----:B0-----:R-:W-:Y:S01]  /*8300*/  PRMT R122, RZ, 0x7610, R122 ;  /* 0x00007610ff7a7816 */ /* 0x001fe2000000007a */
[----:B-1----:R-:W-:Y:S02]  /*8310*/  @P4 IMAD.MOV.U32 R124, RZ, RZ, R99 ;  /* 0x000000ffff7c4224 */ /* 0x002fe400078e0063 */
[----:B------:R-:W-:Y:S01]  /*8320*/  @P4 IMAD.MOV.U32 R125, RZ, RZ, R100 ;  /* 0x000000ffff7d4224 */ /* 0x000fe200078e0064 */
[----:B------:R-:W-:Y:S01]  /*8330*/  PRMT R123, RZ, 0x7610, R123 ;  /* 0x00007610ff7b7816 */ /* 0x000fe2000000007b */
[----:B------:R-:W-:-:S03]  /*8340*/  @P1 IMAD.MOV.U32 R126, RZ, RZ, R45 ;  /* 0x000000ffff7e1224 */ /* 0x000fc600078e002d */
[----:B------:R0:W2:Y:S01]  /*8350*/  @P4 LDG.E.U8 R122, desc[UR24][R124.64] ;  /* 0x000000187c7a4981 */ /* 0x0000a2000c1e1100 */
[----:B------:R-:W-:Y:S01]  /*8360*/  @P1 IMAD.MOV.U32 R127, RZ, RZ, R47 ;  /* 0x000000ffff7f1224 */ /* 0x000fe200078e002f */
[----:B------:R-:W-:-:S04]  /*8370*/  ISETP.GT.AND P4, PT, R4, 0x13, PT ;  /* 0x000000130400780c */ /* 0x000fc80003f84270 */
[----:B------:R1:W2:Y:S01]  /*8380*/  @P1 LDG.E.U8 R148, desc[UR24][R126.64] ;  /* 0x000000187e941981 */ /* 0x0002a2000c1e1100 */
[----:B0-----:R-:W-:Y:S02]  /*8390*/  @P3 IMAD.MOV.U32 R124, RZ, RZ, R107 ;  /* 0x000000ffff7c3224 */ /* 0x001fe400078e006b */
[----:B------:R-:W-:-:S05]  /*83a0*/  @P3 IMAD.MOV.U32 R125, RZ, RZ, R108 ;  /* 0x000000ffff7d3224 */ /* 0x000fca00078e006c */
[----:B------:R0:W2:Y:S01]  /*83b0*/  @P3 LDG.E.U8 R123, desc[UR24][R124.64] ;  /* 0x000000187c7b3981 */ /* 0x0000a2000c1e1100 */
[----:B-1----:R-:W-:Y:S02]  /*83c0*/  @P3 IMAD.MOV.U32 R126, RZ, RZ, R109 ;  /* 0x000000ffff7e3224 */ /* 0x002fe400078e006d */
[----:B------:R-:W-:Y:S01]  /*83d0*/  @P3 IMAD.MOV.U32 R127, RZ, RZ, R110 ;  /* 0x000000ffff7f3224 */ /* 0x000fe200078e006e */
[----:B0-----:R-:W-:-:S06]  /*83e0*/  PRMT R124, RZ, 0x7610, R124 ;  /* 0x00007610ff7c7816 */ /* 0x001fcc000000007c */
[----:B------:R0:W2:Y:S01]  /*83f0*/  @P3 LDG.E.U8 R124, desc[UR24][R126.64] ;  /* 0x000000187e7c3981 */ /* 0x0000a2000c1e1100 */
[----:B------:R-:W-:Y:S02]  /*8400*/  ISETP.GT.AND P2, PT, R4, 0x1a, PT ;  /* 0x0000001a0400780c */ /* 0x000fe40003f44270 */
[----:B------:R-:W-:Y:S01]  /*8410*/  PRMT R125, RZ, 0x7610, R125 ;  /* 0x00007610ff7d7816 */ /* 0x000fe2000000007d */
[----:B0-----:R-:W-:Y:S02]  /*8420*/  @P1 IMAD.MOV.U32 R126, RZ, RZ, R46 ;  /* 0x000000ffff7e1224 */ /* 0x001fe400078e002e */
[----:B------:R-:W-:-:S05]  /*8430*/  @P1 IMAD.MOV.U32 R127, RZ, RZ, R48 ;  /* 0x000000ffff7f1224 */ /* 0x000fca00078e0030 */
[----:B------:R0:W2:Y:S01]  /*8440*/  @P1 LDG.E.U8 R149, desc[UR24][R126.64] ;  /* 0x000000187e951981 */ /* 0x0000a2000c1e1100 */
[----:B------:R-:W-:Y:S01]  /*8450*/  ISETP.GT.AND P3, PT, R4, 0x14, PT ;  /* 0x000000140400780c */ /* 0x000fe20003f64270 */
[----:B0-----:R-:W-:Y:S02]  /*8460*/  @P4 IMAD.MOV.U32 R126, RZ, RZ, R61 ;  /* 0x000000ffff7e4224 */ /* 0x001fe400078e003d */
[----:B------:R-:W-:-:S05]  /*8470*/  @P4 IMAD.MOV.U32 R127, RZ, RZ, R63 ;  /* 0x000000ffff7f4224 */ /* 0x000fca00078e003f */
[----:B------:R0:W2:Y:S02]  /*8480*/  @P4 LDG.E.U8 R125, desc[UR24][R126.64] ;  /* 0x000000187e7d4981 */ /* 0x0000a4000c1e1100 */
[----:B0-----:R-:W-:Y:S02]  /*8490*/  @P4 IMAD.MOV.U32 R126, RZ, RZ, R62 ;  /* 0x000000ffff7e4224 */ /* 0x001fe400078e003e */
[----:B------:R-:W-:-:S05]  /*84a0*/  @P4 IMAD.MOV.U32 R127, RZ, RZ, R64 ;  /* 0x000000ffff7f4224 */ /* 0x000fca00078e0040 */
[----:B------:R0:W2:Y:S02]  /*84b0*/  @P4 LDG.E.U8 R146, desc[UR24][R126.64] ;  /* 0x000000187e924981 */ /* 0x0000a4000c1e1100 */
        /* <DEDUP_REMOVED lines=30> */
[----:B------:R0:W3:Y:S01]  /*86a0*/  @P3 LDG.E.U8 R164, desc[UR24][R126.64] ;  /* 0x000000187ea43981 */ /* 0x0000e2000c1e1100 */
[----:B------:R-:W-:Y:S01]  /*86b0*/  ISETP.GT.AND P2, PT, R4, 0x1c, PT ;  /* 0x0000001c0400780c */ /* 0x000fe20003f44270 */
[----:B0-----:R-:W-:Y:S02]  /*86c0*/  @P3 IMAD.MOV.U32 R126, RZ, RZ, R113 ;  /* 0x000000ffff7e3224 */ /* 0x001fe400078e0071 */
[----:B------:R-:W-:-:S05]  /*86d0*/  @P3 IMAD.MOV.U32 R127, RZ, RZ, R114 ;  /* 0x000000ffff7f3224 */ /* 0x000fca00078e0072 */
[----:B------:R0:W3:Y:S02]  /*86e0*/  @P3 LDG.E.U8 R166, desc[UR24][R126.64] ;  /* 0x000000187ea63981 */ /* 0x0000e4000c1e1100 */
[----:B0-----:R-:W-:Y:S02]  /*86f0*/  @P1 IMAD.MOV.U32 R126, RZ, RZ, R65 ;  /* 0x000000ffff7e1224 */ /* 0x001fe400078e0041 */
[----:B------:R-:W-:-:S05]  /*8700*/  @P1 IMAD.MOV.U32 R127, RZ, RZ, R66 ;  /* 0x000000ffff7f1224 */ /* 0x000fca00078e0042 */
[----:B------:R0:W3:Y:S02]  /*8710*/  @P1 LDG.E.U8 R168, desc[UR24][R126.64] ;  /* 0x000000187ea81981 */ /* 0x0000e4000c1e1100 */
        /* <DEDUP_REMOVED lines=27> */
[----:B------:R-:W-:Y:S01]  /*88d0*/  LOP3.LUT R2, R2, 0x1f, RZ, 0xc0, !PT ;  /* 0x0000001f02027812 */ /* 0x000fe200078ec0ff */
[----:B0-----:R-:W-:Y:S02]  /*88e0*/  @P1 IMAD.MOV.U32 R126, RZ, RZ, R199 ;  /* 0x000000ffff7e1224 */ /* 0x001fe400078e00c7 */
[----:B------:R-:W-:-:S05]  /*88f0*/  @P1 IMAD.MOV.U32 R127, RZ, RZ, R197 ;  /* 0x000000ffff7f1224 */ /* 0x000fca00078e00c5 */
[----:B------:R0:W3:Y:S01]  /*8900*/  @P1 LDG.E.U8 R188, desc[UR24][R126.64] ;  /* 0x000000187ebc1981 */ /* 0x0000e2000c1e1100 */
[----:B------:R-:W-:Y:S02]  /*8910*/  ISETP.GE.AND P2, PT, R2, R4, PT ;  /* 0x000000040200720c */ /* 0x000fe40003f46270 */
[----:B------:R-:W-:Y:S01]  /*8920*/  PRMT R190, RZ, 0x7610, R190 ;  /* 0x00007610ffbe7816 */ /* 0x000fe200000000be */
[----:B------:R-:W1:Y:S01]  /*8930*/  S2R R2, SR_TID.X ;  /* 0x0000000000027919 */ /* 0x000e620000002100 */
[----:B------:R-:W-:-:S09]  /*8940*/  PRMT R192, RZ, 0x7610, R192 ;  /* 0x00007610ffc07816 */ /* 0x000fd200000000c0 */
[----:B0-----:R-:W-:Y:S02]  /*8950*/  @!P2 IMAD.MOV.U32 R126, RZ, RZ, R203 ;  /* 0x000000ffff7ea224 */ /* 0x001fe400078e00cb */
[----:B------:R-:W-:Y:S01]  /*8960*/  @!P2 IMAD.MOV.U32 R127, RZ, RZ, R201 ;  /* 0x000000ffff7fa224 */ /* 0x000fe200078e00c9 */
[----:B------:R-:W-:Y:S01]  /*8970*/  BAR.SYNC.DEFER_BLOCKING 0x0 ;  /* 0x0000000000007b1d */ /* 0x000fe20000010000 */
[----:B------:R-:W-:Y:S02]  /*8980*/  PRMT R194, RZ, 0x7610, R194 ;  /* 0x00007610ffc27816 */ /* 0x000fe400000000c2 */
[----:B------:R-:W-:Y:S02]  /*8990*/  PRMT R196, RZ, 0x7610, R196 ;  /* 0x00007610ffc47816 */ /* 0x000fe400000000c4 */
[----:B------:R-:W-:Y:S01]  /*89a0*/  PRMT R198, RZ, 0x7610, R198 ;  /* 0x00007610ffc67816 */ /* 0x000fe200000000c6 */
[----:B------:R0:W3:Y:S02]  /*89b0*/  @!P2 LDG.E.U8 R190, desc[UR24][R126.64] ;  /* 0x000000187ebea981 */ /* 0x0000e4000c1e1100 */
[----:B0-----:R-:W-:-:S02]  /*89c0*/  @!P2 IMAD.MOV.U32 R126, RZ, RZ, R207 ;  /* 0x000000ffff7ea224 */ /* 0x001fc400078e00cf */
[----:B------:R-:W-:-:S05]  /*89d0*/  @!P2 IMAD.MOV.U32 R127, RZ, RZ, R206 ;  /* 0x000000ffff7fa224 */ /* 0x000fca00078e00ce */
[----:B------:R0:W3:Y:S02]  /*89e0*/  @!P2 LDG.E.U8 R192, desc[UR24][R126.64] ;  /* 0x000000187ec0a981 */ /* 0x0000e4000c1e1100 */
[----:B0-----:R-:W-:Y:S02]  /*89f0*/  @!P2 IMAD.MOV.U32 R126, RZ, RZ, R211 ;  /* 0x000000ffff7ea224 */ /* 0x001fe400078e00d3 */
[----:B------:R-:W-:-:S05]  /*8a00*/  @!P2 IMAD.MOV.U32 R127, RZ, RZ, R210 ;  /* 0x000000ffff7fa224 */ /* 0x000fca00078e00d2 */
[----:B------:R0:W3:Y:S02]  /*8a10*/  @!P2 LDG.E.U8 R194, desc[UR24][R126.64] ;  /* 0x000000187ec2a981 */ /* 0x0000e4000c1e1100 */
[----:B0-----:R-:W-:Y:S02]  /*8a20*/  @!P2 IMAD.MOV.U32 R126, RZ, RZ, R215 ;  /* 0x000000ffff7ea224 */ /* 0x001fe400078e00d7 */
[----:B------:R-:W-:-:S05]  /*8a30*/  @!P2 IMAD.MOV.U32 R127, RZ, RZ, R214 ;  /* 0x000000ffff7fa224 */ /* 0x000fca00078e00d6 */
[----:B------:R0:W3:Y:S01]  /*8a40*/  @!P2 LDG.E.U8 R196, desc[UR24][R126.64] ;  /* 0x000000187ec4a981 */ /* 0x0000e2000c1e1100 */
[----:B------:R-:W-:Y:S01]  /*8a50*/  PRMT R200, RZ, 0x7610, R200 ;  /* 0x00007610ffc87816 */ /* 0x000fe200000000c8 */
[----:B0-----:R-:W-:Y:S02]  /*8a60*/  @!P2 IMAD.MOV.U32 R126, RZ, RZ, R219 ;  /* 0x000000ffff7ea224 */ /* 0x001fe400078e00db */
[----:B------:R-:W-:-:S05]  /*8a70*/  @!P2 IMAD.MOV.U32 R127, RZ, RZ, R218 ;  /* 0x000000ffff7fa224 */ /* 0x000fca00078e00da */
[----:B------:R0:W3:Y:S01]  /*8a80*/  @!P2 LDG.E.U8 R198, desc[UR24][R126.64] ;  /* 0x000000187ec6a981 */ /* 0x0000e2000c1e1100 */
[----:B-1----:R-:W-:Y:S02]  /*8a90*/  LOP3.LUT R2, R2, 0x7f, RZ, 0xc0, !PT ;  /* 0x0000007f02027812 */ /* 0x002fe400078ec0ff */
[----:B------:R-:W-:Y:S01]  /*8aa0*/  PRMT R202, RZ, 0x7610, R202 ;  /* 0x00007610ffca7816 */ /* 0x000fe200000000ca */
[----:B0-----:R-:W-:Y:S02]  /*8ab0*/  @!P2 IMAD.MOV.U32 R126, RZ, RZ, R223 ;  /* 0x000000ffff7ea224 */ /* 0x001fe400078e00df */
[----:B------:R-:W-:-:S05]  /*8ac0*/  @!P2 IMAD.MOV.U32 R127, RZ, RZ, R222 ;  /* 0x000000ffff7fa224 */ /* 0x000fca00078e00de */
[----:B------:R0:W3:Y:S04]  /*8ad0*/  @!P2 LDG.E.U8 R200, desc[UR24][R126.64] ;  /* 0x000000187ec8a981 */ /* 0x0000e8000c1e1100 */
[----:B--2---:R1:W-:Y:S01]  /*8ae0*/  STS.U8 [R2+UR11+0x2000], R145 ;  /* 0x0020009102007988 */ /* 0x0043e2000800000b */
[----:B0-----:R-:W-:Y:S02]  /*8af0*/  @!P2 IMAD.MOV.U32 R126, RZ, RZ, R227 ;  /* 0x000000ffff7ea224 */ /* 0x001fe400078e00e3 */
[----:B------:R-:W-:Y:S01]  /*8b00*/  @!P2 IMAD.MOV.U32 R127, RZ, RZ, R226 ;  /* 0x000000ffff7fa224 */ /* 0x000fe200078e00e2 */
[----:B-1----:R-:W-:-:S04]  /*8b10*/  PRMT R145, RZ, 0x7610, R145 ;  /* 0x00007610ff917816 */ /* 0x002fc80000000091 */
[----:B------:R0:W2:Y:S04]  /*8b20*/  @!P2 LDG.E.U8 R202, desc[UR24][R126.64] ;  /* 0x000000187ecaa981 */ /* 0x0000a8000c1e1100 */
[----:B----4-:R1:W-:Y:S01]  /*8b30*/  STS.U8 [R2+UR11+0x3000], R144 ;  /* 0x0030009002007988 */ /* 0x0103e2000800000b */
[----:B0-----:R-:W-:Y:S02]  /*8b40*/  @!P2 IMAD.MOV.U32 R126, RZ, RZ, R231 ;  /* 0x000000ffff7ea224 */ /* 0x001fe400078e00e7 */
[----:B------:R-:W-:Y:S01]  /*8b50*/  @!P2 IMAD.MOV.U32 R127, RZ, RZ, R230 ;  /* 0x000000ffff7fa224 */ /* 0x000fe200078e00e6 */
[----:B-1----:R-:W-:-:S04]  /*8b60*/  PRMT R144, RZ, 0x7610, R144 ;  /* 0x00007610ff907816 */ /* 0x002fc80000000090 */
[----:B------:R0:W4:Y:S04]  /*8b70*/  @!P2 LDG.E.U8 R145, desc[UR24][R126.64] ;  /* 0x000000187e91a981 */ /* 0x000128000c1e1100 */
[----:B------:R1:W-:Y:S01]  /*8b80*/  STS.U8 [R2+UR11+0x2400], R143 ;  /* 0x0024008f02007988 */ /* 0x0003e2000800000b */
[----:B0-----:R-:W-:Y:S02]  /*8b90*/  @!P2 IMAD.MOV.U32 R126, RZ, RZ, R235 ;  /* 0x000000ffff7ea224 */ /* 0x001fe400078e00eb */
[----:B------:R-:W-:Y:S01]  /*8ba0*/  @!P2 IMAD.MOV.U32 R127, RZ, RZ, R234 ;  /* 0x000000ffff7fa224 */ /* 0x000fe200078e00ea */
[----:B-1----:R-:W-:-:S04]  /*8bb0*/  PRMT R143, RZ, 0x7610, R143 ;  /* 0x00007610ff8f7816 */ /* 0x002fc8000000008f */
[----:B------:R0:W2:Y:S04]  /*8bc0*/  @!P2 LDG.E.U8 R144, desc[UR24][R126.64] ;  /* 0x000000187e90a981 */ /* 0x0000a8000c1e1100 */
        /* <DEDUP_REMOVED lines=9> */
[----:B------:R0:W2:Y:S02]  /*8c60*/  @!P2 LDG.E.U8 R142, desc[UR24][R126.64] ;  /* 0x000000187e8ea981 */ /* 0x0000a4000c1e1100 */
[----:B0-----:R-:W-:Y:S02]  /*8c70*/  @!P2 IMAD.MOV.U32 R126, RZ, RZ, R248 ;  /* 0x000000ffff7ea224 */ /* 0x001fe400078e00f8 */
[----:B------:R-:W-:-:S05]  /*8c80*/  @!P2 IMAD.MOV.U32 R127, RZ, RZ, R247 ;  /* 0x000000ffff7fa224 */ /* 0x000fca00078e00f7 */
[----:B------:R0:W2:Y:S04]  /*8c90*/  @!P2 LDG.E.U8 R141, desc[UR24][R126.64] ;  /* 0x000000187e8da981 */ /* 0x0000a8000c1e1100 */
[----:B------:R-:W0:Y:S04]  /*8ca0*/  LDL R127, [R1] ;  /* 0x00000000017f7983 */ /* 0x000e280000100800 */
[----:B------:R1:W-:Y:S02]  /*8cb0*/  STS.U8 [R2+UR11+0x3800], R140 ;  /* 0x0038008c02007988 */ /* 0x0003e4000800000b */
[----:B-1----:R-:W-:Y:S01]  /*8cc0*/  PRMT R140, RZ, 0x7610, R140 ;  /* 0x00007610ff8c7816 */ /* 0x002fe2000000008c */
[----:B0-----:R-:W-:-:S02]  /*8cd0*/  @!P2 IMAD.MOV.U32 R126, RZ, RZ, R127 ;  /* 0x000000ffff7ea224 */ /* 0x001fc400078e007f */
[----:B------:R-:W-:-:S05]  /*8ce0*/  @!P2 IMAD.MOV.U32 R127, RZ, RZ, R251 ;  /* 0x000000ffff7fa224 */ /* 0x000fca00078e00fb */
[----:B------:R0:W2:Y:S04]  /*8cf0*/  @!P2 LDG.E.U8 R140, desc[UR24][R126.64] ;  /* 0x000000187e8ca981 */ /* 0x0000a8000c1e1100 */
[----:B------:R-:W2:Y:S01]  /*8d00*/  LDL R127, [R1+0xc] ;  /* 0x00000c00017f7983 */ /* 0x000ea20000100800 */
[----:B0-----:R-:W-:-:S03]  /*8d10*/  @!P2 IMAD.MOV.U32 R126, RZ, RZ, R6 ;  /* 0x000000ffff7ea224 */ /* 0x001fc600078e0006 */
[----:B------:R0:W-:Y:S02]  /*8d20*/  STS.U8 [R2+UR11+0x2c00], R139 ;  /* 0x002c008b02007988 */ /* 0x0001e4000800000b */
[----:B0-----:R-:W-:-:S06]  /*8d30*/  PRMT R139, RZ, 0x7610, R139 ;  /* 0x00007610ff8b7816 */ /* 0x001fcc000000008b */
[----:B--2---:R0:W2:Y:S04]  /*8d40*/  @!P2 LDG.E.U8 R139, desc[UR24][R126.64] ;  /* 0x000000187e8ba981 */ /* 0x0040a8000c1e1100 */
[----:B------:R-:W0:Y:S04]  /*8d50*/  LDL R126, [R1+0x1c] ;  /* 0x00001c00017e7983 */ /* 0x000e280000100800 */
[----:B------:R-:W0:Y:S04]  /*8d60*/  LDL R127, [R1+0x20] ;  /* 0x00002000017f7983 */ /* 0x000e280000100800 */
[----:B------:R1:W-:Y:S02]  /*8d70*/  STS.U8 [R2+UR11+0x3c00], R138 ;  /* 0x003c008a02007988 */ /* 0x0003e4000800000b */
[----:B-1----:R-:W-:Y:S01]  /*8d80*/  PRMT R138, RZ, 0x7610, R138 ;  /* 0x00007610ff8a7816 */ /* 0x002fe2000000008a */
[----:B------:R-:W1:Y:S01]  /*8d90*/  S2R R6, SR_TID.X ;  /* 0x0000000000067919 */ /* 0x000e620000002100 */
[----:B0-----:R-:W-:-:S04]  /*8da0*/  @!P2 LOP3.LUT R127, R127, R126, RZ, 0x3c, !PT ;  /* 0x0000007e7f7fa212 */ /* 0x001fc800078e3cff */
[----:B------:R-:W-:-:S04]  /*8db0*/  @!P2 LOP3.LUT R126, R127, R126, RZ, 0x3c, !PT ;  /* 0x0000007e7f7ea212 */ /* 0x000fc800078e3cff */
[----:B------:R-:W-:-:S05]  /*8dc0*/  @!P2 LOP3.LUT R127, R127, R126, RZ, 0x3c, !PT ;  /* 0x0000007e7f7fa212 */ /* 0x000fca00078e3cff */
[----:B------:R0:W2:Y:S04]  /*8dd0*/  @!P2 LDG.E.U8 R138, desc[UR24][R126.64] ;  /* 0x000000187e8aa981 */ /* 0x0000a8000c1e1100 */
[----:B------:R-:W0:Y:S04]  /*8de0*/  LDL R126, [R1+0x2c] ;  /* 0x00002c00017e7983 */ /* 0x000e280000100800 */
[----:B------:R-:W0:Y:S01]  /*8df0*/  LDL R127, [R1+0x30] ;  /* 0x00003000017f7983 */ /* 0x000e220000100800 */
[----:B-1----:R-:W-:-:S04]  /*8e00*/  LOP3.LUT R6, R6, 0x7f, RZ, 0xc0, !PT ;  /* 0x0000007f06067812 */ /* 0x002fc800078ec0ff */
[----:B------:R-:W-:-:S05]  /*8e10*/  LOP3.LUT R6, R6, 0x10, RZ, 0x3c, !PT ;  /* 0x0000001006067812 */ /* 0x000fca00078e3cff */
[----:B---3--:R1:W-:Y:S04]  /*8e20*/  STS.U8 [R6+UR11+0x2080], R137 ;  /* 0x0020808906007988 */ /* 0x0083e8000800000b */
[----:B------:R3:W-:Y:S01]  /*8e30*/  STS.U8 [R6+UR11+0x3080], R136 ;  /* 0x0030808806007988 */ /* 0x0007e2000800000b */
[----:B-1----:R-:W-:Y:S02]  /*8e40*/  PRMT R137, RZ, 0x7610, R137 ;  /* 0x00007610ff897816 */ /* 0x002fe40000000089 */
[----:B---3--:R-:W-:Y:S01]  /*8e50*/  PRMT R136, RZ, 0x7610, R136 ;  /* 0x00007610ff887816 */ /* 0x008fe20000000088 */
[----:B------:R1:W-:Y:S04]  /*8e60*/  STS.U8 [R6+UR11+0x2480], R135 ;  /* 0x0024808706007988 */ /* 0x0003e8000800000b */
[----:B------:R3:W-:Y:S01]  /*8e70*/  STS.U8 [R6+UR11+0x3480], R134 ;  /* 0x0034808606007988 */ /* 0x0007e2000800000b */
[----:B-1----:R-:W-:-:S02]  /*8e80*/  PRMT R135, RZ, 0x7610, R135 ;  /* 0x00007610ff877816 */ /* 0x002fc40000000087 */
[----:B---3--:R-:W-:Y:S01]  /*8e90*/  PRMT R134, RZ, 0x7610, R134 ;  /* 0x00007610ff867816 */ /* 0x008fe20000000086 */
[----:B------:R1:W-:Y:S04]  /*8ea0*/  STS.U8 [R6+UR11+0x2880], R133 ;  /* 0x0028808506007988 */ /* 0x0003e8000800000b */
[----:B------:R3:W-:Y:S01]  /*8eb0*/  STS.U8 [R6+UR11+0x3880], R132 ;  /* 0x0038808406007988 */ /* 0x0007e2000800000b */
[----:B-1----:R-:W-:Y:S02]  /*8ec0*/  PRMT R133, RZ, 0x7610, R133 ;  /* 0x00007610ff857816 */ /* 0x002fe40000000085 */
[----:B---3--:R-:W-:Y:S01]  /*8ed0*/  PRMT R132, RZ, 0x7610, R132 ;  /* 0x00007610ff847816 */ /* 0x008fe20000000084 */
[----:B------:R1:W-:Y:S02]  /*8ee0*/  STS.U8 [R6+UR11+0x2c80], R131 ;  /* 0x002c808306007988 */ /* 0x0003e4000800000b */
[----:B-1----:R-:W-:Y:S01]  /*8ef0*/  PRMT R131, RZ, 0x7610, R131 ;  /* 0x00007610ff837816 */ /* 0x002fe20000000083 */
[----:B------:R-:W1:Y:S02]  /*8f00*/  S2R R6, SR_TID.X ;  /* 0x0000000000067919 */ /* 0x000e640000002100 */
[----:B-1----:R-:W-:-:S04]  /*8f10*/  LOP3.LUT R6, R6, 0x7f, RZ, 0xc0, !PT ;  /* 0x0000007f06067812 */ /* 0x002fc800078ec0ff */
[----:B------:R-:W-:Y:S02]  /*8f20*/  LOP3.LUT R6, R6, 0x20, RZ, 0x3c, !PT ;  /* 0x0000002006067812 */ /* 0x000fe400078e3cff */
[----:B0-----:R-:W-:-:S04]  /*8f30*/  @!P2 LOP3.LUT R127, R127, R126, RZ, 0x3c, !PT ;  /* 0x0000007e7f7fa212 */ /* 0x001fc800078e3cff */
[----:B------:R-:W-:-:S04]  /*8f40*/  @!P2 LOP3.LUT R126, R127, R126, RZ, 0x3c, !PT ;  /* 0x0000007e7f7ea212 */ /* 0x000fc800078e3cff */
[----:B------:R-:W-:-:S05]  /*8f50*/  @!P2 LOP3.LUT R127, R127, R126, RZ, 0x3c, !PT ;  /* 0x0000007e7f7fa212 */ /* 0x000fca00078e3cff */
[----:B------:R0:W3:Y:S02]  /*8f60*/  @!P2 LDG.E.U8 R137, desc[UR24][R126.64] ;  /* 0x000000187e89a981 */ /* 0x0000e4000c1e1100 */
[----:B0-----:R-:W-:Y:S02]  /*8f70*/  @!P2 IMAD.MOV.U32 R126, RZ, RZ, R205 ;  /* 0x000000ffff7ea224 */ /* 0x001fe400078e00cd */
[----:B------:R-:W-:-:S05]  /*8f80*/  @!P2 IMAD.MOV.U32 R127, RZ, RZ, R204 ;  /* 0x000000ffff7fa224 */ /* 0x000fca00078e00cc */
[----:B------:R0:W2:Y:S02]  /*8f90*/  @!P2 LDG.E.U8 R136, desc[UR24][R126.64] ;  /* 0x000000187e88a981 */ /* 0x0000a4000c1e1100 */
        /* <DEDUP_REMOVED lines=15> */
[----:B0-----:R-:W0:Y:S01]  /*9090*/  S2R R127, SR_TID.X ;  /* 0x00000000007f7919 */ /* 0x001e220000002100 */
[----:B------:R-:W-:Y:S01]  /*90a0*/  @!P2 IMAD.MOV.U32 R126, RZ, RZ, R229 ;  /* 0x000000ffff7ea224 */ /* 0x000fe200078e00e5 */
[----:B0-----:R-:W-:-:S04]  /*90b0*/  LOP3.LUT R127, R127, 0x7f, RZ, 0xc0, !PT ;  /* 0x0000007f7f7f7812 */ /* 0x001fc800078ec0ff */
[----:B------:R-:W-:-:S05]  /*90c0*/  LOP3.LUT R127, R127, 0x10, RZ, 0x3c, !PT ;  /* 0x000000107f7f7812 */ /* 0x000fca00078e3cff */
[----:B------:R0:W-:Y:S04]  /*90d0*/  STS.U8 [R127+UR11+0x3c80], R130 ;  /* 0x003c80827f007988 */ /* 0x0001e8000800000b */
[----:B------:R1:W-:Y:S01]  /*90e0*/  STS.U8 [R6+UR11+0x2100], R236 ;  /* 0x002100ec06007988 */ /* 0x0003e2000800000b */
[----:B0-----:R-:W-:Y:S01]  /*90f0*/  PRMT R130, RZ, 0x7610, R130 ;  /* 0x00007610ff827816 */ /* 0x001fe20000000082 */
        /* <DEDUP_REMOVED lines=26> */
[----:B------:R-:W0:Y:S04]  /*92a0*/  LDL R126, [R1+0x4] ;  /* 0x00000400017e7983 */ /* 0x000e280000100800 */
[----:B------:R-:W0:Y:S04]  /*92b0*/  LDL R127, [R1+0x8] ;  /* 0x00000800017f7983 */ /* 0x000e280000100800 */
[----:B------:R1:W-:Y:S02]  /*92c0*/  STS.U8 [R6+UR11+0x3900], R149 ;  /* 0x0039009506007988 */ /* 0x0003e4000800000b */
[----:B-1----:R-:W-:-:S02]  /*92d0*/  PRMT R149, RZ, 0x7610, R149 ;  /* 0x00007610ff957816 */ /* 0x002fc40000000095 */
[----:B0-----:R-:W-:-:S04]  /*92e0*/  @!P2 LOP3.LUT R127, R127, R126, RZ, 0x3c, !PT ;  /* 0x0000007e7f7fa212 */ /* 0x001fc800078e3cff */
[----:B------:R-:W-:-:S04]  /*92f0*/  @!P2 LOP3.LUT R126, R127, R126, RZ, 0x3c, !PT ;  /* 0x0000007e7f7ea212 */ /* 0x000fc800078e3cff */
[----:B------:R-:W-:-:S05]  /*9300*/  @!P2 LOP3.LUT R127, R127, R126, RZ, 0x3c, !PT ;  /* 0x0000007e7f7fa212 */ /* 0x000fca00078e3cff */
        /* <DEDUP_REMOVED lines=13> */
[----:B------:R-:W5:Y:S01]  /*93e0*/  LDL.LU R6, [R1+0x12c] ;  /* 0x00012c0001067983 */ /* 0x000f620000300800 */
[----:B0-----:R-:W-:-:S04]  /*93f0*/  @!P2 LOP3.LUT R127, R127, R126, RZ, 0x3c, !PT ;  /* 0x0000007e7f7fa212 */ /* 0x001fc800078e3cff */
[----:B------:R-:W-:-:S04]  /*9400*/  @!P2 LOP3.LUT R126, R127, R126, RZ, 0x3c, !PT ;  /* 0x0000007e7f7ea212 */ /* 0x000fc800078e3cff */
[----:B------:R-:W-:-:S05]  /*9410*/  @!P2 LOP3.LUT R127, R127, R126, RZ, 0x3c, !PT ;  /* 0x0000007e7f7fa212 */ /* 0x000fca00078e3cff */
[----:B------:R0:W2:Y:S04]  /*9420*/  @!P2 LDG.E.U8 R155, desc[UR24][R126.64] ;  /* 0x000000187e9ba981 */ /* 0x0000a8000c1e1100 */
[----:B------:R-:W0:Y:S04]  /*9430*/  LDL R126, [R1+0x34] ;  /* 0x00003400017e7983 */ /* 0x000e280000100800 */
[----:B------:R-:W0:Y:S01]  /*9440*/  LDL R127, [R1+0x38] ;  /* 0x00003800017f7983 */ /* 0x000e220000100800 */
[----:B------:R-:W-:-:S05]  /*9450*/  LOP3.LUT R2, R2, 0x30, RZ, 0x3c, !PT ;  /* 0x0000003002027812 */ /* 0x000fca00078e3cff */
[----:B------:R1:W-:Y:S02]  /*9460*/  STS.U8 [R2+UR11+0x2180], R252 ;  /* 0x002180fc02007988 */ /* 0x0003e4000800000b */
[----:B-1----:R-:W-:Y:S02]  /*9470*/  PRMT R252, RZ, 0x7610, R252 ;  /* 0x00007610fffc7816 */ /* 0x002fe400000000fc */
[----:B------:R1:W-:Y:S04]  /*9480*/  STS.U8 [R2+UR11+0x3180], R3 ;  /* 0x0031800302007988 */ /* 0x0003e8000800000b */
[----:B------:R3:W-:Y:S04]  /*9490*/  STS.U8 [R2+UR11+0x2580], R116 ;  /* 0x0025807402007988 */ /* 0x0007e8000800000b */
[----:B-1----:R-:W5:Y:S04]  /*94a0*/  LDL.LU R3, [R1+0x128] ;  /* 0x0001280001037983 */ /* 0x002f680000300800 */
[----:B---3--:R-:W5:Y:S01]  /*94b0*/  LDL.LU R2, [R1+0x124] ;  /* 0x0001240001027983 */ /* 0x008f620000300800 */
[----:B0-----:R-:W-:-:S04]  /*94c0*/  @!P2 LOP3.LUT R127, R127, R126, RZ, 0x3c, !PT ;  /* 0x0000007e7f7fa212 */ /* 0x001fc800078e3cff */
[----:B------:R-:W-:-:S04]  /*94d0*/  @!P2 LOP3.LUT R126, R127, R126, RZ, 0x3c, !PT ;  /* 0x0000007e7f7ea212 */ /* 0x000fc800078e3cff */
[----:B------:R-:W-:-:S05]  /*94e0*/  @!P2 LOP3.LUT R127, R127, R126, RZ, 0x3c, !PT ;  /* 0x0000007e7f7fa212 */ /* 0x000fca00078e3cff */
[----:B------:R0:W3:Y:S02]  /*94f0*/  @!P2 LDG.E.U8 R252, desc[UR24][R126.64] ;  /* 0x000000187efca981 */ /* 0x0000e4000c1e1100 */
[----:B0-----:R-:W0:Y:S01]  /*9500*/  S2R R127, SR_TID.X ;  /* 0x00000000007f7919 */ /* 0x001e220000002100 */
[----:B------:R-:W1:Y:S01]  /*9510*/  S2R R126, SR_TID.X ;  /* 0x00000000007e7919 */ /* 0x000e620000002100 */
[----:B0-----:R-:W-:-:S04]  /*9520*/  LOP3.LUT R127, R127, 0x7f, RZ, 0xc0, !PT ;  /* 0x0000007f7f7f7812 */ /* 0x001fc800078ec0ff */
[----:B------:R-:W-:Y:S02]  /*9530*/  LOP3.LUT R116, R127, 0x30, RZ, 0x3c, !PT ;  /* 0x000000307f747812 */ /* 0x000fe400078e3cff */
[----:B-1----:R-:W-:-:S03]  /*9540*/  LOP3.LUT R126, R126, 0x7f, RZ, 0xc0, !PT ;  /* 0x0000007f7e7e7812 */ /* 0x002fc600078ec0ff */
[----:B------:R-:W-:Y:S01]  /*9550*/  STS.U8 [R116+UR11+0x3580], R117 ;  /* 0x0035807574007988 */ /* 0x000fe2000800000b */
[----:B------:R-:W-:-:S03]  /*9560*/  LOP3.LUT R127, R126, 0x40, RZ, 0x3c, !PT ;  /* 0x000000407e7f7812 */ /* 0x000fc600078e3cff */
[----:B------:R-:W-:Y:S04]  /*9570*/  STS.U8 [R116+UR11+0x2980], R125 ;  /* 0x0029807d74007988 */ /* 0x000fe8000800000b */
[----:B------:R-:W-:Y:S04]  /*9580*/  STS.U8 [R116+UR11+0x3980], R146 ;  /* 0x0039809274007988 */ /* 0x000fe8000800000b */
[----:B------:R-:W-:Y:S04]  /*9590*/  STS.U8 [R116+UR11+0x2d80], R168 ;  /* 0x002d80a874007988 */ /* 0x000fe8000800000b */
[----:B------:R-:W-:Y:S04]  /*95a0*/  STS.U8 [R116+UR11+0x3d80], R172 ;  /* 0x003d80ac74007988 */ /* 0x000fe8000800000b */
[----:B------:R0:W-:Y:S04]  /*95b0*/  STS.U8 [R127+UR11+0x2200], R0 ;  /* 0x002200007f007988 */ /* 0x0001e8000800000b */
[----:B0-----:R0:W5:Y:S04]  /*95c0*/  LDL.LU R0, [R1+0x120] ;  /* 0x0001200001007983 */ /* 0x0011680000300800 */
[----:B------:R-:W-:Y:S04]  /*95d0*/  STS.U8 [R127+UR11+0x3200], R170 ;  /* 0x003200aa7f007988 */ /* 0x000fe8000800000b */
[----:B------:R-:W-:Y:S04]  /*95e0*/  STS.U8 [R127+UR11+0x2600], R118 ;  /* 0x002600767f007988 */ /* 0x000fe8000800000b */
[----:B------:R-:W-:Y:S04]  /*95f0*/  STS.U8 [R127+UR11+0x3600], R115 ;  /* 0x003600737f007988 */ /* 0x000fe8000800000b */
[----:B------:R-:W-:Y:S04]  /*9600*/  STS.U8 [R127+UR11+0x2a00], R150 ;  /* 0x002a00967f007988 */ /* 0x000fe8000800000b */
[----:B------:R-:W-:Y:S04]  /*9610*/  STS.U8 [R127+UR11+0x3a00], R154 ;  /* 0x003a009a7f007988 */ /* 0x000fe8000800000b */
[----:B------:R-:W-:Y:S04]  /*9620*/  STS.U8 [R127+UR11+0x2e00], R174 ;  /* 0x002e00ae7f007988 */ /* 0x000fe8000800000b */
[----:B------:R1:W-:Y:S02]  /*9630*/  STS.U8 [R127+UR11+0x3e00], R176 ;  /* 0x003e00b07f007988 */ /* 0x0003e4000800000b */
[----:B-1----:R-:W1:Y:S01]  /*9640*/  S2R R127, SR_TID.X ;  /* 0x00000000007f7919 */ /* 0x002e620000002100 */
[----:B------:R-:W-:-:S05]  /*9650*/  LOP3.LUT R116, R126, 0x50, RZ, 0x3c, !PT ;  /* 0x000000507e747812 */ /* 0x000fca00078e3cff */
[----:B------:R-:W-:Y:S04]  /*9660*/  STS.U8 [R116+UR11+0x2280], R169 ;  /* 0x002280a974007988 */ /* 0x000fe8000800000b */
[----:B------:R-:W-:Y:S04]  /*9670*/  STS.U8 [R116+UR11+0x3280], R167 ;  /* 0x003280a774007988 */ /* 0x000fe8000800000b */
[----:B------:R-:W-:Y:S04]  /*9680*/  STS.U8 [R116+UR11+0x2680], R119 ;  /* 0x0026807774007988 */ /* 0x000fe8000800000b */
[----:B------:R-:W-:Y:S04]  /*9690*/  STS.U8 [R116+UR11+0x3680], R120 ;  /* 0x0036807874007988 */ /* 0x000fe8000800000b */
[----:B------:R-:W-:Y:S04]  /*96a0*/  STS.U8 [R116+UR11+0x2a80], R156 ;  /* 0x002a809c74007988 */ /* 0x000fe8000800000b */
[----:B------:R-:W-:Y:S01]  /*96b0*/  STS.U8 [R116+UR11+0x3a80], R158 ;  /* 0x003a809e74007988 */ /* 0x000fe2000800000b */
[----:B-1----:R-:W-:-:S03]  /*96c0*/  LOP3.LUT R127, R127, 0x7f, RZ, 0xc0, !PT ;  /* 0x0000007f7f7f7812 */ /* 0x002fc600078ec0ff */
[----:B------:R-:W-:Y:S01]  /*96d0*/  STS.U8 [R116+UR11+0x2e80], R178 ;  /* 0x002e80b274007988 */ /* 0x000fe2000800000b */
[----:B------:R-:W-:-:S03]  /*96e0*/  LOP3.LUT R126, R127, 0x60, RZ, 0x3c, !PT ;  /* 0x000000607f7e7812 */ /* 0x000fc600078e3cff */
[----:B------:R-:W-:Y:S04]  /*96f0*/  STS.U8 [R116+UR11+0x3e80], R180 ;  /* 0x003e80b474007988 */ /* 0x000fe8000800000b */
[----:B------:R-:W-:Y:S04]  /*9700*/  STS.U8 [R126+UR11+0x2300], R165 ;  /* 0x002300a57e007988 */ /* 0x000fe8000800000b */
        /* <DEDUP_REMOVED lines=16> */
[----:B------:R-:W-:Y:S04]  /*9810*/  STS.U8 [R127+UR11+0x2f80], R186 ;  /* 0x002f80ba7f007988 */ /* 0x000fe8000800000b */
        /* <DEDUP_REMOVED lines=8> */
[----:B----4-:R0:W-:Y:S01]  /*98a0*/  STS.U8 [R126+UR11+0x5700], R145 ;  /* 0x005700917e007988 */ /* 0x0101e2000800000b */
[----:B-1----:R-:W-:-:S03]  /*98b0*/  LOP3.LUT R127, R126, 0x10, RZ, 0x3c, !PT ;  /* 0x000000107e7f7812 */ /* 0x002fc600078e3cff */
        /* <DEDUP_REMOVED lines=23> */
[----:B---3--:R0:W-:Y:S01]  /*9a30*/  STS.U8 [R127+UR11+0x5f80], R252 ;  /* 0x005f80fc7f007988 */ /* 0x0081e2000800000b */
[----:B------:R1:W-:Y:S06]  /*9a40*/  MEMBAR.ALL.CTA ;  /* 0x0000000000007992 */ /* 0x0003ec0000008000 */
[----:B-1----:R-:W1:Y:S01]  /*9a50*/  FENCE.VIEW.ASYNC.S ;  /* 0x00000000000073c6 */ /* 0x002e620000000000 */
[----:B------:R-:W-:Y:S01]  /*9a60*/  ULEA UR13, UR26, UR11, 0x3 ;  /* 0x0000000b1a0d7291 */ /* 0x000fe2000f8e18ff */
[----:B------:R-:W-:-:S03]  /*9a70*/  UMOV UR4, UR5 ;  /* 0x0000000500047c82 */ /* 0x000fc60008000000 */
[----:B------:R-:W-:Y:S01]  /*9a80*/  UIADD3 UR13, UPT, UPT, UR13, 0x6000, URZ ;  /* 0x000060000d0d7890 */ /* 0x000fe2000fffe0ff */
[----:B-1----:R-:W-:Y:S06]  /*9a90*/  BAR.SYNC.DEFER_BLOCKING 0x0 ;  /* 0x0000000000007b1d */ /* 0x002fec0000010000 */
[----:B0-----:R-:W-:Y:S05]  /*9aa0*/  @P0 BRA `(.L_x_9) ;  /* 0x0000000000380947 */ /* 0x001fea0003800000 */
[----:B------:R-:W-:Y:S01]  /*9ab0*/  UIADD3 UR29, UPT, UPT, UR10, 0x80, URZ ;  /* 0x000000800a1d7890 */ /* 0x000fe2000fffe0ff */
[----:B------:R-:W-:Y:S01]  /*9ac0*/  UMOV UR18, UR6 ;  /* 0x0000000600127c82 */ /* 0x000fe20008000000 */
[----:B------:R-:W-:Y:S01]  /*9ad0*/  UMOV UR19, 0x40004040 ;  /* 0x4000404000137882 */ /* 0x000fe20000000000 */
[----:B------:R-:W-:Y:S01]  /*9ae0*/  UMOV UR20, 0x0 ;  /* 0x0000000000147882 */ /* 0x000fe20000000000 */
[----:B------:R-:W-:Y:S01]  /*9af0*/  UMOV UR21, 0x8208010 ;  /* 0x0820801000157882 */ /* 0x000fe20000000000 */
[----:B------:R-:W-:Y:S01]  /*9b00*/  UMOV UR8, UR13 ;  /* 0x0000000d00087c82 */ /* 0x000fe20008000000 */
[----:B------:R-:W-:Y:S01]  /*9b10*/  UMOV UR9, URZ ;  /* 0x000000ff00097c82 */ /* 0x000fe20008000000 */
[----:B------:R-:W-:Y:S01]  /*9b20*/  UMOV UR30, 0x0 ;  /* 0x00000000001e7882 */ /* 0x000fe20000000000 */
[----:B------:R-:W-:Y:S01]  /*9b30*/  UMOV UR31, 0x8208010 ;  /* 0x08208010001f7882 */ /* 0x000fe20000000000 */
[----:B------:R0:W-:Y:S01]  /*9b40*/  UTCQMMA gdesc[UR18], gdesc[UR14], tmem[UR10], tmem[UR20], idesc[UR21], UPT ;  /* 0x00ff140e120075ea */ /* 0x0001e2000b80030a */
[----:B------:R-:W-:Y:S01]  /*9b50*/  UMOV UR5, UR8 ;  /* 0x0000000800057c82 */ /* 0x000fe20008000000 */
[----:B------:R0:W-:Y:S01]  /*9b60*/  UTCQMMA gdesc[UR16], gdesc[UR14], tmem[UR29], tmem[UR30], idesc[UR31], UPT ;  /* 0x00ff1e0e100075ea */ /* 0x0001e2000b80031d */
[----:B------:R0:W-:Y:S01]  /*9b70*/  UTCBAR [UR5], URZ ;  /* 0x000000ff050073e9 */ /* 0x0001e200080000ff */
[----:B------:R-:W-:-:S02]  /*9b80*/  NOP ;  /* 0x0000000000007918 */ /* 0x000fc40000000000 */
.L_x_9:
[----:B------:R-:W2:Y:S01]  /*9b90*/  LDL.LU R115, [R1+0x3c] ;  /* 0x00003c0001737983 */ /* 0x000ea20000300800 */
[----:B------:R-:W-:Y:S01]  /*9ba0*/  UIADD3 UR26, UPT, UPT, UR26, 0x1, URZ ;  /* 0x000000011a1a7890 */ /* 0x000fe2000fffe0ff */
[----:B------:R-:W-:Y:S02]  /*9bb0*/  IMAD.U32 R116, RZ, RZ, UR4 ;  /* 0x00000004ff747e24 */ /* 0x000fe4000f8e00ff */
[----:B------:R-:W-:Y:S01]  /*9bc0*/  VIADD R4, R4, 0xffffffe0 ;  /* 0xffffffe004047836 */ /* 0x000fe20000000000 */
[----:B------:R-:W-:-:S04]  /*9bd0*/  UISETP.GT.AND UP1, UPT, UR26, 0x1, UPT ;  /* 0x000000011a00788c */ /* 0x000fc8000bf24270 */
[----:B0-----:R-:W-:Y:S02]  /*9be0*/  USEL UR5, URZ, 0x1, !UP1 ;  /* 0x00000001ff057887 */ /* 0x001fe4000c800000 */
[----:B------:R-:W-:Y:S02]  /*9bf0*/  USEL UR26, UR26, URZ, !UP1 ;  /* 0x000000ff1a1a7287 */ /* 0x000fe4000c800000 */
[----:B------:R-:W-:Y:S01]  /*9c00*/  ULOP3.LUT UR5, UR4, UR5, URZ, 0x3c, !UPT ;  /* 0x0000000504057292 */ /* 0x000fe2000f8e3cff */
[----:B--2---:R-:W-:-:S05]  /*9c10*/  VIADD R115, R115, 0xffffffff ;  /* 0xffffffff73737836 */ /* 0x004fca0000000000 */
[----:B------:R1:W-:Y:S01]  /*9c20*/  STL [R1+0x3c], R115 ;  /* 0x00003c7301007387 */ /* 0x0003e20000100800 */
[----:B------:R-:W-:-:S13]  /*9c30*/  ISETP.NE.U32.AND P1, PT, R115, RZ, PT ;  /* 0x000000ff7300720c */ /* 0x000fda0003f25070 */
[----:B-1----:R-:W-:Y:S05]  /*9c40*/  @P1 BRA `(.L_x_10) ;  /* 0xffffffcc00101947 */ /* 0x002fea000383ffff */
.L_x_7:
[----:B------:R-:W0:Y:S01]  /*9c50*/  LDC R115, c[0x0][0x3a0] ;  /* 0x0000e800ff737b82 */ /* 0x000e220000000800 */
[----:B------:R-:W1:Y:S01]  /*9c60*/  LDCU UR5, c[0x0][0x39c] ;  /* 0x00007380ff0577ac */ /* 0x000e620008000800 */
[C---:B-----5:R-:W-:Y:S02]  /*9c70*/  VIADD R4, R0.reuse, 0x1 ;  /* 0x0000000100047836 */ /* 0x060fe40000000000 */
[C---:B------:R-:W-:Y:S01]  /*9c80*/  VIADD R5, R0.reuse, 0x3 ;  /* 0x0000000300057836 */ /* 0x040fe20000000000 */
[----:B------:R-:W2:Y:S01]  /*9c90*/  LDCU UR8, c[0x0][0x39c] ;  /* 0x00007380ff0877ac */ /* 0x000ea20008000800 */
[C---:B------:R-:W-:Y:S02]  /*9ca0*/  VIADD R6, R0.reuse, 0x2 ;  /* 0x0000000200067836 */ /* 0x040fe40000000000 */
[----:B------:R-:W3:Y:S01]  /*9cb0*/  LDC R231, c[0x0][0x3b4] ;  /* 0x0000ed00ffe77b82 */ /* 0x000ee20000000800 */
[----:B------:R-:W4:Y:S01]  /*9cc0*/  LDCU UR30, c[0x0][0x3b8] ;  /* 0x00007700ff1e77ac */ /* 0x000f220008000800 */
[----:B------:R-:W-:Y:S01]  /*9cd0*/  VIADD R8, R0, 0x5 ;  /* 0x0000000500087836 */ /* 0x000fe20000000000 */
[----:B------:R-:W0:Y:S01]  /*9ce0*/  LDCU UR7, c[0x0][0x39c] ;  /* 0x00007380ff0777ac */ /* 0x000e220008000800 */
[----:B------:R-:W0:Y:S01]  /*9cf0*/  LDCU UR6, c[0x0][0x39c] ;  /* 0x00007380ff0677ac */ /* 0x000e220008000800 */
[----:B-1----:R-:W-:Y:S01]  /*9d00*/  ISETP.GE.AND P2, PT, R4, UR5, PT ;  /* 0x0000000504007c0c */ /* 0x002fe2000bf46270 */
[----:B------:R-:W-:Y:S01]  /*9d10*/  VIADD R4, R0, 0x4 ;  /* 0x0000000400047836 */ /* 0x000fe20000000000 */
[----:B------:R-:W1:Y:S01]  /*9d20*/  LDCU.128 UR16, c[0x0][0x390] ;  /* 0x00007200ff1077ac */ /* 0x000e620008000c00 */
[----:B0-----:R-:W-:-:S03]  /*9d30*/  VIADD R115, R115, 0x1f ;  /* 0x0000001f73737836 */ /* 0x001fc60000000000 */
[----:B--2---:R-:W-:Y:S01]  /*9d40*/  ISETP.GE.AND P1, PT, R4, UR8, PT ;  /* 0x0000000804007c0c */ /* 0x004fe2000bf26270 */
[----:B------:R-:W0:Y:S01]  /*9d50*/  LDCU UR5, c[0x0][0x39c] ;  /* 0x00007380ff0577ac */ /* 0x000e220008000800 */
[----:B----4-:R-:W-:Y:S01]  /*9d60*/  IMAD R4, R0, UR30, RZ ;  /* 0x0000001e00047c24 */ /* 0x010fe2000f8e02ff */
[----:B------:R-:W-:Y:S02]  /*9d70*/  ISETP.GE.AND P4, PT, R115, 0x20, PT ;  /* 0x000000207300780c */ /* 0x000fe40003f86270 */
[----:B------:R-:W-:Y:S01]  /*9d80*/  ISETP.GE.AND P0, PT, R5, UR7, PT ;  /* 0x0000000705007c0c */ /* 0x000fe2000bf06270 */
[----:B---3--:R-:W-:Y:S02]  /*9d90*/  IMAD R228, R2, R231, RZ ;  /* 0x000000e702e47224 */ /* 0x008fe400078e02ff */
[----:B------:R-:W-:Y:S01]  /*9da0*/  VIADD R5, R4, UR30 ;  /* 0x0000001e04057c36 */ /* 0x000fe20008000000 */
[----:B------:R-:W-:Y:S01]  /*9db0*/  ISETP.GE.AND P3, PT, R6, UR6, PT ;  /* 0x0000000606007c0c */ /* 0x000fe2000bf66270 */
[----:B------:R-:W-:Y:S01]  /*9dc0*/  IMAD R231, R231, 0x80, R228 ;  /* 0x00000080e7e77824 */ /* 0x000fe200078e02e4 */
[----:B------:R-:W-:-:S02]  /*9dd0*/  SHF.R.S32.HI R6, RZ, 0x1f, R4 ;  /* 0x0000001fff067819 */ /* 0x000fc40000011404 */
[----:B-1----:R-:W-:-:S03]  /*9de0*/  IADD3 R229, P6, PT, R228, UR16, RZ ;  /* 0x00000010e4e57c10 */ /* 0x002fc6000ffde0ff */
[----:B------:R-:W-:Y:S10]  /*9df0*/  @!P4 BRA `(.L_x_11) ;  /* 0x000000000010c947 */ /* 0x000ff40003800000 */
[----:B------:R-:W-:-:S06]  /*9e00*/  USHF.L.U32 UR4, UR4, 0x1f, URZ ;  /* 0x0000001f04047899 */ /* 0x000fcc00080006ff */
[----:B------:R-:W-:-:S04]  /*9e10*/  IMAD.U32 R7, RZ, RZ, UR4 ;  /* 0x00000004ff077e24 */ /* 0x000fc8000f8e00ff */
[----:B------:R-:W1:Y:S02]  /*9e20*/  SYNCS.PHASECHK.TRANS64.TRYWAIT P4, [UR13], R7 ;  /* 0x00000007ff0075a7 */ /* 0x000e64000808110d */
[----:B-1----:R-:W-:Y:S05]  /*9e30*/  @!P4 BRA `(.L_x_12) ;  /* 0x00000098007cc947 */ /* 0x002fea0003800000 */
.L_x_11:
[----:B------:R-:W-:Y:S01]  /*9e40*/  LEA.HI.X.SX32 R228, R228, UR17, 0x1, P6 ;  /* 0x00000011e4e47c11 */ /* 0x000fe2000b0f0eff */
[----:B------:R-:W-:Y:S01]  /*9e50*/  BAR.SYNC.DEFER_BLOCKING 0x0 ;  /* 0x0000000000007b1d */ /* 0x000fe20000010000 */
[-C--:B------:R-:W-:Y:S02]  /*9e60*/  IADD3 R10, P6, PT, R4, R229.reuse, RZ ;  /* 0x000000e5040a7210 */ /* 0x080fe40007fde0ff */
[C---:B------:R-:W-:Y:S02]  /*9e70*/  IADD3 R230, P4, PT, R231.reuse, UR16, RZ ;  /* 0x00000010e7e67c10 */ /* 0x040fe4000ff9e0ff */
[----:B------:R-:W-:Y:S01]  /*9e80*/  SHF.R.S32.HI R7, RZ, 0x1f, R5 ;  /* 0x0000001fff077819 */ /* 0x000fe20000011405 */
[----:B------:R-:W-:Y:S01]  /*9e90*/  IMAD.X R11, R6, 0x1, R228, P6 ;  /* 0x00000001060b7824 */ /* 0x000fe200030e06e4 */
[----:B------:R-:W-:Y:S01]  /*9ea0*/  LEA.HI.X.SX32 R231, R231, UR17, 0x1, P4 ;  /* 0x00000011e7e77c11 */ /* 0x000fe2000a0f0eff */
[----:B------:R-:W1:Y:S01]  /*9eb0*/  LDCU UR4, c[0x0][0x39c] ;  /* 0x00007380ff0477ac */ /* 0x000e620008000800 */
[-C--:B------:R-:W-:Y:S01]  /*9ec0*/  IADD3 R12, P4, PT, R4, R230.reuse, RZ ;  /* 0x000000e6040c7210 */ /* 0x080fe20007f9e0ff */
[C---:B------:R-:W-:Y:S01]  /*9ed0*/  VIADD R4, R5.reuse, UR30 ;  /* 0x0000001e05047c36 */ /* 0x040fe20008000000 */
[-C--:B------:R-:W-:Y:S01]  /*9ee0*/  IADD3 R14, P6, PT, R5, R229.reuse, RZ ;  /* 0x000000e5050e7210 */ /* 0x080fe20007fde0ff */
[----:B------:R-:W2:Y:S02]  /*9ef0*/  LDCU.64 UR32, c[0x0][0x398] ;  /* 0x00007300ff2077ac */ /* 0x000ea40008000a00 */
[----:B------:R-:W-:Y:S01]  /*9f00*/  IMAD.X R13, R6, 0x1, R231, P4 ;  /* 0x00000001060d7824 */ /* 0x000fe200020e06e7 */
[----:B------:R-:W-:Y:S01]  /*9f10*/  SHF.R.S32.HI R6, RZ, 0x1f, R4 ;  /* 0x0000001fff067819 */ /* 0x000fe20000011404 */
[----:B------:R-:W-:Y:S01]  /*9f20*/  IMAD.X R15, R7, 0x1, R228, P6 ;  /* 0x00000001070f7824 */ /* 0x000fe200030e06e4 */
[C---:B------:R-:W-:Y:S01]  /*9f30*/  IADD3 R18, P6, PT, R4.reuse, R229, RZ ;  /* 0x000000e504127210 */ /* 0x040fe20007fde0ff */
[----:B------:R-:W3:Y:S01]  /*9f40*/  LDCU.64 UR6, c[0x0][0x398] ;  /* 0x00007300ff0677ac */ /* 0x000ee20008000a00 */
[----:B------:R-:W-:Y:S01]  /*9f50*/  IADD3 R16, P4, PT, R5, R230, RZ ;  /* 0x000000e605107210 */ /* 0x000fe20007f9e0ff */
[----:B------:R-:W-:-:S02]  /*9f60*/  VIADD R5, R4, UR30 ;  /* 0x0000001e04057c36 */ /* 0x000fc40008000000 */
[----:B------:R-:W-:Y:S01]  /*9f70*/  IMAD.X R19, R6, 0x1, R228, P6 ;  /* 0x0000000106137824 */ /* 0x000fe200030e06e4 */
[----:B------:R-:W-:Y:S01]  /*9f80*/  IADD3 R20, P6, PT, R4, R230, RZ ;  /* 0x000000e604147210 */ /* 0x000fe20007fde0ff */
[----:B------:R-:W4:Y:S02]  /*9f90*/  @!P5 SYNCS.CCTL.IV [UR11+0x6000] ;  /* 0x00600000ff00d9b1 */ /* 0x000f24000800000b */
[----:B----4-:R-:W-:Y:S01]  /*9fa0*/  BAR.SYNC.DEFER_BLOCKING 0x0 ;  /* 0x0000000000007b1d */ /* 0x010fe20000010000 */
[----:B------:R-:W-:Y:S01]  /*9fb0*/  IMAD.X R17, R7, 0x1, R231, P4 ;  /* 0x0000000107117824 */ /* 0x000fe200020e06e7 */
[----:B------:R-:W-:Y:S01]  /*9fc0*/  SHF.R.S32.HI R7, RZ, 0x1f, R5 ;  /* 0x0000001fff077819 */ /* 0x000fe20000011405 */
[----:B------:R-:W-:Y:S01]  /*9fd0*/  IMAD.X R21, R6, 0x1, R231, P6 ;  /* 0x0000000106157824 */ /* 0x000fe200030e06e7 */
[----:B0-----:R-:W-:Y:S01]  /*9fe0*/  ISETP.GE.AND P4, PT, R8, UR5, PT ;  /* 0x0000000508007c0c */ /* 0x001fe2000bf86270 */
[C---:B------:R-:W-:Y:S01]  /*9ff0*/  VIADD R4, R5.reuse, UR30 ;  /* 0x0000001e05047c36 */ /* 0x040fe20008000000 */
[----:B------:R-:W0:Y:S01]  /*a000*/  LDCU.64 UR8, c[0x0][0x398] ;  /* 0x00007300ff0877ac */ /* 0x000e220008000a00 */
[----:B------:R-:W-:Y:S01]  /*a010*/  VIADD R8, R0, 0x6 ;  /* 0x0000000600087836 */ /* 0x000fe20000000000 */
[----:B------:R4:W-:Y:S02]  /*a020*/  STL.64 [R1+0x118], R20 ;  /* 0x0001181401007387 */ /* 0x0009e40000100a00 */
[----:B------:R-:W-:Y:S01]  /*a030*/  SHF.R.S32.HI R6, RZ, 0x1f, R4 ;  /* 0x0000001fff067819 */ /* 0x000fe20000011404 */
[----:B------:R-:W5:Y:S01]  /*a040*/  LDCU.64 UR16, c[0x0][0x398] ;  /* 0x00007300ff1077ac */ /* 0x000f620008000a00 */
[----:B------:R-:W0:Y:S01]  /*a050*/  LDTM.x64 R164, tmem[UR12] ;  /* 0x0000000c00a479ee */ /* 0x000e220008340000 */
[----:B------:R-:W0:Y:S01]  /*a060*/  LDCU.64 UR14, c[0x0][0x398] ;  /* 0x00007300ff0e77ac */ /* 0x000e220008000a00 */
[----:B------:R-:W0:Y:S01]  /*a070*/  LDCU.64 UR20, c[0x0][0x398] ;  /* 0x00007300ff1477ac */ /* 0x000e220008000a00 */
[-C--:B----4-:R-:W-:Y:S01]  /*a080*/  IADD3 R20, P6, PT, R5, R229.reuse, RZ ;  /* 0x000000e505147210 */ /* 0x090fe20007fde0ff */
[----:B------:R-:W4:Y:S01]  /*a090*/  LDCU.64 UR26, c[0x0][0x398] ;  /* 0x00007300ff1a77ac */ /* 0x000f220008000a00 */
[----:B------:R-:W1:Y:S03]  /*a0a0*/  @!P5 SYNCS.CCTL.IV [UR11+0x6008] ;  /* 0x00600800ff00d9b1 */ /* 0x000e66000800000b */
[--C-:B------:R-:W-:Y:S01]  /*a0b0*/  IMAD.X R21, R7, 0x1, R228.reuse, P6 ;  /* 0x0000000107157824 */ /* 0x100fe200030e06e4 */
[----:B------:R-:W-:Y:S01]  /*a0c0*/  IADD3 R22, P5, PT, R4, R229, RZ ;  /* 0x000000e504167210 */ /* 0x000fe20007fbe0ff */
[----:B------:R-:W1:Y:S03]  /*a0d0*/  LDCU.64 UR22, c[0x0][0x398] ;  /* 0x00007300ff1677ac */ /* 0x000e660008000a00 */
[----:B------:R2:W-:Y:S01]  /*a0e0*/  STL.64 [R1+0x110], R20 ;  /* 0x0001101401007387 */ /* 0x0005e20000100a00 */
[----:B------:R-:W-:Y:S01]  /*a0f0*/  IMAD.X R23, R6, 0x1, R228, P5 ;  /* 0x0000000106177824 */ /* 0x000fe200028e06e4 */
[----:B------:R-:W1:Y:S01]  /*a100*/  LDCU.64 UR28, c[0x0][0x398] ;  /* 0x00007300ff1c77ac */ /* 0x000e620008000a00 */
[----:B0-----:R-:W-:Y:S01]  /*a110*/  F2FP.SATFINITE.E4M3.F32.PACK_AB_MERGE_C R189, R189, R188, RZ ;  /* 0x000000bcbdbd723e */ /* 0x001fe200048070ff */
[----:B------:R-:W0:Y:S01]  /*a120*/  LDCU UR11, c[0x0][0x398] ;  /* 0x00007300ff0b77ac */ /* 0x000e220008000800 */
[----:B------:R-:W-:-:S02]  /*a130*/  F2FP.SATFINITE.E4M3.F32.PACK_AB_MERGE_C R190, R191, R190, RZ ;  /* 0x000000bebfbe723e */ /* 0x000fc400048070ff */
[----:B--2---:R-:W-:Y:S01]  /*a140*/  IADD3 R20, P6, PT, R5, R230, RZ ;  /* 0x000000e605147210 */ /* 0x004fe20007fde0ff */
[----:B------:R-:W-:-:S04]  /*a150*/  VIADD R5, R4, UR30 ;  /* 0x0000001e04057c36 */ /* 0x000fc80008000000 */
[----:B------:R-:W-:Y:S01]  /*a160*/  IMAD.X R21, R7, 0x1, R231, P6 ;  /* 0x0000000107157824 */ /* 0x000fe200030e06e7 */
[----:B------:R-:W-:-:S04]  /*a170*/  SHF.R.S32.HI R7, RZ, 0x1f, R5 ;  /* 0x0000001fff077819 */ /* 0x000fc80000011405 */
[----:B------:R2:W-:Y:S04]  /*a180*/  STL.64 [R1+0x108], R20 ;  /* 0x0001081401007387 */ /* 0x0005e80000100a00 */
[----:B------:R0:W-:Y:S01]  /*a190*/  STL.64 [R1+0x100], R22 ;  /* 0x0001001601007387 */ /* 0x0001e20000100a00 */
[----:B--2---:R-:W-:Y:S01]  /*a1a0*/  IADD3 R20, P6, PT, R4, R230, RZ ;  /* 0x000000e604147210 */ /* 0x004fe20007fde0ff */
[C---:B------:R-:W-:Y:S01]  /*a1b0*/  VIADD R4, R5.reuse, UR30 ;  /* 0x0000001e05047c36 */ /* 0x040fe20008000000 */
[----:B0-----:R-:W-:-:S03]  /*a1c0*/  IADD3 R22, P5, PT, R5, R229, RZ ;  /* 0x000000e505167210 */ /* 0x001fc60007fbe0ff */
[----:B------:R-:W-:Y:S01]  /*a1d0*/  IMAD.X R21, R6, 0x1, R231, P6 ;  /* 0x0000000106157824 */ /* 0x000fe200030e06e7 */
[----:B------:R-:W-:Y:S01]  /*a1e0*/  SHF.R.S32.HI R6, RZ, 0x1f, R4 ;  /* 0x0000001fff067819 */ /* 0x000fe20000011404 */
[----:B------:R-:W-:-:S03]  /*a1f0*/  IMAD.X R23, R7, 0x1, R228, P5 ;  /* 0x0000000107177824 */ /* 0x000fc600028e06e4 */
[----:B------:R0:W-:Y:S04]  /*a200*/  STL.64 [R1+0xf8], R20 ;  /* 0x0000f81401007387 */ /* 0x0001e80000100a00 */
[----:B------:R-:W-:Y:S04]  /*a210*/  STL.64 [R1+0x1b8], R192 ;  /* 0x0001b8c001007387 */ /* 0x000fe80000100a00 */
[----:B------:R-:W-:Y:S04]  /*a220*/  STL.64 [R1+0x1b0], R194 ;  /* 0x0001b0c201007387 */ /* 0x000fe80000100a00 */
[----:B------:R2:W-:Y:S01]  /*a230*/  STL [R1+0x1a8], R204 ;  /* 0x0001a8cc01007387 */ /* 0x0005e20000100800 */
[----:B0-----:R-:W-:Y:S01]  /*a240*/  IADD3 R20, P6, PT, R5, R230, RZ ;  /* 0x000000e605147210 */ /* 0x001fe20007fde0ff */
[----:B------:R-:W-:-:S02]  /*a250*/  VIADD R5, R4, UR30 ;  /* 0x0000001e04057c36 */ /* 0x000fc40008000000 */
[----:B------:R-:W-:Y:S02]  /*a260*/  STL.64 [R1+0x1a0], R196 ;  /* 0x0001a0c401007387 */ /* 0x000fe40000100a00 */
[----:B------:R-:W-:Y:S01]  /*a270*/  IMAD.X R21, R7, 0x1, R231, P6 ;  /* 0x0000000107157824 */ /* 0x000fe200030e06e7 */
[----:B------:R-:W-:Y:S01]  /*a280*/  SHF.R.S32.HI R7, RZ, 0x1f, R5 ;  /* 0x0000001fff077819 */ /* 0x000fe20000011405 */
[----:B------:R-:W-:Y:S01]  /*a290*/  STL.64 [R1+0x198], R198 ;  /* 0x000198c601007387 */ /* 0x000fe20000100a00 */
[----:B--2---:R-:W-:-:S03]  /*a2a0*/  F2FP.SATFINITE.E4M3.F32.PACK_AB_MERGE_C R204, R181, R180, RZ ;  /* 0x000000b4b5cc723e */ /* 0x004fc600048070ff */
[----:B------:R-:W-:Y:S04]  /*a2b0*/  STL.64 [R1+0x190], R200 ;  /* 0x000190c801007387 */ /* 0x000fe80000100a00 */
[----:B------:R-:W-:Y:S04]  /*a2c0*/  STL.64 [R1+0x188], R202 ;  /* 0x000188ca01007387 */ /* 0x000fe80000100a00 */
[----:B------:R0:W-:Y:S04]  /*a2d0*/  STL [R1+0x180], R205 ;  /* 0x000180cd01007387 */ /* 0x0001e80000100800 */
[----:B------:R-:W-:Y:S04]  /*a2e0*/  STL.64 [R1+0x178], R206 ;  /* 0x000178ce01007387 */ /* 0x000fe80000100a00 */
[----:B------:R-:W-:Y:S01]  /*a2f0*/  STL.64 [R1+0x170], R208 ;  /* 0x000170d001007387 */ /* 0x000fe20000100a00 */
[----:B0-----:R-:W-:-:S03]  /*a300*/  F2FP.SATFINITE.E4M3.F32.PACK_AB_MERGE_C R205, R183, R182, RZ ;  /* 0x000000b6b7cd723e */ /* 0x001fc600048070ff */
        /* <DEDUP_REMOVED lines=12> */
[----:B------:R0:W-:Y:S04]  /*a3d0*/  STL.64 [R1+0xf0], R22 ;  /* 0x0000f01601007387 */ /* 0x0001e80000100a00 */
[----:B------:R2:W-:Y:S01]  /*a3e0*/  STL.64 [R1+0xe8], R20 ;  /* 0x0000e81401007387 */ /* 0x0005e20000100a00 */
[C---:B0-----:R-:W-:Y:S02]  /*a3f0*/  IADD3 R22, P5, PT, R4.reuse, R229, RZ ;  /* 0x000000e504167210 */ /* 0x041fe40007fbe0ff */
[----:B--2---:R-:W-:-:S03]  /*a400*/  IADD3 R20, P6, PT, R4, R230, RZ ;  /* 0x000000e604147210 */ /* 0x004fc60007fde0ff */
[C---:B------:R-:W-:Y:S02]  /*a410*/  IMAD.X R23, R6.reuse, 0x1, R228, P5 ;  /* 0x0000000106177824 */ /* 0x040fe400028e06e4 */
[C---:B------:R-:W-:Y:S02]  /*a420*/  VIADD R4, R5.reuse, UR30 ;  /* 0x0000001e05047c36 */ /* 0x040fe40008000000 */
[----:B------:R-:W-:Y:S01]  /*a430*/  IMAD.X R21, R6, 0x1, R231, P6 ;  /* 0x0000000106157824 */ /* 0x000fe200030e06e7 */
[----:B------:R0:W-:Y:S02]  /*a440*/  STL.64 [R1+0xe0], R22 ;  /* 0x0000e01601007387 */ /* 0x0001e40000100a00 */
[----:B------:R-:W-:Y:S02]  /*a450*/  SHF.R.S32.HI R6, RZ, 0x1f, R4 ;  /* 0x0000001fff067819 */ /* 0x000fe40000011404 */
[----:B------:R2:W-:Y:S01]  /*a460*/  STL.64 [R1+0xd8], R20 ;  /* 0x0000d81401007387 */ /* 0x0005e20000100a00 */
[----:B0-----:R-:W-:-:S02]  /*a470*/  IADD3 R22, P5, PT, R5, R229, RZ ;  /* 0x000000e505167210 */ /* 0x001fc40007fbe0ff */
        /* <DEDUP_REMOVED lines=64> */
[-C--:B--2---:R-:W-:Y:S01]  /*a880*/  IADD3 R20, P6, PT, R5, R230.reuse, RZ ;  /* 0x000000e605147210 */ /* 0x084fe20007fde0ff */
[C---:B------:R-:W-:Y:S02]  /*a890*/  VIADD R5, R4.reuse, UR30 ;  /* 0x0000001e04057c36 */ /* 0x040fe40008000000 */
[C-C-:B------:R-:W-:Y:S01]  /*a8a0*/  IMAD.X R23, R7.reuse, 0x1, R228.reuse, P5 ;  /* 0x0000000107177824 */ /* 0x140fe200028e06e4 */
[CC--:B------:R-:W-:Y:S01]  /*a8b0*/  IADD3 R192, P5, PT, R4.reuse, R229.reuse, RZ ;  /* 0x000000e504c07210 */ /* 0x0c0fe20007fbe0ff */
[----:B------:R-:W-:Y:S01]  /*a8c0*/  IMAD.X R21, R7, 0x1, R231, P6 ;  /* 0x0000000107157824 */ /* 0x000fe200030e06e7 */
[-C--:B------:R-:W-:Y:S01]  /*a8d0*/  IADD3 R194, P6, PT, R4, R230.reuse, RZ ;  /* 0x000000e604c27210 */ /* 0x080fe20007fde0ff */
[C---:B------:R-:W-:Y:S01]  /*a8e0*/  VIADD R4, R5.reuse, UR30 ;  /* 0x0000001e05047c36 */ /* 0x040fe20008000000 */
[----:B------:R-:W-:Y:S01]  /*a8f0*/  SHF.R.S32.HI R7, RZ, 0x1f, R5 ;  /* 0x0000001fff077819 */ /* 0x000fe20000011405 */
[C---:B------:R-:W-:Y:S01]  /*a900*/  IMAD.X R193, R6.reuse, 0x1, R228, P5 ;  /* 0x0000000106c17824 */ /* 0x040fe200028e06e4 */
[CC--:B------:R-:W-:Y:S01]  /*a910*/  IADD3 R196, P5, PT, R5.reuse, R229.reuse, RZ ;  /* 0x000000e505c47210 */ /* 0x0c0fe20007fbe0ff */
[--C-:B------:R-:W-:Y:S01]  /*a920*/  IMAD.X R195, R6, 0x1, R231.reuse, P6 ;  /* 0x0000000106c37824 */ /* 0x100fe200030e06e7 */
[-C--:B------:R-:W-:Y:S01]  /*a930*/  IADD3 R198, P6, PT, R5, R230.reuse, RZ ;  /* 0x000000e605c67210 */ /* 0x080fe20007fde0ff */
[C---:B------:R-:W-:Y:S01]  /*a940*/  VIADD R5, R4.reuse, UR30 ;  /* 0x0000001e04057c36 */ /* 0x040fe20008000000 */
[----:B------:R-:W-:Y:S01]  /*a950*/  SHF.R.S32.HI R6, RZ, 0x1f, R4 ;  /* 0x0000001fff067819 */ /* 0x000fe20000011404 */
        /* <DEDUP_REMOVED lines=34> */
[----:B------:R-:W-:Y:S01]  /*ab80*/  VIADD R244, R248, UR30 ;  /* 0x0000001ef8f47c36 */ /* 0x000fe20008000000 */
[----:B------:R-:W-:Y:S01]  /*ab90*/  SHF.R.S32.HI R5, RZ, 0x1f, R248 ;  /* 0x0000001fff057819 */ /* 0x000fe200000114f8 */
[C---:B------:R-:W-:Y:S01]  /*aba0*/  IMAD.X R225, R4.reuse, 0x1, R228, P5 ;  /* 0x0000000104e17824 */ /* 0x040fe200028e06e4 */
[----:B------:R-:W-:Y:S01]  /*abb0*/  STL.64 [R1+0x50], R22 ;  /* 0x0000501601007387 */ /* 0x000fe20000100a00 */
[--C-:B------:R-:W-:Y:S01]  /*abc0*/  IMAD.X R227, R4, 0x1, R231.reuse, P6 ;  /* 0x0000000104e37824 */ /* 0x100fe200030e06e7 */
[-C--:B------:R-:W-:Y:S01]  /*abd0*/  IADD3 R250, P6, PT, R248, R229.reuse, RZ ;  /* 0x000000e5f8fa7210 */ /* 0x080fe20007fde0ff */
[----:B------:R-:W-:Y:S01]  /*abe0*/  VIADD R240, R244, UR30 ;  /* 0x0000001ef4f07c36 */ /* 0x000fe20008000000 */
[-C--:B------:R-:W-:Y:S01]  /*abf0*/  IADD3 R248, P5, PT, R248, R230.reuse, RZ ;  /* 0x000000e6f8f87210 */ /* 0x080fe20007fbe0ff */
[----:B------:R-:W-:Y:S01]  /*ac00*/  STL.64 [R1+0x48], R20 ;  /* 0x0000481401007387 */ /* 0x000fe20000100a00 */
[----:B------:R-:W-:Y:S01]  /*ac10*/  SHF.R.S32.HI R4, RZ, 0x1f, R244 ;  /* 0x0000001fff047819 */ /* 0x000fe200000114f4 */
[C---:B------:R-:W-:Y:S01]  /*ac20*/  IMAD.X R251, R5.reuse, 0x1, R228, P6 ;  /* 0x0000000105fb7824 */ /* 0x040fe200030e06e4 */
[-C--:B------:R-:W-:Y:S01]  /*ac30*/  IADD3 R246, P6, PT, R244, R229.reuse, RZ ;  /* 0x000000e5f4f67210 */ /* 0x080fe20007fde0ff */
[--C-:B------:R-:W-:Y:S01]  /*ac40*/  IMAD.X R249, R5, 0x1, R231.reuse, P5 ;  /* 0x0000000105f97824 */ /* 0x100fe200028e06e7 */
[----:B------:R-:W-:Y:S01]  /*ac50*/  SHF.R.S32.HI R5, RZ, 0x1f, R240 ;  /* 0x0000001fff057819 */ /* 0x000fe200000114f0 */
[----:B------:R-:W-:Y:S01]  /*ac60*/  VIADD R236, R240, UR30 ;  /* 0x0000001ef0ec7c36 */ /* 0x000fe20008000000 */
[-C--:B------:R-:W-:Y:S01]  /*ac70*/  IADD3 R244, P5, PT, R244, R230.reuse, RZ ;  /* 0x000000e6f4f47210 */ /* 0x080fe20007fbe0ff */
[----:B------:R-:W-:Y:S01]  /*ac80*/  IMAD.X R247, R4, 0x1, R228, P6 ;  /* 0x0000000104f77824 */ /* 0x000fe200030e06e4 */
[-C--:B------:R-:W-:Y:S01]  /*ac90*/  IADD3 R242, P6, PT, R240, R229.reuse, RZ ;  /* 0x000000e5f0f27210 */ /* 0x080fe20007fde0ff */
[----:B------:R-:W-:Y:S01]  /*aca0*/  VIADD R232, R236, UR30 ;  /* 0x0000001eece87c36 */ /* 0x000fe20008000000 */
[----:B------:R0:W-:Y:S01]  /*acb0*/  STL [R1+0x1d8], R192 ;  /* 0x0001d8c001007387 */ /* 0x0001e20000100800 */
[--C-:B------:R-:W-:Y:S01]  /*acc0*/  IMAD.X R245, R4, 0x1, R231.reuse, P5 ;  /* 0x0000000104f57824 */ /* 0x100fe200028e06e7 */
[----:B------:R-:W-:Y:S01]  /*acd0*/  SHF.R.S32.HI R4, RZ, 0x1f, R236 ;  /* 0x0000001fff047819 */ /* 0x000fe200000114ec */
[C---:B------:R-:W-:Y:S01]  /*ace0*/  IMAD.X R243, R5.reuse, 0x1, R228, P6 ;  /* 0x0000000105f37824 */ /* 0x040fe200030e06e4 */
[----:B------:R-:W-:Y:S01]  /*acf0*/  IADD3 R240, P6, PT, R240, R230, RZ ;  /* 0x000000e6f0f07210 */ /* 0x000fe20007fde0ff */
[----:B------:R2:W-:Y:S01]  /*ad00*/  STL [R1+0x1c0], R193 ;  /* 0x0001c0c101007387 */ /* 0x0005e20000100800 */
[----:B------:R-:W-:Y:S01]  /*ad10*/  VIADD R252, R232, UR30 ;  /* 0x0000001ee8fc7c36 */ /* 0x000fe20008000000 */
[----:B-1----:R-:W-:Y:S01]  /*ad20*/  ISETP.GE.AND P5, PT, R8, UR4, PT ;  /* 0x0000000408007c0c */ /* 0x002fe2000bfa6270 */
[----:B------:R-:W1:Y:S01]  /*ad30*/  LDCU.64 UR4, c[0x0][0x398] ;  /* 0x00007300ff0477ac */ /* 0x000e620008000a00 */
[----:B------:R-:W-:Y:S01]  /*ad40*/  IMAD.X R241, R5, 0x1, R231, P6 ;  /* 0x0000000105f17824 */ /* 0x000fe200030e06e7 */
[----:B------:R-:W-:Y:S01]  /*ad50*/  IADD3 R238, P6, PT, R236, R229, RZ ;  /* 0x000000e5ecee7210 */ /* 0x000fe20007fde0ff */
[----:B------:R3:W-:Y:S01]  /*ad60*/  STL.64 [R1+0x1c8], R194 ;  /* 0x0001c8c201007387 */ /* 0x0007e20000100a00 */
[----:B------:R-:W-:-:S02]  /*ad70*/  SHF.R.S32.HI R5, RZ, 0x1f, R232 ;  /* 0x0000001fff057819 */ /* 0x000fc400000114e8 */
[----:B0-----:R-:W-:Y:S01]  /*ad80*/  F2FP.SATFINITE.E4M3.F32.PACK_AB_MERGE_C R192, R177, R176, RZ ;  /* 0x000000b0b1c0723e */ /* 0x001fe200048070ff */
[----:B------:R-:W-:Y:S01]  /*ad90*/  IMAD.X R239, R4, 0x1, R228, P6 ;  /* 0x0000000104ef7824 */ /* 0x000fe200030e06e4 */
[----:B------:R-:W-:Y:S01]  /*ada0*/  IADD3 R236, P6, PT, R236, R230, RZ ;  /* 0x000000e6ecec7210 */ /* 0x000fe20007fde0ff */
[----:B------:R0:W-:Y:S01]  /*adb0*/  STL.64 [R1+0x1d0], R196 ;  /* 0x0001d0c401007387 */ /* 0x0001e20000100a00 */
[----:B--2---:R-:W-:-:S03]  /*adc0*/  F2FP.SATFINITE.E4M3.F32.PACK_AB_MERGE_C R193, R179, R178, RZ ;  /* 0x000000b2b3c1723e */ /* 0x004fc600048070ff */
[--C-:B------:R-:W-:Y:S01]  /*add0*/  IMAD.X R237, R4, 0x1, R231.reuse, P6 ;  /* 0x0000000104ed7824 */ /* 0x100fe200030e06e7 */
[CC--:B------:R-:W-:Y:S01]  /*ade0*/  IADD3 R234, P6, PT, R232.reuse, R229.reuse, RZ ;  /* 0x000000e5e8ea7210 */ /* 0x0c0fe20007fde0ff */
[----:B------:R2:W-:Y:S01]  /*adf0*/  STL.64 [R1+0x1e0], R198 ;  /* 0x0001e0c601007387 */ /* 0x0005e20000100a00 */
[----:B---3--:R-:W-:Y:S02]  /*ae00*/  F2FP.SATFINITE.E4M3.F32.PACK_AB_MERGE_C R194, R171, R170, RZ ;  /* 0x000000aaabc2723e */ /* 0x008fe400048070ff */
[----:B------:R-:W-:Y:S01]  /*ae10*/  SHF.R.S32.HI R4, RZ, 0x1f, R252 ;  /* 0x0000001fff047819 */ /* 0x000fe200000114fc */
[----:B------:R-:W-:Y:S01]  /*ae20*/  IMAD.X R235, R5, 0x1, R228, P6 ;  /* 0x0000000105eb7824 */ /* 0x000fe200030e06e4 */
[----:B------:R-:W-:Y:S01]  /*ae30*/  IADD3 R232, P6, PT, R232, R230, RZ ;  /* 0x000000e6e8e87210 */ /* 0x000fe20007fde0ff */
[----:B------:R3:W-:Y:S01]  /*ae40*/  STL.64 [R1+0x1e8], R200 ;  /* 0x0001e8c801007387 */ /* 0x0007e20000100a00 */
[----:B0-----:R-:W-:Y:S02]  /*ae50*/  F2FP.SATFINITE.E4M3.F32.PACK_AB_MERGE_C R196, R169, R168, RZ ;  /* 0x000000a8a9c4723e */ /* 0x001fe400048070ff */
[----:B------:R-:W-:Y:S01]  /*ae60*/  F2FP.SATFINITE.E4M3.F32.PACK_AB_MERGE_C R197, R175, R174, RZ ;  /* 0x000000aeafc5723e */ /* 0x000fe200048070ff */
[----:B------:R0:W-:Y:S01]  /*ae70*/  STL.64 [R1+0x1f0], R202 ;  /* 0x0001f0ca01007387 */ /* 0x0001e20000100a00 */
[----:B------:R-:W-:Y:S01]  /*ae80*/  IMAD.X R233, R5, 0x1, R231, P6 ;  /* 0x0000000105e97824 */ /* 0x000fe200030e06e7 */
[----:B------:R-:W-:Y:S01]  /*ae90*/  IADD3 R174, P6, PT, R252, R229, RZ ;  /* 0x000000e5fcae7210 */ /* 0x000fe20007fde0ff */
[----:B--2---:R-:W-:Y:S01]  /*aea0*/  IMAD.MOV.U32 R198, RZ, RZ, R16 ;  /* 0x000000ffffc67224 */ /* 0x004fe200078e0010 */
[----:B------:R-:W-:Y:S01]  /*aeb0*/  F2FP.SATFINITE.E4M3.F32.PACK_AB_MERGE_C R195, R173, R172, RZ ;  /* 0x000000acadc3723e */ /* 0x000fe200048070ff */
[----:B------:R2:W-:Y:S01]  /*aec0*/  STL.64 [R1+0x1f8], R206 ;  /* 0x0001f8ce01007387 */ /* 0x0005e20000100a00 */
[----:B------:R-:W-:-:S02]  /*aed0*/  IMAD.MOV.U32 R199, RZ, RZ, R17 ;  /* 0x000000ffffc77224 */ /* 0x000fc400078e0011 */
[----:B------:R-:W-:Y:S01]  /*aee0*/  IMAD.X R175, R4, 0x1, R228, P6 ;  /* 0x0000000104af7824 */ /* 0x000fe200030e06e4 */
[----:B------:R-:W-:Y:S01]  /*aef0*/  IADD3 R172, P6, PT, R252, R230, RZ ;  /* 0x000000e6fcac7210 */ /* 0x000fe20007fde0ff */
[----:B------:R1:W-:Y:S01]  /*af00*/  STL.64 [R1+0x200], R208 ;  /* 0x000200d001007387 */ /* 0x0003e20000100a00 */
[----:B---3--:R-:W-:Y:S01]  /*af10*/  IMAD.MOV.U32 R200, RZ, RZ, R18 ;  /* 0x000000ffffc87224 */ /* 0x008fe200078e0012 */
[----:B0-----:R-:W-:Y:S01]  /*af20*/  F2FP.SATFINITE.E4M3.F32.PACK_AB_MERGE_C R202, R165, R164, RZ ;  /* 0x000000a4a5ca723e */ /* 0x001fe200048070ff */
[----:B------:R-:W-:Y:S01]  /*af30*/  IMAD.MOV.U32 R201, RZ, RZ, R19 ;  /* 0x000000ffffc97224 */ /* 0x000fe200078e0013 */
[----:B------:R-:W-:Y:S01]  /*af40*/  F2FP.SATFINITE.E4M3.F32.PACK_AB_MERGE_C R203, R167, R166, RZ ;  /* 0x000000a6a7cb723e */ /* 0x000fe200048070ff */
[----:B------:R-:W-:Y:S01]  /*af50*/  IMAD.X R173, R4, 0x1, R231, P6 ;  /* 0x0000000104ad7824 */ /* 0x000fe200030e06e7 */
[----:B------:R-:W-:Y:S01]  /*af60*/  LDTM.x64 R108, tmem[UR12+0x40] ;  /* 0x0000400c006c79ee */ /* 0x000fe20008340000 */
[----:B------:R-:W0:Y:S01]  /*af70*/  LDTM.x64 R44, tmem[UR12+0x80] ;  /* 0x0000800c002c79ee */ /* 0x000e220008340000 */
[----:B------:R-:W-:Y:S01]  /*af80*/  ISETP.GE.AND P6, PT, R2, UR18, PT ;  /* 0x0000001202007c0c */ /* 0x000fe2000bfc6270 */
[----:B--2---:R-:W-:-:S02]  /*af90*/  IMAD.MOV.U32 R206, RZ, RZ, R14 ;  /* 0x000000ffffce7224 */ /* 0x004fc400078e000e */
[----:B------:R-:W-:Y:S01]  /*afa0*/  IMAD.MOV.U32 R207, RZ, RZ, R15 ;  /* 0x000000ffffcf7224 */ /* 0x000fe200078e000f */
[----:B------:R-:W-:Y:S01]  /*afb0*/  ISETP.LT.AND P6, PT, R0, UR33, !P6 ;  /* 0x0000002100007c0c */ /* 0x000fe2000f7c1270 */
[----:B-1----:R-:W-:Y:S02]  /*afc0*/  IMAD.MOV.U32 R208, RZ, RZ, R12 ;  /* 0x000000ffffd07224 */ /* 0x002fe400078e000c */
[----:B------:R-:W-:Y:S01]  /*afd0*/  IMAD.MOV.U32 R209, RZ, RZ, R13 ;  /* 0x000000ffffd17224 */ /* 0x000fe200078e000d */
[----:B0-----:R-:W-:Y:S01]  /*afe0*/  F2FP.SATFINITE.E4M3.F32.PACK_AB_MERGE_C R185, R69, R68, RZ ;  /* 0x0000004445b9723e */ /* 0x001fe200048070ff */
[----:B------:R-:W-:Y:S01]  /*aff0*/  IMAD.MOV.U32 R68, RZ, RZ, R10 ;  /* 0x000000ffff447224 */ /* 0x000fe200078e000a */
[----:B------:R-:W-:Y:S01]  /*b000*/  F2FP.SATFINITE.E4M3.F32.PACK_AB_MERGE_C R176, R45, R44, RZ ;  /* 0x0000002c2db0723e */ /* 0x000fe200048070ff */
[----:B------:R-:W-:Y:S01]  /*b010*/  IMAD.MOV.U32 R69, RZ, RZ, R11 ;  /* 0x000000ffff457224 */ /* 0x000fe200078e000b */
[----:B------:R-:W-:Y:S02]  /*b020*/  F2FP.SATFINITE.E4M3.F32.PACK_AB_MERGE_C R177, R47, R46, RZ ;  /* 0x0000002e2fb1723e */ /* 0x000fe400048070ff */
[----:B------:R-:W-:-:S02]  /*b030*/  F2FP.SATFINITE.E4M3.F32.PACK_AB_MERGE_C R178, R49, R48, RZ ;  /* 0x0000003031b2723e */ /* 0x000fc400048070ff */
[----:B------:R-:W-:Y:S02]  /*b040*/  F2FP.SATFINITE.E4M3.F32.PACK_AB_MERGE_C R179, R51, R50, RZ ;  /* 0x0000003233b3723e */ /* 0x000fe400048070ff */
[----:B------:R-:W-:Y:S02]  /*b050*/  F2FP.SATFINITE.E4M3.F32.PACK_AB_MERGE_C R180, R53, R52, RZ ;  /* 0x0000003435b4723e */ /* 0x000fe400048070ff */
[----:B------:R-:W-:Y:S02]  /*b060*/  F2FP.SATFINITE.E4M3.F32.PACK_AB_MERGE_C R181, R55, R54, RZ ;  /* 0x0000003637b5723e */ /* 0x000fe400048070ff */
[----:B------:R-:W-:Y:S02]  /*b070*/  F2FP.SATFINITE.E4M3.F32.PACK_AB_MERGE_C R182, R57, R56, RZ ;  /* 0x0000003839b6723e */ /* 0x000fe400048070ff */
[----:B------:R-:W-:Y:S02]  /*b080*/  F2FP.SATFINITE.E4M3.F32.PACK_AB_MERGE_C R183, R59, R58, RZ ;  /* 0x0000003a3bb7723e */ /* 0x000fe400048070ff */
[----:B------:R-:W-:-:S02]  /*b090*/  F2FP.SATFINITE.E4M3.F32.PACK_AB_MERGE_C R184, R61, R60, RZ ;  /* 0x0000003c3db8723e */ /* 0x000fc400048070ff */
[----:B------:R-:W-:Y:S02]  /*b0a0*/  F2FP.SATFINITE.E4M3.F32.PACK_AB_MERGE_C R187, R63, R62, RZ ;  /* 0x0000003e3fbb723e */ /* 0x000fe400048070ff */
[----:B------:R-:W-:Y:S02]  /*b0b0*/  F2FP.SATFINITE.E4M3.F32.PACK_AB_MERGE_C R188, R65, R64, RZ ;  /* 0x0000004041bc723e */ /* 0x000fe400048070ff */
[----:B------:R-:W-:Y:S02]  /*b0c0*/  F2FP.SATFINITE.E4M3.F32.PACK_AB_MERGE_C R186, R67, R66, RZ ;  /* 0x0000004243ba723e */ /* 0x000fe400048070ff */
[----:B------:R-:W0:Y:S01]  /*b0d0*/  LDTM.x64 R4, tmem[UR12+0xc0] ;  /* 0x0000c00c000479ee */ /* 0x000e220008340000 */
[----:B------:R-:W-:Y:S01]  /*b0e0*/  NOP ;  /* 0x0000000000007918 */ /* 0x000fe20000000000 */
[----:B------:R1:W-:Y:S01]  /*b0f0*/  @P6 STG.E.U8 desc[UR24][R68.64], R202 ;  /* 0x000000ca44006986 */ /* 0x0003e2000c101118 */
[----:B------:R-:W-:Y:S01]  /*b100*/  ISETP.GE.AND P6, PT, R0, UR19, PT ;  /* 0x0000001300007c0c */ /* 0x000fe2000bfc6270 */
[----:B------:R-:W2:Y:S03]  /*b110*/  LDCU.64 UR12, c[0x0][0x398] ;  /* 0x00007300ff0c77ac */ /* 0x000ea60008000a00 */
[----:B------:R-:W-:Y:S01]  /*b120*/  ISETP.LT.AND P6, PT, R3, UR4, !P6 ;  /* 0x0000000403007c0c */ /* 0x000fe2000f7c1270 */
[----:B------:R-:W3:Y:S01]  /*b130*/  LDCU UR4, c[0x0][0x39c] ;  /* 0x00007380ff0477ac */ /* 0x000ee20008000800 */
[----:B------:R-:W0:Y:S01]  /*b140*/  LDCU.64 UR18, c[0x0][0x398] ;  /* 0x00007300ff1277ac */ /* 0x000e220008000a00 */
[----:B-1----:R-:W-:-:S10]  /*b150*/  PRMT R68, R202, 0x9910, RZ ;  /* 0x00009910ca447816 */ /* 0x002fd400000000ff */
[----:B------:R1:W-:Y:S01]  /*b160*/  @P6 STG.E.U8 desc[UR24][R208.64], R176 ;  /* 0x000000b0d0006986 */ /* 0x0003e2000c101118 */
[----:B------:R-:W-:Y:S01]  /*b170*/  ISETP.LT.AND P6, PT, R2, UR6, !P2 ;  /* 0x0000000602007c0c */ /* 0x000fe2000d7c1270 */
[----:B------:R-:W0:Y:S01]  /*b180*/  LDCU UR6, c[0x0][0x398] ;  /* 0x00007300ff0677ac */ /* 0x000e220008000800 */
[----:B------:R-:W-:Y:S02]  /*b190*/  SHF.R.S32.HI R68, RZ, 0x8, R68 ;  /* 0x00000008ff447819 */ /* 0x000fe40000011444 */
[----:B--2---:R-:W-:Y:S01]  /*b1a0*/  ISETP.LT.AND P2, PT, R3, UR12, !P2 ;  /* 0x0000000c03007c0c */ /* 0x004fe2000d741270 */
[----:B------:R-:W2:Y:S01]  /*b1b0*/  LDCU UR12, c[0x0][0x398] ;  /* 0x00007300ff0c77ac */ /* 0x000ea20008000800 */
[----:B-1----:R-:W2:Y:S07]  /*b1c0*/  LDL.LU.64 R208, [R1+0x110] ;  /* 0x0001100001d07983 */ /* 0x002eae0000300a00 */
[----:B------:R1:W-:Y:S02]  /*b1d0*/  @P6 STG.E.U8 desc[UR24][R206.64], R68 ;  /* 0x00000044ce006986 */ /* 0x0003e4000c101118 */
[----:B-1----:R-:W-:-:S02]  /*b1e0*/  VIADD R68, R0, 0x7 ;  /* 0x0000000700447836 */ /* 0x002fc40000000000 */
[----:B------:R-:W2:Y:S03]  /*b1f0*/  LDL.LU.64 R206, [R1+0x108] ;  /* 0x0001080001ce7983 */ /* 0x000ea60000300a00 */
[----:B---3--:R-:W-:Y:S01]  /*b200*/  ISETP.GE.AND P6, PT, R68, UR4, PT ;  /* 0x0000000444007c0c */ /* 0x008fe2000bfc6270 */
[----:B------:R-:W1:Y:S01]  /*b210*/  LDCU UR4, c[0x0][0x39c] ;  /* 0x00007380ff0477ac */ /* 0x000e620008000800 */
[----:B------:R-:W-:-:S04]  /*b220*/  PRMT R68, R176, 0x9910, RZ ;  /* 0x00009910b0447816 */ /* 0x000fc800000000ff */
[----:B------:R-:W-:-:S05]  /*b230*/  SHF.R.S32.HI R68, RZ, 0x8, R68 ;  /* 0x00000008ff447819 */ /* 0x000fca0000011444 */
[----:B------:R3:W-:Y:S01]  /*b240*/  @P2 STG.E.U8 desc[UR24][R198.64], R68 ;  /* 0x00000044c6002986 */ /* 0x0007e2000c101118 */
[----:B------:R-:W-:Y:S01]  /*b250*/  ISETP.LT.AND P2, PT, R2, UR8, !P3 ;  /* 0x0000000802007c0c */ /* 0x000fe2000df41270 */
[----:B------:R-:W0:Y:S01]  /*b260*/  LDCU UR8, c[0x0][0x398] ;  /* 0x00007300ff0877ac */ /* 0x000e220008000800 */
[----:B---3--:R-:W-:Y:S01]  /*b270*/  VIADD R68, R0, 0x8 ;  /* 0x0000000800447836 */ /* 0x008fe20000000000 */
[----:B------:R-:W3:Y:S10]  /*b280*/  LDL.LU.64 R198, [R1+0x100] ;  /* 0x0001000001c67983 */ /* 0x000ef40000300a00 */
[----:B------:R0:W-:Y:S01]  /*b290*/  @P2 STG.E.U8 desc[UR24][R200.64], R203 ;  /* 0x000000cbc8002986 */ /* 0x0001e2000c101118 */
[----:B-1----:R-:W-:Y:S01]  /*b2a0*/  ISETP.GE.AND P2, PT, R68, UR4, PT ;  /* 0x0000000444007c0c */ /* 0x002fe2000bf46270 */
[----:B------:R-:W1:Y:S02]  /*b2b0*/  LDCU UR4, c[0x0][0x39c] ;  /* 0x00007380ff0477ac */ /* 0x000e640008000800 */
[----:B0-----:R-:W2:Y:S04]  /*b2c0*/  LDL.LU.64 R200, [R1+0xf8] ;  /* 0x0000f80001c87983 */ /* 0x001ea80000300a00 */
[----:B------:R-:W2:Y:S01]  /*b2d0*/  LDL.LU.64 R68, [R1+0x118] ;  /* 0x0001180001447983 */ /* 0x000ea20000300a00 */
[----:B-----5:R-:W-:Y:S01]  /*b2e0*/  ISETP.LT.AND P3, PT, R3, UR16, !P3 ;  /* 0x0000001003007c0c */ /* 0x020fe2000df61270 */
[----:B------:R-:W-:Y:S01]  /*b2f0*/  VIADD R252, R252, UR30 ;  /* 0x0000001efcfc7c36 */ /* 0x000fe20008000000 */
[----:B------:R-:W0:Y:S11]  /*b300*/  LDCU UR16, c[0x0][0x398] ;  /* 0x00007300ff1077ac */ /* 0x000e360008000800 */
[----:B--2---:R2:W-:Y:S01]  /*b310*/  @P3 STG.E.U8 desc[UR24][R68.64], R177 ;  /* 0x000000b144003986 */ /* 0x0045e2000c101118 */
[----:B------:R-:W-:Y:S01]  /*b320*/  ISETP.LT.AND P3, PT, R2, UR14, !P0 ;  /* 0x0000000e02007c0c */ /* 0x000fe2000c761270 */
[----:B------:R-:W5:Y:S01]  /*b330*/  LDCU UR14, c[0x0][0x398] ;  /* 0x00007300ff0e77ac */ /* 0x000f620008000800 */
[----:B--2---:R-:W-:-:S02]  /*b340*/  PRMT R68, R203, 0x9910, RZ ;  /* 0x00009910cb447816 */ /* 0x004fc400000000ff */
[----:B------:R-:W2:Y:S02]  /*b350*/  LDL.LU.64 R202, [R1+0xf0] ;  /* 0x0000f00001ca7983 */ /* 0x000ea40000300a00 */
[----:B------:R-:W-:Y:S02]  /*b360*/  SHF.R.S32.HI R68, RZ, 0x8, R68 ;  /* 0x00000008ff447819 */ /* 0x000fe40000011444 */
[----:B------:R-:W-:-:S05]  /*b370*/  ISETP.LT.AND P0, PT, R3, UR20, !P0 ;  /* 0x0000001403007c0c */ /* 0x000fca000c701270 */
[----:B------:R0:W-:Y:S02]  /*b380*/  @P3 STG.E.U8 desc[UR24][R208.64], R68 ;  /* 0x00000044d0003986 */ /* 0x0001e4000c101118 */
[----:B0-----:R-:W-:Y:S02]  /*b390*/  VIADD R68, R0, 0x9 ;  /* 0x0000000900447836 */ /* 0x001fe40000000000 */
[----:B------:R-:W5:Y:S03]  /*b3a0*/  LDL.LU.64 R208, [R1+0xe8] ;  /* 0x0000e80001d07983 */ /* 0x000f660000300a00 */
[----:B-1----:R-:W-:Y:S01]  /*b3b0*/  ISETP.GE.AND P3, PT, R68, UR4, PT ;  /* 0x0000000444007c0c */ /* 0x002fe2000bf66270 */
[----:B------:R-:W0:Y:S01]  /*b3c0*/  LDCU UR4, c[0x0][0x39c] ;  /* 0x00007380ff0477ac */ /* 0x000e220008000800 */
[----:B------:R-:W-:-:S04]  /*b3d0*/  PRMT R68, R177, 0x9910, RZ ;  /* 0x00009910b1447816 */ /* 0x000fc800000000ff */
[----:B------:R-:W-:-:S05]  /*b3e0*/  SHF.R.S32.HI R68, RZ, 0x8, R68 ;  /* 0x00000008ff447819 */ /* 0x000fca0000011444 */
[----:B------:R1:W-:Y:S04]  /*b3f0*/  @P0 STG.E.U8 desc[UR24][R206.64], R68 ;  /* 0x00000044ce000986 */ /* 0x0003e8000c101118 */
[----:B-1----:R-:W5:Y:S01]  /*b400*/  LDL.LU.64 R206, [R1+0xe0] ;  /* 0x0000e00001ce7983 */ /* 0x002f620000300a00 */
[----:B------:R-:W-:Y:S02]  /*b410*/  ISETP.LT.AND P0, PT, R2, UR18, !P1 ;  /* 0x0000001202007c0c */ /* 0x000fe4000cf01270 */
[----:B------:R-:W-:Y:S01]  /*b420*/  PRMT R69, R196, 0x9910, RZ ;  /* 0x00009910c4457816 */ /* 0x000fe200000000ff */
[----:B------:R-:W-:Y:S01]  /*b430*/  VIADD R68, R0, 0xa ;  /* 0x0000000a00447836 */ /* 0x000fe20000000000 */
[----:B----4-:R-:W-:Y:S01]  /*b440*/  ISETP.LT.AND P1, PT, R3, UR26, !P1 ;  /* 0x0000001a03007c0c */ /* 0x010fe2000cf21270 */
[----:B------:R-:W1:Y:S08]  /*b450*/  LDCU UR18, c[0x0][0x398] ;  /* 0x00007300ff1277ac */ /* 0x000e700008000800 */
[----:B---3--:R3:W-:Y:S04]  /*b460*/  @P0 STG.E.U8 desc[UR24][R198.64], R196 ;  /* 0x000000c4c6000986 */ /* 0x0087e8000c101118 */
[----:B---3--:R-:W3:Y:S01]  /*b470*/  LDL.LU.64 R198, [R1+0xd8] ;  /* 0x0000d80001c67983 */ /* 0x008ee20000300a00 */
[----:B------:R-:W-:-:S02]  /*b480*/  SHF.R.S32.HI R69, RZ, 0x8, R69 ;  /* 0x00000008ff457819 */ /* 0x000fc40000011445 */
[----:B0-----:R-:W-:Y:S01]  /*b490*/  ISETP.GE.AND P0, PT, R68, UR4, PT ;  /* 0x0000000444007c0c */ /* 0x001fe2000bf06270 */
[----:B------:R0:W-:Y:S01]  /*b4a0*/  @P1 STG.E.U8 desc[UR24][R200.64], R178 ;  /* 0x000000b2c8001986 */ /* 0x0001e2000c101118 */
[----:B------:R-:W4:Y:S03]  /*b4b0*/  LDCU UR4, c[0x0][0x39c] ;  /* 0x00007380ff0477ac */ /* 0x000f260008000800 */
[----:B0-----:R-:W3:Y:S01]  /*b4c0*/  LDL.LU.64 R200, [R1+0xd0] ;  /* 0x0000d00001c87983 */ /* 0x001ee20000300a00 */
[----:B------:R-:W-:Y:S01]  /*b4d0*/  ISETP.LT.AND P1, PT, R2, UR22, !P4 ;  /* 0x0000001602007c0c */ /* 0x000fe2000e721270 */
[----:B------:R-:W-:Y:S01]  /*b4e0*/  VIADD R68, R0, 0xb ;  /* 0x0000000b00447836 */ /* 0x000fe20000000000 */
[----:B------:R-:W-:-:S11]  /*b4f0*/  ISETP.LT.AND P4, PT, R3, UR28, !P4 ;  /* 0x0000001c03007c0c */ /* 0x000fd6000e781270 */
[----:B--2---:R0:W-:Y:S04]  /*b500*/  @P1 STG.E.U8 desc[UR24][R202.64], R69 ;  /* 0x00000045ca001986 */ /* 0x0041e8000c101118 */
[----:B0-----:R-:W2:Y:S04]  /*b510*/  LDL.LU.64 R202, [R1+0xc8] ;  /* 0x0000c80001ca7983 */ /* 0x001ea80000300a00 */
[----:B------:R-:W2:Y:S01]  /*b520*/  LDL.LU.64 R176, [R1+0xc0] ;  /* 0x0000c00001b07983 */ /* 0x000ea20000300a00 */
[----:B----4-:R-:W-:Y:S01]  /*b530*/  ISETP.GE.AND P1, PT, R68, UR4, PT ;  /* 0x0000000444007c0c */ /* 0x010fe2000bf26270 */
[----:B------:R-:W0:Y:S01]  /*b540*/  LDCU UR4, c[0x0][0x39c] ;  /* 0x00007380ff0477ac */ /* 0x000e220008000800 */
[----:B------:R-:W-:-:S04]  /*b550*/  PRMT R68, R178, 0x9910, RZ ;  /* 0x00009910b2447816 */ /* 0x000fc800000000ff */
[----:B------:R-:W-:-:S05]  /*b560*/  SHF.R.S32.HI R68, RZ, 0x8, R68 ;  /* 0x00000008ff447819 */ /* 0x000fca0000011444 */
[----:B-----5:R4:W-:Y:S01]  /*b570*/  @P4 STG.E.U8 desc[UR24][R208.64], R68 ;  /* 0x00000044d0004986 */ /* 0x0209e2000c101118 */
[----:B------:R-:W-:Y:S01]  /*b580*/  ISETP.LT.AND P4, PT, R2, UR32, !P5 ;  /* 0x0000002002007c0c */ /* 0x000fe2000ef81270 */
[----:B----4-:R-:W-:Y:S01]  /*b590*/  VIADD R68, R0, 0xc ;  /* 0x0000000c00447836 */ /* 0x010fe20000000000 */
[----:B------:R-:W-:Y:S01]  /*b5a0*/  PRMT R69, R194, 0x9910, RZ ;  /* 0x00009910c2457816 */ /* 0x000fe200000000ff */
[----:B------:R-:W4:Y:S10]  /*b5b0*/  LDL.LU.64 R208, [R1+0x200] ;  /* 0x0002000001d07983 */ /* 0x000f340000300a00 */
[----:B------:R5:W-:Y:S01]  /*b5c0*/  @P4 STG.E.U8 desc[UR24][R206.64], R194 ;  /* 0x000000c2ce004986 */ /* 0x000be2000c101118 */
[----:B0-----:R-:W-:Y:S01]  /*b5d0*/  ISETP.GE.AND P4, PT, R68, UR4, PT ;  /* 0x0000000444007c0c */ /* 0x001fe2000bf86270 */
[----:B------:R-:W0:Y:S01]  /*b5e0*/  LDCU UR4, c[0x0][0x398] ;  /* 0x00007300ff0477ac */ /* 0x000e220008000800 */
[----:B------:R-:W-:Y:S01]  /*b5f0*/  SHF.R.S32.HI R69, RZ, 0x8, R69 ;  /* 0x00000008ff457819 */ /* 0x000fe20000011445 */
[----:B-----5:R-:W5:Y:S01]  /*b600*/  LDL.LU.64 R206, [R1+0x1f8] ;  /* 0x0001f80001ce7983 */ /* 0x020f620000300a00 */
[----:B0-----:R-:W-:Y:S01]  /*b610*/  ISETP.LT.AND P5, PT, R3, UR4, !P5 ;  /* 0x0000000403007c0c */ /* 0x001fe2000efa1270 */
[----:B------:R-:W0:Y:S01]  /*b620*/  LDCU UR4, c[0x0][0x39c] ;  /* 0x00007380ff0477ac */ /* 0x000e220008000800 */
[----:B------:R-:W-:-:S11]  /*b630*/  VIADD R68, R0, 0xd ;  /* 0x0000000d00447836 */ /* 0x000fd60000000000 */
[----:B---3--:R3:W-:Y:S01]  /*b640*/  @P5 STG.E.U8 desc[UR24][R198.64], R179 ;  /* 0x000000b3c6005986 */ /* 0x0087e2000c101118 */
[----:B------:R-:W-:Y:S01]  /*b650*/  ISETP.LT.AND P5, PT, R2, UR6, !P6 ;  /* 0x0000000602007c0c */ /* 0x000fe2000f7a1270 */
[----:B------:R-:W1:Y:S02]  /*b660*/  LDCU UR6, c[0x0][0x398] ;  /* 0x00007300ff0677ac */ /* 0x000e640008000800 */
[----:B---3--:R-:W3:Y:S10]  /*b670*/  LDL.LU.64 R198, [R1+0xb0] ;  /* 0x0000b00001c67983 */ /* 0x008ef40000300a00 */
[----:B------:R1:W-:Y:S01]  /*b680*/  @P5 STG.E.U8 desc[UR24][R200.64], R69 ;  /* 0x00000045c8005986 */ /* 0x0003e2000c101118 */
[----:B0-----:R-:W-:Y:S01]  /*b690*/  ISETP.GE.AND P5, PT, R68, UR4, PT ;  /* 0x0000000444007c0c */ /* 0x001fe2000bfa6270 */
[----:B------:R-:W0:Y:S01]  /*b6a0*/  LDCU UR4, c[0x0][0x398] ;  /* 0x00007300ff0477ac */ /* 0x000e220008000800 */
[----:B------:R-:W-:-:S04]  /*b6b0*/  PRMT R68, R179, 0x9910, RZ ;  /* 0x00009910b3447816 */ /* 0x000fc800000000ff */
[----:B------:R-:W-:Y:S01]  /*b6c0*/  SHF.R.S32.HI R68, RZ, 0x8, R68 ;  /* 0x00000008ff447819 */ /* 0x000fe20000011444 */
[----:B-1----:R-:W3:Y:S04]  /*b6d0*/  LDL.LU.64 R200, [R1+0xa8] ;  /* 0x0000a80001c87983 */ /* 0x002ee80000300a00 */
[----:B------:R-:W3:Y:S01]  /*b6e0*/  LDL.LU.64 R178, [R1+0xa0] ;  /* 0x0000a00001b27983 */ /* 0x000ee20000300a00 */
[----:B0-----:R-:W-:Y:S01]  /*b6f0*/  ISETP.LT.AND P6, PT, R3, UR4, !P6 ;  /* 0x0000000403007c0c */ /* 0x001fe2000f7c1270 */
[----:B------:R-:W0:-:S12]  /*b700*/  LDCU UR4, c[0x0][0x39c] ;  /* 0x00007380ff0477ac */ /* 0x000e180008000800 */
[----:B--2---:R1:W-:Y:S01]  /*b710*/  @P6 STG.E.U8 desc[UR24][R202.64], R68 ;  /* 0x00000044ca006986 */ /* 0x0043e2000c101118 */
[----:B------:R-:W-:Y:S01]  /*b720*/  ISETP.LT.AND P6, PT, R2, UR6, !P2 ;  /* 0x0000000602007c0c */ /* 0x000fe2000d7c1270 */
[----:B------:R-:W2:Y:S01]  /*b730*/  LDCU UR6, c[0x0][0x398] ;  /* 0x00007300ff0677ac */ /* 0x000ea20008000800 */
[----:B-1----:R-:W-:Y:S01]  /*b740*/  VIADD R68, R0, 0xe ;  /* 0x0000000e00447836 */ /* 0x002fe20000000000 */
[----:B------:R-:W2:Y:S10]  /*b750*/  LDL.LU.64 R202, [R1+0x1f0] ;  /* 0x0001f00001ca7983 */ /* 0x000eb40000300a00 */
[----:B------:R1:W-:Y:S01]  /*b760*/  @P6 STG.E.U8 desc[UR24][R176.64], R195 ;  /* 0x000000c3b0006986 */ /* 0x0003e2000c101118 */
[----:B0-----:R-:W-:Y:S01]  /*b770*/  ISETP.GE.AND P6, PT, R68, UR4, PT ;  /* 0x0000000444007c0c */ /* 0x001fe2000bfc6270 */
[----:B------:R-:W0:Y:S02]  /*b780*/  LDCU UR4, c[0x0][0x398] ;  /* 0x00007300ff0477ac */ /* 0x000e240008000800 */
[----:B-1----:R-:W2:Y:S04]  /*b790*/  LDL.LU.64 R176, [R1+0x98] ;  /* 0x0000980001b07983 */ /* 0x002ea80000300a00 */
[----:B------:R-:W2:Y:S01]  /*b7a0*/  LDL.LU.64 R68, [R1+0xb8] ;  /* 0x0000b80001447983 */ /* 0x000ea20000300a00 */
[----:B0-----:R-:W-:Y:S01]  /*b7b0*/  ISETP.LT.AND P2, PT, R3, UR4, !P2 ;  /* 0x0000000403007c0c */ /* 0x001fe2000d741270 */
[----:B------:R-:W0:-:S12]  /*b7c0*/  LDCU UR4, c[0x0][0x39c] ;  /* 0x00007380ff0477ac */ /* 0x000e180008000800 */
[----:B--2---:R1:W-:Y:S02]  /*b7d0*/  @P2 STG.E.U8 desc[UR24][R68.64], R180 ;  /* 0x000000b444002986 */ /* 0x0043e4000c101118 */
[----:B-1----:R-:W-:Y:S02]  /*b7e0*/  PRMT R69, R195, 0x9910, RZ ;  /* 0x00009910c3457816 */ /* 0x002fe400000000ff */
[----:B------:R-:W2:Y:S01]  /*b7f0*/  LDL.LU.64 R194, [R1+0x90] ;  /* 0x0000900001c27983 */ /* 0x000ea20000300a00 */
[----:B------:R-:W-:Y:S01]  /*b800*/  ISETP.LT.AND P2, PT, R2, UR6, !P3 ;  /* 0x0000000602007c0c */ /* 0x000fe2000df41270 */
[----:B------:R-:W-:Y:S01]  /*b810*/  VIADD R68, R0, 0xf ;  /* 0x0000000f00447836 */ /* 0x000fe20000000000 */
[----:B------:R-:W-:Y:S01]  /*b820*/  SHF.R.S32.HI R69, RZ, 0x8, R69 ;  /* 0x00000008ff457819 */ /* 0x000fe20000011445 */
[----:B------:R-:W1:Y:S10]  /*b830*/  LDCU UR6, c[0x0][0x398] ;  /* 0x00007300ff0677ac */ /* 0x000e740008000800 */
[----:B---3--:R3:W-:Y:S01]  /*b840*/  @P2 STG.E.U8 desc[UR24][R198.64], R69 ;  /* 0x00000045c6002986 */ /* 0x0087e2000c101118 */
[----:B0-----:R-:W-:Y:S01]  /*b850*/  ISETP.GE.AND P2, PT, R68, UR4, PT ;  /* 0x0000000444007c0c */ /* 0x001fe2000bf46270 */
[----:B------:R-:W0:Y:S01]  /*b860*/  LDCU UR4, c[0x0][0x398] ;  /* 0x00007300ff0477ac */ /* 0x000e220008000800 */
[----:B------:R-:W-:-:S04]  /*b870*/  PRMT R68, R180, 0x9910, RZ ;  /* 0x00009910b4447816 */ /* 0x000fc800000000ff */
[----:B------:R-:W-:Y:S01]  /*b880*/  SHF.R.S32.HI R68, RZ, 0x8, R68 ;  /* 0x00000008ff447819 */ /* 0x000fe20000011444 */
[----:B---3--:R-:W3:Y:S01]  /*b890*/  LDL.LU.64 R198, [R1+0x88] ;  /* 0x0000880001c67983 */ /* 0x008ee20000300a00 */
[----:B0-----:R-:W-:Y:S01]  /*b8a0*/  ISETP.LT.AND P3, PT, R3, UR4, !P3 ;  /* 0x0000000403007c0c */ /* 0x001fe2000df61270 */
[----:B------:R-:W0:-:S12]  /*b8b0*/  LDCU UR4, c[0x0][0x39c] ;  /* 0x00007380ff0477ac */ /* 0x000e180008000800 */
[----:B------:R0:W-:Y:S01]  /*b8c0*/  @P3 STG.E.U8 desc[UR24][R200.64], R68 ;  /* 0x00000044c8003986 */ /* 0x0001e2000c101118 */
[----:B-1----:R-:W-:Y:S01]  /*b8d0*/  ISETP.LT.AND P3, PT, R2, UR6, !P0 ;  /* 0x0000000602007c0c */ /* 0x002fe2000c761270 */
[----:B------:R-:W1:Y:S01]  /*b8e0*/  LDCU UR6, c[0x0][0x398] ;  /* 0x00007300ff0677ac */ /* 0x000e620008000800 */
[----:B0-----:R-:W-:Y:S01]  /*b8f0*/  VIADD R68, R0, 0x10 ;  /* 0x0000001000447836 */ /* 0x001fe20000000000 */
[----:B------:R-:W-:-:S10]  /*b900*/  PRMT R69, R197, 0x9910, RZ ;  /* 0x00009910c5457816 */ /* 0x000fd400000000ff */
[----:B------:R0:W-:Y:S01]  /*b910*/  @P3 STG.E.U8 desc[UR24][R178.64], R197 ;  /* 0x000000c5b2003986 */ /* 0x0001e2000c101118 */
[----:B------:R-:W-:Y:S01]  /*b920*/  ISETP.GE.AND P3, PT, R68, UR4, PT ;  /* 0x0000000444007c0c */ /* 0x000fe2000bf66270 */
[----:B------:R-:W1:Y:S02]  /*b930*/  LDCU UR4, c[0x0][0x398] ;  /* 0x00007300ff0477ac */ /* 0x000e640008000800 */
[----:B------:R-:W4:Y:S01]  /*b940*/  LDL.LU.64 R200, [R1+0x1e8] ;  /* 0x0001e80001c87983 */ /* 0x000f220000300a00 */
[----:B------:R-:W-:Y:S01]  /*b950*/  SHF.R.S32.HI R69, RZ, 0x8, R69 ;  /* 0x00000008ff457819 */ /* 0x000fe20000011445 */
[----:B------:R-:W-:Y:S02]  /*b960*/  VIADD R68, R0, 0x11 ;  /* 0x0000001100447836 */ /* 0x000fe40000000000 */
[----:B0-----:R-:W4:Y:S01]  /*b970*/  LDL.LU.64 R178, [R1+0x78] ;  /* 0x0000780001b27983 */ /* 0x001f220000300a00 */
[----:B-1----:R-:W-:Y:S01]  /*b980*/  ISETP.LT.AND P0, PT, R3, UR4, !P0 ;  /* 0x0000000403007c0c */ /* 0x002fe2000c701270 */
[----:B------:R-:W0:-:S12]  /*b990*/  LDCU UR4, c[0x0][0x39c] ;  /* 0x00007380ff0477ac */ /* 0x000e180008000800 */
[----:B------:R1:W-:Y:S01]  /*b9a0*/  @P0 STG.E.U8 desc[UR24][R176.64], R181 ;  /* 0x000000b5b0000986 */ /* 0x0003e2000c101118 */
[----:B------:R-:W-:Y:S01]  /*b9b0*/  ISETP.LT.AND P0, PT, R2, UR6, !P1 ;  /* 0x0000000602007c0c */ /* 0x000fe2000cf01270 */
[----:B------:R-:W0:Y:S02]  /*b9c0*/  LDCU UR6, c[0x0][0x398] ;  /* 0x00007300ff0677ac */ /* 0x000e240008000800 */
[----:B-1----:R-:W4:Y:S04]  /*b9d0*/  LDL.LU.64 R176, [R1+0x70] ;  /* 0x0000700001b07983 */ /* 0x002f280000300a00 */
[----:B------:R-:W4:Y:S06]  /*b9e0*/  LDL.LU.64 R196, [R1+0x68] ;  /* 0x0000680001c47983 */ /* 0x000f2c0000300a00 */
[----:B--2---:R1:W-:Y:S01]  /*b9f0*/  @P0 STG.E.U8 desc[UR24][R194.64], R69 ;  /* 0x00000045c2000986 */ /* 0x0043e2000c101118 */
[----:B0-----:R-:W-:Y:S01]  /*ba00*/  ISETP.GE.AND P0, PT, R68, UR4, PT ;  /* 0x0000000444007c0c */ /* 0x001fe2000bf06270 */
[----:B------:R-:W0:Y:S01]  /*ba10*/  LDCU UR4, c[0x0][0x398] ;  /* 0x00007300ff0477ac */ /* 0x000e220008000800 */
[----:B------:R-:W-:Y:S01]  /*ba20*/  PRMT R68, R181, 0x9910, RZ ;  /* 0x00009910b5447816 */ /* 0x000fe200000000ff */
[----:B-1----:R-:W2:Y:S04]  /*ba30*/  LDL.LU.64 R194, [R1+0x60] ;  /* 0x0000600001c27983 */ /* 0x002ea80000300a00 */
[----:B------:R-:W2:Y:S01]  /*ba40*/  LDL.LU.64 R180, [R1+0x80] ;  /* 0x0000800001b47983 */ /* 0x000ea20000300a00 */
[----:B0-----:R-:W-:Y:S01]  /*ba50*/  ISETP.LT.AND P1, PT, R3, UR4, !P1 ;  /* 0x0000000403007c0c */ /* 0x001fe2000cf21270 */
[----:B------:R-:W0:Y:S01]  /*ba60*/  LDCU UR4, c[0x0][0x39c] ;  /* 0x00007380ff0477ac */ /* 0x000e220008000800 */
[----:B------:R-:W-:-:S11]  /*ba70*/  SHF.R.S32.HI R68, RZ, 0x8, R68 ;  /* 0x00000008ff447819 */ /* 0x000fd60000011444 */
[----:B---3--:R1:W-:Y:S01]  /*ba80*/  @P1 STG.E.U8 desc[UR24][R198.64], R68 ;  /* 0x00000044c6001986 */ /* 0x0083e2000c101118 */
[----:B------:R-:W-:Y:S01]  /*ba90*/  ISETP.LT.AND P1, PT, R2, UR6, !P4 ;  /* 0x0000000602007c0c */ /* 0x000fe2000e721270 */
[----:B------:R-:W3:Y:S01]  /*baa0*/  LDCU UR6, c[0x0][0x398] ;  /* 0x00007300ff0677ac */ /* 0x000ee20008000800 */
[----:B-1----:R-:W-:Y:S01]  /*bab0*/  VIADD R68, R0, 0x12 ;  /* 0x0000001200447836 */ /* 0x002fe20000000000 */
[----:B------:R-:W3:Y:S01]  /*bac0*/  LDL.LU.64 R198, [R1+0x1e0] ;  /* 0x0001e00001c67983 */ /* 0x000ee20000300a00 */
[----:B------:R-:W-:-:S04]  /*bad0*/  PRMT R69, R192, 0x9910, RZ ;  /* 0x00009910c0457816 */ /* 0x000fc800000000ff */
[----:B------:R-:W-:-:S05]  /*bae0*/  SHF.R.S32.HI R69, RZ, 0x8, R69 ;  /* 0x00000008ff457819 */ /* 0x000fca0000011445 */
[----:B--2---:R1:W-:Y:S01]  /*baf0*/  @P1 STG.E.U8 desc[UR24][R180.64], R192 ;  /* 0x000000c0b4001986 */ /* 0x0043e2000c101118 */
[----:B0-----:R-:W-:Y:S01]  /*bb00*/  ISETP.GE.AND P1, PT, R68, UR4, PT ;  /* 0x0000000444007c0c */ /* 0x001fe2000bf26270 */
[----:B------:R-:W0:Y:S02]  /*bb10*/  LDCU UR4, c[0x0][0x398] ;  /* 0x00007300ff0477ac */ /* 0x000e240008000800 */
[----:B-1----:R-:W2:Y:S01]  /*bb20*/  LDL.LU.64 R180, [R1+0x58] ;  /* 0x0000580001b47983 */ /* 0x002ea20000300a00 */
[----:B0-----:R-:W-:Y:S01]  /*bb30*/  ISETP.LT.AND P4, PT, R3, UR4, !P4 ;  /* 0x0000000403007c0c */ /* 0x001fe2000e781270 */
[----:B------:R-:W0:Y:S01]  /*bb40*/  LDCU UR4, c[0x0][0x39c] ;  /* 0x00007380ff0477ac */ /* 0x000e220008000800 */
[----:B------:R-:W-:-:S11]  /*bb50*/  VIADD R68, R0, 0x13 ;  /* 0x0000001300447836 */ /* 0x000fd60000000000 */
[----:B----4-:R1:W-:Y:S01]  /*bb60*/  @P4 STG.E.U8 desc[UR24][R178.64], R182 ;  /* 0x000000b6b2004986 */ /* 0x0103e2000c101118 */
[----:B---3--:R-:W-:Y:S01]  /*bb70*/  ISETP.LT.AND P4, PT, R2, UR6, !P5 ;  /* 0x0000000602007c0c */ /* 0x008fe2000ef81270 */
[----:B------:R-:W3:Y:S02]  /*bb80*/  LDCU UR6, c[0x0][0x398] ;  /* 0x00007300ff0677ac */ /* 0x000ee40008000800 */
[----:B-1----:R-:W4:Y:S10]  /*bb90*/  LDL.LU.64 R178, [R1+0x50] ;  /* 0x0000500001b27983 */ /* 0x002f340000300a00 */
[----:B------:R1:W-:Y:S01]  /*bba0*/  @P4 STG.E.U8 desc[UR24][R176.64], R69 ;  /* 0x00000045b0004986 */ /* 0x0003e2000c101118 */
[----:B0-----:R-:W-:Y:S01]  /*bbb0*/  ISETP.GE.AND P4, PT, R68, UR4, PT ;  /* 0x0000000444007c0c */ /* 0x001fe2000bf86270 */
[----:B------:R-:W0:Y:S01]  /*bbc0*/  LDCU UR4, c[0x0][0x398] ;  /* 0x00007300ff0477ac */ /* 0x000e220008000800 */
[----:B------:R-:W-:Y:S01]  /*bbd0*/  PRMT R68, R182, 0x9910, RZ ;  /* 0x00009910b6447816 */ /* 0x000fe200000000ff */
[----:B------:R-:W5:Y:S03]  /*bbe0*/  LDL.LU R192, [R1+0x1d8] ;  /* 0x0001d80001c07983 */ /* 0x000f660000300800 */
[----:B------:R-:W-:Y:S01]  /*bbf0*/  SHF.R.S32.HI R68, RZ, 0x8, R68 ;  /* 0x00000008ff447819 */ /* 0x000fe20000011444 */
[----:B-1----:R-:W5:Y:S01]  /*bc00*/  LDL.LU.64 R176, [R1+0x48] ;  /* 0x0000480001b07983 */ /* 0x002f620000300a00 */
[----:B0-----:R-:W-:Y:S01]  /*bc10*/  ISETP.LT.AND P5, PT, R3, UR4, !P5 ;  /* 0x0000000403007c0c */ /* 0x001fe2000efa1270 */
[----:B------:R-:W0:-:S12]  /*bc20*/  LDCU UR4, c[0x0][0x39c] ;  /* 0x00007380ff0477ac */ /* 0x000e180008000800 */
[----:B------:R1:W-:Y:S01]  /*bc30*/  @P5 STG.E.U8 desc[UR24][R196.64], R68 ;  /* 0x00000044c4005986 */ /* 0x0003e2000c101118 */
[----:B---3--:R-:W-:Y:S01]  /*bc40*/  ISETP.LT.AND P5, PT, R2, UR6, !P6 ;  /* 0x0000000602007c0c */ /* 0x008fe2000f7a1270 */
[----:B------:R-:W3:Y:S01]  /*bc50*/  LDCU UR6, c[0x0][0x398] ;  /* 0x00007300ff0677ac */ /* 0x000ee20008000800 */
[----:B------:R-:W-:Y:S01]  /*bc60*/  PRMT R69, R193, 0x9910, RZ ;  /* 0x00009910c1457816 */ /* 0x000fe200000000ff */
[----:B-1----:R-:W5:Y:S10]  /*bc70*/  LDL.LU.64 R196, [R1+0x1d0] ;  /* 0x0001d00001c47983 */ /* 0x002f740000300a00 */
[----:B------:R1:W-:Y:S04]  /*bc80*/  @P5 STG.E.U8 desc[UR24][R194.64], R193 ;  /* 0x000000c1c2005986 */ /* 0x0003e8000c101118 */
[----:B-1----:R-:W5:Y:S04]  /*bc90*/  LDL.LU.64 R194, [R1+0x1c8] ;  /* 0x0001c80001c27983 */ /* 0x002f680000300a00 */
[----:B------:R-:W5:Y:S01]  /*bca0*/  LDL.LU R193, [R1+0x1c0] ;  /* 0x0001c00001c17983 */ /* 0x000f620000300800 */
[----:B------:R-:W-:-:S05]  /*bcb0*/  VIADD R68, R0, 0x14 ;  /* 0x0000001400447836 */ /* 0x000fca0000000000 */
[----:B0-----:R-:W-:Y:S01]  /*bcc0*/  ISETP.GE.AND P5, PT, R68, UR4, PT ;  /* 0x0000000444007c0c */ /* 0x001fe2000bfa6270 */
[----:B------:R-:W0:Y:S02]  /*bcd0*/  LDCU UR4, c[0x0][0x398] ;  /* 0x00007300ff0477ac */ /* 0x000e240008000800 */
[----:B0-----:R-:W-:Y:S01]  /*bce0*/  ISETP.LT.AND P6, PT, R3, UR4, !P6 ;  /* 0x0000000403007c0c */ /* 0x001fe2000f7c1270 */
[----:B------:R-:W0:Y:S01]  /*bcf0*/  LDCU UR4, c[0x0][0x39c] ;  /* 0x00007380ff0477ac */ /* 0x000e220008000800 */
[----:B------:R-:W-:Y:S01]  /*bd00*/  SHF.R.S32.HI R69, RZ, 0x8, R69 ;  /* 0x00000008ff457819 */ /* 0x000fe20000011445 */
[----:B------:R-:W-:-:S10]  /*bd10*/  VIADD R68, R0, 0x15 ;  /* 0x0000001500447836 */ /* 0x000fd40000000000 */
[----:B--2---:R-:W-:Y:S01]  /*bd20*/  @P6 STG.E.U8 desc[UR24][R180.64], R183 ;  /* 0x000000b7b4006986 */ /* 0x004fe2000c101118 */
[----:B---3--:R-:W-:Y:S01]  /*bd30*/  ISETP.LT.AND P6, PT, R2, UR6, !P2 ;  /* 0x0000000602007c0c */ /* 0x008fe2000d7c1270 */
[----:B------:R-:W1:-:S12]  /*bd40*/  LDCU UR6, c[0x0][0x398] ;  /* 0x00007300ff0677ac */ /* 0x000e580008000800 */
[----:B----4-:R-:W-:Y:S01]  /*bd50*/  @P6 STG.E.U8 desc[UR24][R178.64], R69 ;  /* 0x00000045b2006986 */ /* 0x010fe2000c101118 */
[----:B0-----:R-:W-:Y:S01]  /*bd60*/  ISETP.GE.AND P6, PT, R68, UR4, PT ;  /* 0x0000000444007c0c */ /* 0x001fe2000bfc6270 */
[----:B------:R-:W0:Y:S01]  /*bd70*/  LDCU UR4, c[0x0][0x398] ;  /* 0x00007300ff0477ac */ /* 0x000e220008000800 */
[----:B------:R-:W-:-:S04]  /*bd80*/  PRMT R68, R183, 0x9910, RZ ;  /* 0x00009910b7447816 */ /* 0x000fc800000000ff */
[----:B------:R-:W-:Y:S02]  /*bd90*/  SHF.R.S32.HI R68, RZ, 0x8, R68 ;  /* 0x00000008ff447819 */ /* 0x000fe40000011444 */
[----:B0-----:R-:W-:Y:S01]  /*bda0*/  ISETP.LT.AND P2, PT, R3, UR4, !P2 ;  /* 0x0000000403007c0c */ /* 0x001fe2000d741270 */
[----:B------:R-:W0:-:S12]  /*bdb0*/  LDCU UR4, c[0x0][0x39c] ;  /* 0x00007380ff0477ac */ /* 0x000e180008000800 */
[----:B-----5:R2:W-:Y:S01]  /*bdc0*/  @P2 STG.E.U8 desc[UR24][R176.64], R68 ;  /* 0x00000044b0002986 */ /* 0x0205e2000c101118 */
[----:B-1----:R-:W-:Y:S01]  /*bdd0*/  ISETP.LT.AND P2, PT, R2, UR6, !P3 ;  /* 0x0000000602007c0c */ /* 0x002fe2000df41270 */
[----:B------:R-:W1:Y:S01]  /*bde0*/  LDCU UR6, c[0x0][0x398] ;  /* 0x00007300ff0677ac */ /* 0x000e620008000800 */
[----:B--2---:R-:W-:-:S11]  /*bdf0*/  VIADD R68, R0, 0x16 ;  /* 0x0000001600447836 */ /* 0x004fd60000000000 */
[----:B------:R2:W-:Y:S01]  /*be00*/  @P2 STG.E.U8 desc[UR24][R192.64], R204 ;  /* 0x000000ccc0002986 */ /* 0x0005e2000c101118 */
[----:B0-----:R-:W-:Y:S01]  /*be10*/  ISETP.GE.AND P2, PT, R68, UR4, PT ;  /* 0x0000000444007c0c */ /* 0x001fe2000bf46270 */
[----:B------:R-:W0:Y:S01]  /*be20*/  LDCU UR4, c[0x0][0x398] ;  /* 0x00007300ff0477ac */ /* 0x000e220008000800 */
[----:B------:R-:W-:Y:S01]  /*be30*/  PRMT R69, R204, 0x9910, RZ ;  /* 0x00009910cc457816 */ /* 0x000fe200000000ff */
[----:B--2---:R-:W2:Y:S01]  /*be40*/  LDL.LU.64 R192, [R1+0x1b8] ;  /* 0x0001b80001c07983 */ /* 0x004ea20000300a00 */
[----:B0-----:R-:W-:Y:S01]  /*be50*/  ISETP.LT.AND P3, PT, R3, UR4, !P3 ;  /* 0x0000000403007c0c */ /* 0x001fe2000df61270 */
[----:B------:R-:W0:Y:S01]  /*be60*/  LDCU UR4, c[0x0][0x39c] ;  /* 0x00007380ff0477ac */ /* 0x000e220008000800 */
[----:B------:R-:W-:Y:S01]  /*be70*/  SHF.R.S32.HI R69, RZ, 0x8, R69 ;  /* 0x00000008ff457819 */ /* 0x000fe20000011445 */
[----:B------:R-:W-:-:S10]  /*be80*/  VIADD R68, R0, 0x17 ;  /* 0x0000001700447836 */ /* 0x000fd40000000000 */
[----:B------:R3:W-:Y:S01]  /*be90*/  @P3 STG.E.U8 desc[UR24][R194.64], R184 ;  /* 0x000000b8c2003986 */ /* 0x0007e2000c101118 */
[----:B-1----:R-:W-:Y:S01]  /*bea0*/  ISETP.LT.AND P3, PT, R2, UR6, !P0 ;  /* 0x0000000602007c0c */ /* 0x002fe2000c761270 */
[----:B------:R-:W1:Y:S02]  /*beb0*/  LDCU UR6, c[0x0][0x398] ;  /* 0x00007300ff0677ac */ /* 0x000e640008000800 */
[----:B---3--:R-:W3:Y:S10]  /*bec0*/  LDL.LU.64 R194, [R1+0x1b0] ;  /* 0x0001b00001c27983 */ /* 0x008ef40000300a00 */
[----:B------:R4:W-:Y:S01]  /*bed0*/  @P3 STG.E.U8 desc[UR24][R196.64], R69 ;  /* 0x00000045c4003986 */ /* 0x0009e2000c101118 */
[----:B0-----:R-:W-:Y:S01]  /*bee0*/  ISETP.GE.AND P3, PT, R68, UR4, PT ;  /* 0x0000000444007c0c */ /* 0x001fe2000bf66270 */
[----:B------:R-:W0:Y:S01]  /*bef0*/  LDCU UR4, c[0x0][0x398] ;  /* 0x00007300ff0477ac */ /* 0x000e220008000800 */
[----:B------:R-:W-:Y:S01]  /*bf00*/  PRMT R68, R184, 0x9910, RZ ;  /* 0x00009910b8447816 */ /* 0x000fe200000000ff */
[----:B------:R-:W5:Y:S03]  /*bf10*/  LDL.LU R204, [R1+0x1a8] ;  /* 0x0001a80001cc7983 */ /* 0x000f660000300800 */
[----:B------:R-:W-:-:S02]  /*bf20*/  SHF.R.S32.HI R68, RZ, 0x8, R68 ;  /* 0x00000008ff447819 */ /* 0x000fc40000011444 */
[----:B----4-:R-:W-:Y:S01]  /*bf30*/  PRMT R69, R205, 0x9910, RZ ;  /* 0x00009910cd457816 */ /* 0x010fe200000000ff */
[----:B------:R-:W4:Y:S01]  /*bf40*/  LDL.LU.64 R196, [R1+0x1a0] ;  /* 0x0001a00001c47983 */ /* 0x000f220000300a00 */
[----:B0-----:R-:W-:Y:S01]  /*bf50*/  ISETP.LT.AND P0, PT, R3, UR4, !P0 ;  /* 0x0000000403007c0c */ /* 0x001fe2000c701270 */
[----:B------:R-:W0:-:S12]  /*bf60*/  LDCU UR4, c[0x0][0x39c] ;  /* 0x00007380ff0477ac */ /* 0x000e180008000800 */
[----:B------:R0:W-:Y:S01]  /*bf70*/  @P0 STG.E.U8 desc[UR24][R198.64], R68 ;  /* 0x00000044c6000986 */ /* 0x0001e2000c101118 */
[----:B-1----:R-:W-:Y:S01]  /*bf80*/  ISETP.LT.AND P0, PT, R2, UR6, !P1 ;  /* 0x0000000602007c0c */ /* 0x002fe2000cf01270 */
[----:B------:R-:W1:Y:S01]  /*bf90*/  LDCU UR6, c[0x0][0x398] ;  /* 0x00007300ff0677ac */ /* 0x000e620008000800 */
[----:B0-----:R-:W-:Y:S01]  /*bfa0*/  VIADD R68, R0, 0x18 ;  /* 0x0000001800447836 */ /* 0x001fe20000000000 */
[----:B------:R-:W-:-:S10]  /*bfb0*/  SHF.R.S32.HI R69, RZ, 0x8, R69 ;  /* 0x00000008ff457819 */ /* 0x000fd40000011445 */
[----:B------:R0:W-:Y:S01]  /*bfc0*/  @P0 STG.E.U8 desc[UR24][R200.64], R205 ;  /* 0x000000cdc8000986 */ /* 0x0001e2000c101118 */
[----:B------:R-:W-:Y:S01]  /*bfd0*/  ISETP.GE.AND P0, PT, R68, UR4, PT ;  /* 0x0000000444007c0c */ /* 0x000fe2000bf06270 */
[----:B------:R-:W1:Y:S02]  /*bfe0*/  LDCU UR4, c[0x0][0x398] ;  /* 0x00007300ff0477ac */ /* 0x000e640008000800 */
[----:B------:R-:W5:Y:S01]  /*bff0*/  LDL.LU.64 R198, [R1+0x198] ;  /* 0x0001980001c67983 */ /* 0x000f620000300a00 */
[----:B------:R-:W-:-:S03]  /*c000*/  VIADD R68, R0, 0x19 ;  /* 0x0000001900447836 */ /* 0x000fc60000000000 */
[----:B0-----:R-:W5:Y:S01]  /*c010*/  LDL.LU.64 R200, [R1+0x190] ;  /* 0x0001900001c87983 */ /* 0x001f620000300a00 */
[----:B-1----:R-:W-:Y:S01]  /*c020*/  ISETP.LT.AND P1, PT, R3, UR4, !P1 ;  /* 0x0000000403007c0c */ /* 0x002fe2000cf21270 */
[----:B------:R-:W0:-:S12]  /*c030*/  LDCU UR4, c[0x0][0x39c] ;  /* 0x00007380ff0477ac */ /* 0x000e180008000800 */
[----:B------:R1:W-:Y:S01]  /*c040*/  @P1 STG.E.U8 desc[UR24][R202.64], R187 ;  /* 0x000000bbca001986 */ /* 0x0003e2000c101118 */
[----:B------:R-:W-:Y:S01]  /*c050*/  ISETP.LT.AND P1, PT, R2, UR6, !P4 ;  /* 0x0000000602007c0c */ /* 0x000fe2000e721270 */
[----:B------:R-:W0:Y:S02]  /*c060*/  LDCU UR6, c[0x0][0x398] ;  /* 0x00007300ff0677ac */ /* 0x000e240008000800 */
[----:B-1----:R-:W5:Y:S10]  /*c070*/  LDL.LU.64 R202, [R1+0x188] ;  /* 0x0001880001ca7983 */ /* 0x002f740000300a00 */
[----:B------:R1:W-:Y:S01]  /*c080*/  @P1 STG.E.U8 desc[UR24][R206.64], R69 ;  /* 0x00000045ce001986 */ /* 0x0003e2000c101118 */
[----:B0-----:R-:W-:Y:S01]  /*c090*/  ISETP.GE.AND P1, PT, R68, UR4, PT ;  /* 0x0000000444007c0c */ /* 0x001fe2000bf26270 */
[----:B------:R-:W0:Y:S01]  /*c0a0*/  LDCU UR4, c[0x0][0x398] ;  /* 0x00007300ff0477ac */ /* 0x000e220008000800 */
[----:B------:R-:W-:Y:S01]  /*c0b0*/  PRMT R68, R187, 0x9910, RZ ;  /* 0x00009910bb447816 */ /* 0x000fe200000000ff */
[----:B------:R-:W5:Y:S03]  /*c0c0*/  LDL.LU R205, [R1+0x180] ;  /* 0x0001800001cd7983 */ /* 0x000f660000300800 */
[----:B------:R-:W-:Y:S01]  /*c0d0*/  SHF.R.S32.HI R68, RZ, 0x8, R68 ;  /* 0x00000008ff447819 */ /* 0x000fe20000011444 */
[----:B-1----:R-:W-:Y:S01]  /*c0e0*/  VIADD R69, R0, 0x1b ;  /* 0x0000001b00457836 */ /* 0x002fe20000000000 */
[----:B------:R-:W5:Y:S01]  /*c0f0*/  LDL.LU.64 R206, [R1+0x178] ;  /* 0x0001780001ce7983 */ /* 0x000f620000300a00 */
[----:B0-----:R-:W-:Y:S01]  /*c100*/  ISETP.LT.AND P4, PT, R3, UR4, !P4 ;  /* 0x0000000403007c0c */ /* 0x001fe2000e781270 */
[----:B------:R-:W0:-:S12]  /*c110*/  LDCU UR4, c[0x0][0x39c] ;  /* 0x00007380ff0477ac */ /* 0x000e180008000800 */
[----:B------:R1:W-:Y:S01]  /*c120*/  @P4 STG.E.U8 desc[UR24][R208.64], R68 ;  /* 0x00000044d0004986 */ /* 0x0003e2000c101118 */
[----:B------:R-:W-:Y:S01]  /*c130*/  ISETP.LT.AND P4, PT, R2, UR6, !P5 ;  /* 0x0000000602007c0c */ /* 0x000fe2000ef81270 */
[----:B------:R-:W0:Y:S01]  /*c140*/  LDCU UR6, c[0x0][0x398] ;  /* 0x00007300ff0677ac */ /* 0x000e220008000800 */
[----:B-1----:R-:W-:Y:S01]  /*c150*/  VIADD R68, R0, 0x1a ;  /* 0x0000001a00447836 */ /* 0x002fe20000000000 */
[----:B------:R-:W5:Y:S10]  /*c160*/  LDL.LU.64 R208, [R1+0x170] ;  /* 0x0001700001d07983 */ /* 0x000f740000300a00 */
[----:B------:R1:W-:Y:S01]  /*c170*/  @P4 STG.E.U8 desc[UR24][R210.64], R222 ;  /* 0x000000ded2004986 */ /* 0x0003e2000c101118 */
[----:B0-----:R-:W-:Y:S01]  /*c180*/  ISETP.GE.AND P4, PT, R68, UR4, PT ;  /* 0x0000000444007c0c */ /* 0x001fe2000bf86270 */
[----:B------:R-:W0:Y:S01]  /*c190*/  LDCU UR4, c[0x0][0x398] ;  /* 0x00007300ff0477ac */ /* 0x000e220008000800 */
[----:B------:R-:W-:-:S02]  /*c1a0*/  PRMT R177, R185, 0x9910, RZ ;  /* 0x00009910b9b17816 */ /* 0x000fc400000000ff */
[----:B------:R-:W-:Y:S01]  /*c1b0*/  F2FP.SATFINITE.E4M3.F32.PACK_AB_MERGE_C R179, R73, R72, RZ ;  /* 0x0000004849b3723e */ /* 0x000fe200048070ff */
[----:B-1----:R-:W5:Y:S01]  /*c1c0*/  LDL.LU.64 R210, [R1+0x168] ;  /* 0x0001680001d27983 */ /* 0x002f620000300a00 */
[----:B0-----:R-:W-:Y:S01]  /*c1d0*/  ISETP.LT.AND P5, PT, R3, UR4, !P5 ;  /* 0x0000000403007c0c */ /* 0x001fe2000efa1270 */
[----:B------:R-:W0:Y:S01]  /*c1e0*/  LDCU UR4, c[0x0][0x39c] ;  /* 0x00007380ff0477ac */ /* 0x000e220008000800 */
[----:B------:R-:W-:-:S11]  /*c1f0*/  PRMT R68, R222, 0x9910, RZ ;  /* 0x00009910de447816 */ /* 0x000fd600000000ff */
[----:B------:R1:W-:Y:S01]  /*c200*/  @P5 STG.E.U8 desc[UR24][R212.64], R188 ;  /* 0x000000bcd4005986 */ /* 0x0003e2000c101118 */
[----:B------:R-:W-:Y:S01]  /*c210*/  ISETP.LT.AND P5, PT, R2, UR6, !P6 ;  /* 0x0000000602007c0c */ /* 0x000fe2000f7a1270 */
[----:B------:R-:W0:Y:S01]  /*c220*/  LDCU UR6, c[0x0][0x398] ;  /* 0x00007300ff0677ac */ /* 0x000e220008000800 */
[----:B------:R-:W-:Y:S02]  /*c230*/  SHF.R.S32.HI R68, RZ, 0x8, R68 ;  /* 0x00000008ff447819 */ /* 0x000fe40000011444 */
[----:B------:R-:W-:Y:S01]  /*c240*/  SHF.R.S32.HI R177, RZ, 0x8, R177 ;  /* 0x00000008ffb17819 */ /* 0x000fe200000114b1 */
[----:B------:R-:W-:Y:S01]  /*c250*/  VIADD R176, R0, 0x20 ;  /* 0x0000002000b07836 */ /* 0x000fe20000000000 */
[----:B-1----:R-:W5:Y:S07]  /*c260*/  LDL.LU.64 R212, [R1+0x160] ;  /* 0x0001600001d47983 */ /* 0x002f6e0000300a00 */
        /* <DEDUP_REMOVED lines=12> */
[----:B------:R-:W2:Y:S01]  /*c330*/  LDCU UR6, c[0x0][0x398] ;  /* 0x00007300ff0677ac */ /* 0x000ea20008000800 */
[----:B-1----:R-:W-:Y:S01]  /*c340*/  VIADD R69, R0, 0x1d ;  /* 0x0000001d00457836 */ /* 0x002fe20000000000 */
[----:B------:R-:W-:-:S10]  /*c350*/  F2FP.SATFINITE.E4M3.F32.PACK_AB_MERGE_C R77, R77, R76, RZ ;  /* 0x0000004c4d4d723e */ /* 0x000fd400048070ff */
[----:B------:R1:W-:Y:S01]  /*c360*/  @P6 STG.E.U8 desc[UR24][R218.64], R223 ;  /* 0x000000dfda006986 */ /* 0x0003e2000c101118 */
[----:B0-----:R-:W-:Y:S01]  /*c370*/  ISETP.GE.AND P6, PT, R68, UR4, PT ;  /* 0x0000000444007c0c */ /* 0x001fe2000bfc6270 */
[----:B------:R-:W0:Y:S02]  /*c380*/  LDCU UR4, c[0x0][0x398] ;  /* 0x00007300ff0477ac */ /* 0x000e240008000800 */
[----:B------:R-:W5:Y:S01]  /*c390*/  LDL.LU.64 R216, [R1+0x148] ;  /* 0x0001480001d87983 */ /* 0x000f620000300a00 */
[----:B------:R-:W-:Y:S02]  /*c3a0*/  PRMT R68, R223, 0x9910, RZ ;  /* 0x00009910df447816 */ /* 0x000fe400000000ff */
[----:B0-----:R-:W-:Y:S01]  /*c3b0*/  ISETP.LT.AND P2, PT, R3, UR4, !P2 ;  /* 0x0000000403007c0c */ /* 0x001fe2000d741270 */
[----:B------:R-:W0:Y:S01]  /*c3c0*/  LDCU UR4, c[0x0][0x39c] ;  /* 0x00007380ff0477ac */ /* 0x000e220008000800 */
[----:B------:R-:W-:Y:S02]  /*c3d0*/  SHF.R.S32.HI R68, RZ, 0x8, R68 ;  /* 0x00000008ff447819 */ /* 0x000fe40000011444 */
[----:B--2---:R-:W-:-:S02]  /*c3e0*/  F2FP.SATFINITE.E4M3.F32.PACK_AB_MERGE_C R193, R193, R192, RZ ;  /* 0x000000c0c1c1723e */ /* 0x004fc400048070ff */
[----:B---3--:R-:W-:-:S07]  /*c3f0*/  F2FP.SATFINITE.E4M3.F32.PACK_AB_MERGE_C R195, R195, R194, RZ ;  /* 0x000000c2c3c3723e */ /* 0x008fce00048070ff */
[----:B------:R2:W-:Y:S01]  /*c400*/  @P2 STG.E.U8 desc[UR24][R220.64], R186 ;  /* 0x000000badc002986 */ /* 0x0005e2000c101118 */
[----:B------:R-:W-:Y:S01]  /*c410*/  ISETP.LT.AND P2, PT, R2, UR6, !P3 ;  /* 0x0000000602007c0c */ /* 0x000fe2000df41270 */
[----:B------:R-:W3:Y:S01]  /*c420*/  LDCU UR6, c[0x0][0x398] ;  /* 0x00007300ff0677ac */ /* 0x000ee20008000800 */
[----:B----4-:R-:W-:-:S11]  /*c430*/  F2FP.SATFINITE.E4M3.F32.PACK_AB_MERGE_C R197, R197, R196, RZ ;  /* 0x000000c4c5c5723e */ /* 0x010fd600048070ff */
[----:B------:R4:W-:Y:S01]  /*c440*/  @P2 STG.E.U8 desc[UR24][R224.64], R68 ;  /* 0x00000044e0002986 */ /* 0x0009e2000c101118 */
[----:B0-----:R-:W-:Y:S01]  /*c450*/  ISETP.GE.AND P2, PT, R69, UR4, PT ;  /* 0x0000000445007c0c */ /* 0x001fe2000bf46270 */
[----:B------:R-:W0:Y:S01]  /*c460*/  LDCU UR4, c[0x0][0x398] ;  /* 0x00007300ff0477ac */ /* 0x000e220008000800 */
[----:B------:R-:W-:Y:S01]  /*c470*/  PRMT R69, R186, 0x9910, RZ ;  /* 0x00009910ba457816 */ /* 0x000fe200000000ff */
[C---:B------:R-:W-:Y:S01]  /*c480*/  VIADD R76, R0.reuse, 0x26 ;  /* 0x00000026004c7836 */ /* 0x040fe20000000000 */
[----:B------:R-:W-:Y:S01]  /*c490*/  F2FP.SATFINITE.E4M3.F32.PACK_AB_MERGE_C R79, R79, R78, RZ ;  /* 0x0000004e4f4f723e */ /* 0x000fe200048070ff */
[----:B-1----:R-:W5:Y:S01]  /*c4a0*/  LDL.LU.64 R218, [R1+0x140] ;  /* 0x0001400001da7983 */ /* 0x002f620000300a00 */
[----:B------:R-:W-:Y:S02]  /*c4b0*/  SHF.R.S32.HI R69, RZ, 0x8, R69 ;  /* 0x00000008ff457819 */ /* 0x000fe40000011445 */
[----:B------:R-:W-:Y:S01]  /*c4c0*/  F2FP.SATFINITE.E4M3.F32.PACK_AB_MERGE_C R81, R81, R80, RZ ;  /* 0x000000505151723e */ /* 0x000fe200048070ff */
[----:B--2---:R-:W2:Y:S01]  /*c4d0*/  LDL.LU.64 R220, [R1+0x138] ;  /* 0x0001380001dc7983 */ /* 0x004ea20000300a00 */
[----:B----4-:R-:W-:Y:S01]  /*c4e0*/  VIADD R68, R0, 0x1e ;  /* 0x0000001e00447836 */ /* 0x010fe20000000000 */
[----:B------:R-:W-:-:S02]  /*c4f0*/  F2FP.SATFINITE.E4M3.F32.PACK_AB_MERGE_C R83, R83, R82, RZ ;  /* 0x000000525353723e */ /* 0x000fc400048070ff */
[----:B------:R-:W4:Y:S01]  /*c500*/  LDL.LU R223, [R1+0x130] ;  /* 0x0001300001df7983 */ /* 0x000f220000300800 */
[----:B------:R-:W-:-:S03]  /*c510*/  F2FP.SATFINITE.E4M3.F32.PACK_AB_MERGE_C R85, R85, R84, RZ ;  /* 0x000000545555723e */ /* 0x000fc600048070ff */
[----:B------:R-:W2:Y:S01]  /*c520*/  LDL.LU.64 R224, [R1+0x128] ;  /* 0x0001280001e07983 */ /* 0x000ea20000300a00 */
[----:B0-----:R-:W-:Y:S01]  /*c530*/  ISETP.LT.AND P3, PT, R3, UR4, !P3 ;  /* 0x0000000403007c0c */ /* 0x001fe2000df61270 */
[----:B------:R-:W0:-:S12]  /*c540*/  LDCU UR4, c[0x0][0x39c] ;  /* 0x00007380ff0477ac */ /* 0x000e180008000800 */
[----:B------:R1:W-:Y:S01]  /*c550*/  @P3 STG.E.U8 desc[UR24][R226.64], R69 ;  /* 0x00000045e2003986 */ /* 0x0003e2000c101118 */
[----:B---3--:R-:W-:Y:S01]  /*c560*/  ISETP.LT.AND P3, PT, R2, UR6, !P0 ;  /* 0x0000000602007c0c */ /* 0x008fe2000c761270 */
[----:B------:R-:W3:Y:S01]  /*c570*/  LDCU UR6, c[0x0][0x398] ;  /* 0x00007300ff0677ac */ /* 0x000ee20008000800 */
[----:B-1----:R-:W-:Y:S01]  /*c580*/  PRMT R69, R189, 0x9910, RZ ;  /* 0x00009910bd457816 */ /* 0x002fe200000000ff */
[----:B------:R-:W2:Y:S10]  /*c590*/  LDL.LU.64 R226, [R1+0x120] ;  /* 0x0001200001e27983 */ /* 0x000eb40000300a00 */
[----:B------:R-:W-:Y:S01]  /*c5a0*/  @P3 STG.E.U8 desc[UR24][R250.64], R189 ;  /* 0x000000bdfa003986 */ /* 0x000fe2000c101118 */
[----:B0-----:R-:W-:Y:S01]  /*c5b0*/  ISETP.GE.AND P3, PT, R68, UR4, PT ;  /* 0x0000000444007c0c */ /* 0x001fe2000bf66270 */
[----:B------:R-:W0:Y:S02]  /*c5c0*/  LDCU UR4, c[0x0][0x398] ;  /* 0x00007300ff0477ac */ /* 0x000e240008000800 */
[----:B0-----:R-:W-:Y:S01]  /*c5d0*/  ISETP.LT.AND P0, PT, R3, UR4, !P0 ;  /* 0x0000000403007c0c */ /* 0x001fe2000c701270 */
[----:B------:R-:W0:Y:S01]  /*c5e0*/  LDCU UR4, c[0x0][0x39c] ;  /* 0x00007380ff0477ac */ /* 0x000e220008000800 */
[----:B------:R-:W-:Y:S01]  /*c5f0*/  SHF.R.S32.HI R69, RZ, 0x8, R69 ;  /* 0x00000008ff457819 */ /* 0x000fe20000011445 */
[----:B------:R-:W-:-:S10]  /*c600*/  VIADD R68, R0, 0x1f ;  /* 0x0000001f00447836 */ /* 0x000fd40000000000 */
[----:B------:R-:W-:Y:S01]  /*c610*/  @P0 STG.E.U8 desc[UR24][R248.64], R185 ;  /* 0x000000b9f8000986 */ /* 0x000fe2000c101118 */
[----:B---3--:R-:W-:Y:S01]  /*c620*/  ISETP.LT.AND P0, PT, R2, UR6, !P1 ;  /* 0x0000000602007c0c */ /* 0x008fe2000cf01270 */
[----:B------:R-:W1:-:S12]  /*c630*/  LDCU UR6, c[0x0][0x398] ;  /* 0x00007300ff0677ac */ /* 0x000e580008000800 */
[----:B------:R-:W-:Y:S01]  /*c640*/  @P0 STG.E.U8 desc[UR24][R246.64], R69 ;  /* 0x00000045f6000986 */ /* 0x000fe2000c101118 */
[----:B0-----:R-:W-:Y:S01]  /*c650*/  ISETP.GE.AND P0, PT, R68, UR4, PT ;  /* 0x0000000444007c0c */ /* 0x001fe2000bf06270 */
[----:B------:R-:W0:Y:S02]  /*c660*/  LDCU UR4, c[0x0][0x398] ;  /* 0x00007300ff0477ac */ /* 0x000e240008000800 */
[----:B0-----:R-:W-:Y:S01]  /*c670*/  ISETP.LT.AND P1, PT, R3, UR4, !P1 ;  /* 0x0000000403007c0c */ /* 0x001fe2000cf21270 */
[----:B------:R-:W0:-:S12]  /*c680*/  LDCU UR4, c[0x0][0x398] ;  /* 0x00007300ff0477ac */ /* 0x000e180008000800 */
[----:B------:R3:W-:Y:S01]  /*c690*/  @P1 STG.E.U8 desc[UR24][R244.64], R177 ;  /* 0x000000b1f4001986 */ /* 0x0007e2000c101118 */
[----:B-1----:R-:W-:Y:S01]  /*c6a0*/  ISETP.LT.AND P1, PT, R2, UR6, !P4 ;  /* 0x0000000602007c0c */ /* 0x002fe2000e721270 */
[----:B------:R-:W1:Y:S01]  /*c6b0*/  LDCU UR6, c[0x0][0x39c] ;  /* 0x00007380ff0677ac */ /* 0x000e620008000800 */
[----:B------:R-:W-:Y:S02]  /*c6c0*/  PRMT R68, R190, 0x9910, RZ ;  /* 0x00009910be447816 */ /* 0x000fe400000000ff */
[----:B0-----:R-:W-:Y:S01]  /*c6d0*/  ISETP.LT.AND P4, PT, R3, UR4, !P4 ;  /* 0x0000000403007c0c */ /* 0x001fe2000e781270 */
[----:B------:R-:W0:Y:S02]  /*c6e0*/  LDCU UR4, c[0x0][0x39c] ;  /* 0x00007380ff0477ac */ /* 0x000e240008000800 */
[----:B------:R-:W-:-:S06]  /*c6f0*/  IMAD.MOV.U32 R73, RZ, RZ, R68 ;  /* 0x000000ffff497224 */ /* 0x000fcc00078e0044 */
[----:B------:R-:W-:Y:S01]  /*c700*/  @P1 STG.E.U8 desc[UR24][R242.64], R190 ;  /* 0x000000bef2001986 */ /* 0x000fe2000c101118 */
[----:B------:R-:W-:Y:S01]  /*c710*/  ISETP.LT.AND P1, PT, R2, UR8, !P5 ;  /* 0x0000000802007c0c */ /* 0x000fe2000ef21270 */
[----:B------:R-:W0:Y:S01]  /*c720*/  LDCU UR8, c[0x0][0x398] ;  /* 0x00007300ff0877ac */ /* 0x000e220008000800 */
[----:B---3--:R-:W-:Y:S02]  /*c730*/  F2FP.SATFINITE.E4M3.F32.PACK_AB_MERGE_C R177, R71, R70, RZ ;  /* 0x0000004647b1723e */ /* 0x008fe400048070ff */
[----:B------:R-:W-:Y:S02]  /*c740*/  SHF.R.S32.HI R73, RZ, 0x8, R73 ;  /* 0x00000008ff497819 */ /* 0x000fe40000011449 */
[----:B------:R-:W-:Y:S01]  /*c750*/  SHF.R.S32.HI R71, RZ, 0x1f, R252 ;  /* 0x0000001fff477819 */ /* 0x000fe200000114fc */
[----:B------:R-:W-:Y:S01]  /*c760*/  @P4 STG.E.U8 desc[UR24][R240.64], R177 ;  /* 0x000000b1f0004986 */ /* 0x000fe2000c101118 */
[----:B------:R-:W-:-:S05]  /*c770*/  IADD3 R68, P4, PT, R252, R229, RZ ;  /* 0x000000e5fc447210 */ /* 0x000fca0007f9e0ff */
[----:B------:R3:W-:Y:S01]  /*c780*/  @P1 STG.E.U8 desc[UR24][R238.64], R73 ;  /* 0x00000049ee001986 */ /* 0x0007e2000c101118 */
[----:B------:R-:W-:Y:S01]  /*c790*/  IADD3 R70, P1, PT, R252, R230, RZ ;  /* 0x000000e6fc467210 */ /* 0x000fe20007f3e0ff */
[----:B------:R-:W-:Y:S01]  /*c7a0*/  IMAD.X R69, R71, 0x1, R228, P4 ;  /* 0x0000000147457824 */ /* 0x000fe200020e06e4 */
[----:B------:R-:W-:Y:S01]  /*c7b0*/  ISETP.LT.AND P4, PT, R3, UR11, !P5 ;  /* 0x0000000b03007c0c */ /* 0x000fe2000ef81270 */
[----:B------:R-:W1:Y:S02]  /*c7c0*/  LDCU UR11, c[0x0][0x398] ;  /* 0x00007300ff0b77ac */ /* 0x000e640008000800 */
[----:B------:R-:W-:Y:S01]  /*c7d0*/  IMAD.X R71, R71, 0x1, R231, P1 ;  /* 0x0000000147477824 */ /* 0x000fe200008e06e7 */
[----:B------:R-:W-:Y:S01]  /*c7e0*/  ISETP.LT.AND P1, PT, R2, UR12, !P6 ;  /* 0x0000000c02007c0c */ /* 0x000fe2000f721270 */
[----:B------:R-:W1:Y:S01]  /*c7f0*/  LDCU UR12, c[0x0][0x398] ;  /* 0x00007300ff0c77ac */ /* 0x000e620008000800 */
[----:B------:R-:W-:Y:S02]  /*c800*/  PRMT R72, R177, 0x9910, RZ ;  /* 0x00009910b1487816 */ /* 0x000fe400000000ff */
[----:B------:R-:W-:Y:S01]  /*c810*/  ISETP.LT.AND P6, PT, R3, UR14, !P6 ;  /* 0x0000000e03007c0c */ /* 0x000fe2000f7c1270 */
[----:B------:R-:W1:Y:S01]  /*c820*/  LDCU UR14, c[0x0][0x398] ;  /* 0x00007300ff0e77ac */ /* 0x000e620008000800 */
[----:B---3--:R-:W-:-:S02]  /*c830*/  SHF.R.S32.HI R73, RZ, 0x8, R72 ;  /* 0x00000008ff497819 */ /* 0x008fc40000011448 */
[----:B0-----:R-:W-:Y:S01]  /*c840*/  ISETP.GE.AND P5, PT, R176, UR4, PT ;  /* 0x00000004b0007c0c */ /* 0x001fe2000bfa6270 */
[----:B------:R-:W0:Y:S01]  /*c850*/  LDCU UR4, c[0x0][0x39c] ;  /* 0x00007380ff0477ac */ /* 0x000e220008000800 */
[----:B------:R-:W-:Y:S01]  /*c860*/  VIADD R72, R0, 0x21 ;  /* 0x0000002100487836 */ /* 0x000fe20000000000 */
[----:B------:R3:W-:Y:S04]  /*c870*/  @P4 STG.E.U8 desc[UR24][R236.64], R73 ;  /* 0x00000049ec004986 */ /* 0x0007e8000c101118 */
[----:B------:R-:W-:Y:S01]  /*c880*/  @P1 STG.E.U8 desc[UR24][R234.64], R193 ;  /* 0x000000c1ea001986 */ /* 0x000fe2000c101118 */
[----:B------:R-:W-:Y:S01]  /*c890*/  ISETP.LT.AND P1, PT, R2, UR16, !P2 ;  /* 0x0000001002007c0c */ /* 0x000fe2000d721270 */
[----:B------:R-:W-:Y:S01]  /*c8a0*/  VIADD R252, R252, UR30 ;  /* 0x0000001efcfc7c36 */ /* 0x000fe20008000000 */
[----:B-1----:R-:W-:Y:S01]  /*c8b0*/  ISETP.GE.AND P4, PT, R72, UR6, PT ;  /* 0x0000000648007c0c */ /* 0x002fe2000bf86270 */
[----:B------:R1:W-:Y:S01]  /*c8c0*/  @P6 STG.E.U8 desc[UR24][R232.64], R179 ;  /* 0x000000b3e8006986 */ /* 0x0003e2000c101118 */
[----:B------:R-:W-:Y:S01]  /*c8d0*/  PRMT R72, R193, 0x9910, RZ ;  /* 0x00009910c1487816 */ /* 0x000fe200000000ff */
[----:B------:R-:W1:Y:S01]  /*c8e0*/  LDCU UR6, c[0x0][0x39c] ;  /* 0x00007380ff0677ac */ /* 0x000e620008000800 */
[----:B------:R-:W-:-:S02]  /*c8f0*/  ISETP.LT.AND P2, PT, R3, UR8, !P2 ;  /* 0x0000000803007c0c */ /* 0x000fc4000d741270 */
[----:B------:R-:W-:Y:S01]  /*c900*/  ISETP.LT.AND P6, PT, R2, UR11, !P3 ;  /* 0x0000000b02007c0c */ /* 0x000fe2000dfc1270 */
[----:B------:R-:W1:Y:S01]  /*c910*/  LDCU UR16, c[0x0][0x398] ;  /* 0x00007300ff1077ac */ /* 0x000e620008000800 */
[----:B---3--:R-:W-:Y:S01]  /*c920*/  SHF.R.S32.HI R73, RZ, 0x8, R72 ;  /* 0x00000008ff497819 */ /* 0x008fe20000011448 */
[----:B------:R-:W-:Y:S01]  /*c930*/  VIADD R72, R0, 0x22 ;  /* 0x0000002200487836 */ /* 0x000fe20000000000 */
[----:B------:R-:W-:Y:S01]  /*c940*/  ISETP.LT.AND P3, PT, R3, UR12, !P3 ;  /* 0x0000000c03007c0c */ /* 0x000fe2000df61270 */
[----:B------:R-:W3:Y:S01]  /*c950*/  LDCU UR8, c[0x0][0x398] ;  /* 0x00007300ff0877ac */ /* 0x000ee20008000800 */
[----:B------:R-:W-:Y:S01]  /*c960*/  PRMT R177, R179, 0x9910, RZ ;  /* 0x00009910b3b17816 */ /* 0x000fe200000000ff */
[----:B------:R1:W-:Y:S01]  /*c970*/  @P1 STG.E.U8 desc[UR24][R174.64], R73 ;  /* 0x00000049ae001986 */ /* 0x0003e2000c101118 */
[----:B0-----:R-:W-:Y:S01]  /*c980*/  ISETP.GE.AND P1, PT, R72, UR4, PT ;  /* 0x0000000448007c0c */ /* 0x001fe2000bf26270 */
[----:B------:R-:W0:Y:S01]  /*c990*/  LDCU UR4, c[0x0][0x39c] ;  /* 0x00007380ff0477ac */ /* 0x000e220008000800 */
[----:B------:R-:W-:-:S02]  /*c9a0*/  SHF.R.S32.HI R177, RZ, 0x8, R177 ;  /* 0x00000008ffb17819 */ /* 0x000fc400000114b1 */
[----:B-1----:R-:W-:Y:S01]  /*c9b0*/  F2FP.SATFINITE.E4M3.F32.PACK_AB_MERGE_C R179, R75, R74, RZ ;  /* 0x0000004a4bb3723e */ /* 0x002fe200048070ff */
[----:B------:R-:W1:Y:S02]  /*c9c0*/  LDCU UR11, c[0x0][0x398] ;  /* 0x00007300ff0b77ac */ /* 0x000e640008000800 */
[----:B------:R0:W-:Y:S01]  /*c9d0*/  @P2 STG.E.U8 desc[UR24][R172.64], R177 ;  /* 0x000000b1ac002986 */ /* 0x0001e2000c101118 */
[----:B------:R-:W-:Y:S01]  /*c9e0*/  SHF.R.S32.HI R74, RZ, 0x1f, R252 ;  /* 0x0000001fff4a7819 */ /* 0x000fe200000114fc */
[----:B------:R-:W1:Y:S02]  /*c9f0*/  LDCU UR12, c[0x0][0x398] ;  /* 0x00007300ff0c77ac */ /* 0x000e640008000800 */
[----:B------:R3:W-:Y:S01]  /*ca00*/  @P6 STG.E.U8 desc[UR24][R68.64], R195 ;  /* 0x000000c344006986 */ /* 0x0007e2000c101118 */
[----:B------:R-:W-:-:S03]  /*ca10*/  IADD3 R72, P6, PT, R252, R229, RZ ;  /* 0x000000e5fc487210 */ /* 0x000fc60007fde0ff */
[----:B------:R1:W-:Y:S01]  /*ca20*/  @P3 STG.E.U8 desc[UR24][R70.64], R179 ;  /* 0x000000b346003986 */ /* 0x0003e2000c101118 */
[----:B------:R-:W-:Y:S02]  /*ca30*/  ISETP.LT.AND P3, PT, R2, UR14, !P0 ;  /* 0x0000000e02007c0c */ /* 0x000fe4000c761270 */
[----:B------:R-:W-:Y:S01]  /*ca40*/  ISETP.LT.AND P2, PT, R3, UR18, !P0 ;  /* 0x0000001203007c0c */ /* 0x000fe2000c741270 */
[----:B------:R-:W-:Y:S01]  /*ca50*/  IMAD.X R73, R74, 0x1, R228, P6 ;  /* 0x000000014a497824 */ /* 0x000fe200030e06e4 */
[----:B------:R-:W-:Y:S01]  /*ca60*/  PRMT R75, R195, 0x9910, RZ ;  /* 0x00009910c34b7816 */ /* 0x000fe200000000ff */
[----:B------:R-:W-:Y:S01]  /*ca70*/  VIADD R174, R0, 0x23 ;  /* 0x0000002300ae7836 */ /* 0x000fe20000000000 */
[----:B0-----:R-:W-:Y:S01]  /*ca80*/  PRMT R173, R179, 0x9910, RZ ;  /* 0x00009910b3ad7816 */ /* 0x001fe200000000ff */
[----:B------:R-:W0:Y:S01]  /*ca90*/  LDCU UR14, c[0x0][0x398] ;  /* 0x00007300ff0e77ac */ /* 0x000e220008000800 */
[----:B---3--:R-:W-:Y:S02]  /*caa0*/  IADD3 R68, P6, PT, R252, R230, RZ ;  /* 0x000000e6fc447210 */ /* 0x008fe40007fde0ff */
[----:B------:R-:W-:Y:S01]  /*cab0*/  SHF.R.S32.HI R75, RZ, 0x8, R75 ;  /* 0x00000008ff4b7819 */ /* 0x000fe2000001144b */
[----:B-1----:R-:W-:Y:S01]  /*cac0*/  VIADD R71, R0, 0x24 ;  /* 0x0000002400477836 */ /* 0x002fe20000000000 */
[----:B------:R-:W-:Y:S01]  /*cad0*/  SHF.R.S32.HI R173, RZ, 0x8, R173 ;  /* 0x00000008ffad7819 */ /* 0x000fe200000114ad */
[----:B------:R-:W-:Y:S01]  /*cae0*/  IMAD.X R69, R74, 0x1, R231, P6 ;  /* 0x000000014a457824 */ /* 0x000fe200030e06e7 */
[----:B------:R-:W-:Y:S01]  /*caf0*/  ISETP.GE.AND P0, PT, R174, UR4, PT ;  /* 0x00000004ae007c0c */ /* 0x000fe2000bf06270 */
[----:B------:R-:W-:Y:S01]  /*cb00*/  VIADD R252, R252, UR30 ;  /* 0x0000001efcfc7c36 */ /* 0x000fe20008000000 */
[----:B------:R-:W1:Y:S01]  /*cb10*/  LDCU UR4, c[0x0][0x39c] ;  /* 0x00007380ff0477ac */ /* 0x000e620008000800 */
[----:B------:R-:W-:Y:S01]  /*cb20*/  @P3 STG.E.U8 desc[UR24][R72.64], R75 ;  /* 0x0000004b48003986 */ /* 0x000fe2000c101118 */
[----:B------:R-:W-:-:S02]  /*cb30*/  ISETP.GE.AND P3, PT, R71, UR6, PT ;  /* 0x0000000647007c0c */ /* 0x000fc4000bf66270 */
[----:B------:R-:W-:Y:S01]  /*cb40*/  SHF.R.S32.HI R74, RZ, 0x1f, R252 ;  /* 0x0000001fff4a7819 */ /* 0x000fe200000114fc */
[----:B------:R3:W-:Y:S01]  /*cb50*/  @P2 STG.E.U8 desc[UR24][R68.64], R173 ;  /* 0x000000ad44002986 */ /* 0x0007e2000c101118 */
[----:B------:R-:W-:Y:S01]  /*cb60*/  ISETP.LT.AND P2, PT, R2, UR16, !P5 ;  /* 0x0000001002007c0c */ /* 0x000fe2000ef41270 */
[----:B------:R-:W0:Y:S01]  /*cb70*/  LDCU UR6, c[0x0][0x398] ;  /* 0x00007300ff0677ac */ /* 0x000e220008000800 */
[----:B------:R-:W-:Y:S02]  /*cb80*/  IADD3 R70, P6, PT, R252, R229, RZ ;  /* 0x000000e5fc467210 */ /* 0x000fe40007fde0ff */
[----:B------:R-:W-:Y:S01]  /*cb90*/  ISETP.LT.AND P5, PT, R3, UR8, !P5 ;  /* 0x0000000803007c0c */ /* 0x000fe2000efa1270 */
[----:B------:R-:W0:Y:S02]  /*cba0*/  LDCU UR8, c[0x0][0x398] ;  /* 0x00007300ff0877ac */ /* 0x000e240008000800 */
[----:B------:R-:W-:Y:S01]  /*cbb0*/  IMAD.X R71, R74, 0x1, R228, P6 ;  /* 0x000000014a477824 */ /* 0x000fe200030e06e4 */
[----:B---3--:R-:W-:Y:S01]  /*cbc0*/  IADD3 R68, P6, PT, R252, R230, RZ ;  /* 0x000000e6fc447210 */ /* 0x008fe20007fde0ff */
[----:B------:R-:W-:-:S02]  /*cbd0*/  VIADD R72, R0, 0x25 ;  /* 0x0000002500487836 */ /* 0x000fc40000000000 */
[----:B------:R-:W-:Y:S02]  /*cbe0*/  VIADD R252, R252, UR30 ;  /* 0x0000001efcfc7c36 */ /* 0x000fe40008000000 */
[----:B------:R-:W-:Y:S01]  /*cbf0*/  IMAD.X R69, R74, 0x1, R231, P6 ;  /* 0x000000014a457824 */ /* 0x000fe200030e06e7 */
[----:B------:R3:W-:Y:S01]  /*cc00*/  @P2 STG.E.U8 desc[UR24][R70.64], R197 ;  /* 0x000000c546002986 */ /* 0x0007e2000c101118 */
[----:B-1----:R-:W-:Y:S01]  /*cc10*/  ISETP.GE.AND P2, PT, R72, UR4, PT ;  /* 0x0000000448007c0c */ /* 0x002fe2000bf46270 */
[----:B------:R-:W1:Y:S01]  /*cc20*/  LDCU UR4, c[0x0][0x39c] ;  /* 0x00007380ff0477ac */ /* 0x000e620008000800 */
[----:B------:R-:W-:Y:S01]  /*cc30*/  SHF.R.S32.HI R74, RZ, 0x1f, R252 ;  /* 0x0000001fff4a7819 */ /* 0x000fe200000114fc */
[----:B------:R1:W-:Y:S01]  /*cc40*/  @P5 STG.E.U8 desc[UR24][R68.64], R77 ;  /* 0x0000004d44005986 */ /* 0x0003e2000c101118 */
[----:B------:R-:W-:Y:S02]  /*cc50*/  IADD3 R72, P6, PT, R252, R229, RZ ;  /* 0x000000e5fc487210 */ /* 0x000fe40007fde0ff */
[----:B------:R-:W-:Y:S01]  /*cc60*/  ISETP.LT.AND P5, PT, R2, UR11, !P4 ;  /* 0x0000000b02007c0c */ /* 0x000fe2000e7a1270 */
[----:B------:R-:W5:Y:S01]  /*cc70*/  LDCU UR11, c[0x0][0x398] ;  /* 0x00007300ff0b77ac */ /* 0x000f620008000800 */
[----:B0-----:R-:W-:-:S02]  /*cc80*/  ISETP.LT.AND P4, PT, R3, UR6, !P4 ;  /* 0x0000000603007c0c */ /* 0x001fc4000e781270 */
[----:B---3--:R-:W-:Y:S01]  /*cc90*/  PRMT R70, R77, 0x9910, RZ ;  /* 0x000099104d467816 */ /* 0x008fe200000000ff */
[----:B------:R-:W-:Y:S01]  /*cca0*/  IMAD.X R73, R74, 0x1, R228, P6 ;  /* 0x000000014a497824 */ /* 0x000fe200030e06e4 */
[----:B------:R-:W-:Y:S01]  /*ccb0*/  PRMT R75, R197, 0x9910, RZ ;  /* 0x00009910c54b7816 */ /* 0x000fe200000000ff */
[----:B------:R-:W0:Y:S01]  /*ccc0*/  LDCU UR6, c[0x0][0x39c] ;  /* 0x00007380ff0677ac */ /* 0x000e220008000800 */
[C---:B-1----:R-:W-:Y:S01]  /*ccd0*/  IADD3 R68, P6, PT, R252.reuse, R230, RZ ;  /* 0x000000e6fc447210 */ /* 0x042fe20007fde0ff */
[----:B------:R-:W-:Y:S01]  /*cce0*/  IMAD.MOV.U32 R77, RZ, RZ, R70 ;  /* 0x000000ffff4d7224 */ /* 0x000fe200078e0046 */
[----:B------:R-:W-:Y:S01]  /*ccf0*/  SHF.R.S32.HI R75, RZ, 0x8, R75 ;  /* 0x00000008ff4b7819 */ /* 0x000fe2000001144b */
[----:B------:R-:W-:Y:S02]  /*cd00*/  VIADD R252, R252, UR30 ;  /* 0x0000001efcfc7c36 */ /* 0x000fe40008000000 */
[----:B------:R-:W-:Y:S01]  /*cd10*/  IMAD.X R69, R74, 0x1, R231, P6 ;  /* 0x000000014a457824 */ /* 0x000fe200030e06e7 */
[----:B------:R-:W-:Y:S01]  /*cd20*/  SHF.R.S32.HI R77, RZ, 0x8, R77 ;  /* 0x00000008ff4d7819 */ /* 0x000fe2000001144d */
[----:B------:R1:W-:Y:S01]  /*cd30*/  @P5 STG.E.U8 desc[UR24][R72.64], R75 ;  /* 0x0000004b48005986 */ /* 0x0003e2000c101118 */
[----:B------:R-:W-:Y:S01]  /*cd40*/  ISETP.LT.AND P5, PT, R2, UR8, !P1 ;  /* 0x0000000802007c0c */ /* 0x000fe2000cfa1270 */
[----:B------:R-:W3:Y:S02]  /*cd50*/  LDCU UR8, c[0x0][0x398] ;  /* 0x00007300ff0877ac */ /* 0x000ee40008000800 */
[----:B------:R0:W-:Y:S01]  /*cd60*/  @P4 STG.E.U8 desc[UR24][R68.64], R77 ;  /* 0x0000004d44004986 */ /* 0x0001e2000c101118 */
[----:B------:R-:W-:Y:S01]  /*cd70*/  ISETP.LT.AND P4, PT, R3, UR12, !P1 ;  /* 0x0000000c03007c0c */ /* 0x000fe2000cf81270 */
[----:B------:R-:W0:Y:S01]  /*cd80*/  LDCU UR12, c[0x0][0x398] ;  /* 0x00007300ff0c77ac */ /* 0x000e220008000800 */
[----:B------:R-:W-:-:S02]  /*cd90*/  SHF.R.S32.HI R74, RZ, 0x1f, R252 ;  /* 0x0000001fff4a7819 */ /* 0x000fc400000114fc */
[C---:B------:R-:W-:Y:S02]  /*cda0*/  IADD3 R70, P1, PT, R252.reuse, R229, RZ ;  /* 0x000000e5fc467210 */ /* 0x040fe40007f3e0ff */
[----:B-1----:R-:W-:-:S03]  /*cdb0*/  IADD3 R72, P6, PT, R252, R230, RZ ;  /* 0x000000e6fc487210 */ /* 0x002fc60007fde0ff */
[----:B------:R-:W-:Y:S01]  /*cdc0*/  IMAD.X R71, R74, 0x1, R228, P1 ;  /* 0x000000014a477824 */ /* 0x000fe200008e06e4 */
[----:B------:R-:W-:Y:S01]  /*cdd0*/  ISETP.GE.AND P1, PT, R76, UR4, PT ;  /* 0x000000044c007c0c */ /* 0x000fe2000bf26270 */
[----:B------:R-:W1:Y:S01]  /*cde0*/  LDCU UR4, c[0x0][0x39c] ;  /* 0x00007380ff0477ac */ /* 0x000e620008000800 */
[----:B-----5:R-:W-:Y:S01]  /*cdf0*/  F2FP.SATFINITE.E4M3.F32.PACK_AB_MERGE_C R199, R199, R198, RZ ;  /* 0x000000c6c7c7723e */ /* 0x020fe200048070ff */
[----:B------:R-:W-:Y:S02]  /*ce00*/  IMAD.X R73, R74, 0x1, R231, P6 ;  /* 0x000000014a497824 */ /* 0x000fe400030e06e7 */
[----:B------:R-:W-:Y:S02]  /*ce10*/  VIADD R252, R252, UR30 ;  /* 0x0000001efcfc7c36 */ /* 0x000fe40008000000 */
[----:B------:R5:W-:Y:S01]  /*ce20*/  @P5 STG.E.U8 desc[UR24][R70.64], R199 ;  /* 0x000000c746005986 */ /* 0x000be2000c101118 */
[----:B------:R-:W-:Y:S01]  /*ce30*/  ISETP.LT.AND P5, PT, R2, UR11, !P0 ;  /* 0x0000000b02007c0c */ /* 0x000fe2000c7a1270 */
[----:B------:R-:W-:Y:S01]  /*ce40*/  VIADD R76, R0, 0x27 ;  /* 0x00000027004c7836 */ /* 0x000fe20000000000 */
[----:B------:R-:W-:Y:S01]  /*ce50*/  SHF.R.S32.HI R74, RZ, 0x1f, R252 ;  /* 0x0000001fff4a7819 */ /* 0x000fe200000114fc */
[----:B------:R1:W-:Y:S01]  /*ce60*/  @P4 STG.E.U8 desc[UR24][R72.64], R79 ;  /* 0x0000004f48004986 */ /* 0x0003e2000c101118 */
[----:B------:R-:W-:Y:S01]  /*ce70*/  ISETP.LT.AND P4, PT, R3, UR14, !P0 ;  /* 0x0000000e03007c0c */ /* 0x000fe2000c781270 */
[----:B------:R-:W2:Y:S01]  /*ce80*/  LDCU UR11, c[0x0][0x398] ;  /* 0x00007300ff0b77ac */ /* 0x000ea20008000800 */
[----:B0-----:R-:W-:-:S02]  /*ce90*/  IADD3 R68, P0, PT, R252, R229, RZ ;  /* 0x000000e5fc447210 */ /* 0x001fc40007f1e0ff */
[----:B------:R-:W-:Y:S01]  /*cea0*/  PRMT R75, R199, 0x9910, RZ ;  /* 0x00009910c74b7816 */ /* 0x000fe200000000ff */
[----:B------:R-:W0:Y:S01]  /*ceb0*/  LDCU UR14, c[0x0][0x398] ;  /* 0x00007300ff0e77ac */ /* 0x000e220008000800 */
[----:B------:R-:W-:Y:S02]  /*cec0*/  PRMT R77, R79, 0x9910, RZ ;  /* 0x000099104f4d7816 */ /* 0x000fe400000000ff */
[----:B-----5:R-:W-:Y:S01]  /*ced0*/  IADD3 R70, P6, PT, R252, R230, RZ ;  /* 0x000000e6fc467210 */ /* 0x020fe20007fde0ff */
[----:B------:R-:W-:Y:S01]  /*cee0*/  IMAD.X R69, R74, 0x1, R228, P0 ;  /* 0x000000014a457824 */ /* 0x000fe200000e06e4 */
[----:B------:R-:W-:Y:S01]  /*cef0*/  SHF.R.S32.HI R75, RZ, 0x8, R75 ;  /* 0x00000008ff4b7819 */ /* 0x000fe2000001144b */
[----:B-1----:R-:W-:Y:S01]  /*cf00*/  VIADD R73, R0, 0x28 ;  /* 0x0000002800497836 */ /* 0x002fe20000000000 */
[----:B------:R-:W-:Y:S01]  /*cf10*/  SHF.R.S32.HI R77, RZ, 0x8, R77 ;  /* 0x00000008ff4d7819 */ /* 0x000fe2000001144d */
[----:B------:R-:W-:Y:S01]  /*cf20*/  IMAD.X R71, R74, 0x1, R231, P6 ;  /* 0x000000014a477824 */ /* 0x000fe200030e06e7 */
[----:B------:R-:W-:Y:S01]  /*cf30*/  ISETP.GE.AND P0, PT, R76, UR4, PT ;  /* 0x000000044c007c0c */ /* 0x000fe2000bf06270 */
[----:B------:R-:W-:Y:S01]  /*cf40*/  VIADD R252, R252, UR30 ;  /* 0x0000001efcfc7c36 */ /* 0x000fe20008000000 */
[----:B------:R-:W1:Y:S01]  /*cf50*/  LDCU UR4, c[0x0][0x39c] ;  /* 0x00007380ff0477ac */ /* 0x000e620008000800 */
[----:B------:R5:W-:Y:S01]  /*cf60*/  @P5 STG.E.U8 desc[UR24][R68.64], R75 ;  /* 0x0000004b44005986 */ /* 0x000be2000c101118 */
[----:B------:R-:W-:-:S02]  /*cf70*/  ISETP.GE.AND P5, PT, R73, UR6, PT ;  /* 0x0000000649007c0c */ /* 0x000fc4000bfa6270 */
[----:B------:R-:W-:Y:S01]  /*cf80*/  SHF.R.S32.HI R74, RZ, 0x1f, R252 ;  /* 0x0000001fff4a7819 */ /* 0x000fe200000114fc */
[----:B------:R0:W-:Y:S01]  /*cf90*/  @P4 STG.E.U8 desc[UR24][R70.64], R77 ;  /* 0x0000004d46004986 */ /* 0x0001e2000c101118 */
[----:B---3--:R-:W-:Y:S01]  /*cfa0*/  ISETP.LT.AND P4, PT, R2, UR8, !P3 ;  /* 0x0000000802007c0c */ /* 0x008fe2000df81270 */
[----:B------:R-:W3:Y:S01]  /*cfb0*/  LDCU UR6, c[0x0][0x398] ;  /* 0x00007300ff0677ac */ /* 0x000ee20008000800 */
[----:B------:R-:W-:Y:S02]  /*cfc0*/  IADD3 R72, P6, PT, R252, R229, RZ ;  /* 0x000000e5fc487210 */ /* 0x000fe40007fde0ff */
[----:B------:R-:W-:Y:S01]  /*cfd0*/  ISETP.LT.AND P3, PT, R3, UR12, !P3 ;  /* 0x0000000c03007c0c */ /* 0x000fe2000df61270 */
[----:B------:R-:W2:Y:S02]  /*cfe0*/  LDCU UR8, c[0x0][0x398] ;  /* 0x00007300ff0877ac */ /* 0x000ea40008000800 */
[----:B------:R-:W-:Y:S01]  /*cff0*/  IMAD.X R73, R74, 0x1, R228, P6 ;  /* 0x000000014a497824 */ /* 0x000fe200030e06e4 */
[----:B-----5:R-:W-:-:S02]  /*d000*/  IADD3 R68, P6, PT, R252, R230, RZ ;  /* 0x000000e6fc447210 */ /* 0x020fc40007fde0ff */
[----:B------:R-:W-:Y:S01]  /*d010*/  F2FP.SATFINITE.E4M3.F32.PACK_AB_MERGE_C R201, R201, R200, RZ ;  /* 0x000000c8c9c9723e */ /* 0x000fe200048070ff */
[----:B0-----:R-:W-:Y:S01]  /*d020*/  VIADD R70, R0, 0x29 ;  /* 0x0000002900467836 */ /* 0x001fe20000000000 */
[----:B------:R-:W0:Y:S01]  /*d030*/  LDCU UR12, c[0x0][0x398] ;  /* 0x00007300ff0c77ac */ /* 0x000e220008000800 */
[----:B------:R-:W-:Y:S02]  /*d040*/  VIADD R252, R252, UR30 ;  /* 0x0000001efcfc7c36 */ /* 0x000fe40008000000 */
[----:B------:R-:W-:Y:S01]  /*d050*/  IMAD.X R69, R74, 0x1, R231, P6 ;  /* 0x000000014a457824 */ /* 0x000fe200030e06e7 */
[----:B------:R-:W-:Y:S01]  /*d060*/  @P4 STG.E.U8 desc[UR24][R72.64], R201 ;  /* 0x000000c948004986 */ /* 0x000fe2000c101118 */
[----:B-1----:R-:W-:Y:S01]  /*d070*/  ISETP.GE.AND P4, PT, R70, UR4, PT ;  /* 0x0000000446007c0c */ /* 0x002fe2000bf86270 */
[----:B------:R-:W1:Y:S01]  /*d080*/  LDCU UR4, c[0x0][0x39c] ;  /* 0x00007380ff0477ac */ /* 0x000e620008000800 */
[----:B------:R-:W-:Y:S01]  /*d090*/  SHF.R.S32.HI R74, RZ, 0x1f, R252 ;  /* 0x0000001fff4a7819 */ /* 0x000fe200000114fc */
[----:B------:R5:W-:Y:S01]  /*d0a0*/  @P3 STG.E.U8 desc[UR24][R68.64], R81 ;  /* 0x0000005144003986 */ /* 0x000be2000c101118 */
[----:B------:R-:W-:-:S02]  /*d0b0*/  IADD3 R70, P6, PT, R252, R229, RZ ;  /* 0x000000e5fc467210 */ /* 0x000fc40007fde0ff */
[----:B--2---:R-:W-:Y:S01]  /*d0c0*/  ISETP.LT.AND P3, PT, R2, UR11, !P2 ;  /* 0x0000000b02007c0c */ /* 0x004fe2000d761270 */
[----:B------:R-:W2:Y:S01]  /*d0d0*/  LDCU UR11, c[0x0][0x398] ;  /* 0x00007300ff0b77ac */ /* 0x000ea20008000800 */
[----:B---3--:R-:W-:Y:S01]  /*d0e0*/  ISETP.LT.AND P2, PT, R3, UR6, !P2 ;  /* 0x0000000603007c0c */ /* 0x008fe2000d741270 */
[----:B------:R-:W-:Y:S01]  /*d0f0*/  IMAD.X R71, R74, 0x1, R228, P6 ;  /* 0x000000014a477824 */ /* 0x000fe200030e06e4 */
[----:B------:R-:W-:Y:S01]  /*d100*/  PRMT R75, R201, 0x9910, RZ ;  /* 0x00009910c94b7816 */ /* 0x000fe200000000ff */
[----:B------:R-:W-:Y:S01]  /*d110*/  VIADD R76, R0, 0x2a ;  /* 0x0000002a004c7836 */ /* 0x000fe20000000000 */
[----:B------:R-:W-:Y:S01]  /*d120*/  PRMT R77, R81, 0x9910, RZ ;  /* 0x00009910514d7816 */ /* 0x000fe200000000ff */
[----:B------:R-:W3:Y:S01]  /*d130*/  LDCU UR6, c[0x0][0x39c] ;  /* 0x00007380ff0677ac */ /* 0x000ee20008000800 */
[----:B-----5:R-:W-:Y:S02]  /*d140*/  IADD3 R68, P6, PT, R252, R230, RZ ;  /* 0x000000e6fc447210 */ /* 0x020fe40007fde0ff */
[----:B------:R-:W-:-:S02]  /*d150*/  SHF.R.S32.HI R75, RZ, 0x8, R75 ;  /* 0x00000008ff4b7819 */ /* 0x000fc4000001144b */
[----:B------:R-:W-:Y:S01]  /*d160*/  SHF.R.S32.HI R77, RZ, 0x8, R77 ;  /* 0x00000008ff4d7819 */ /* 0x000fe2000001144d */
[----:B------:R-:W-:Y:S02]  /*d170*/  IMAD.X R69, R74, 0x1, R231, P6 ;  /* 0x000000014a457824 */ /* 0x000fe400030e06e7 */
[----:B------:R-:W-:Y:S01]  /*d180*/  VIADD R252, R252, UR30 ;  /* 0x0000001efcfc7c36 */ /* 0x000fe20008000000 */
[----:B------:R5:W-:Y:S01]  /*d190*/  @P3 STG.E.U8 desc[UR24][R70.64], R75 ;  /* 0x0000004b46003986 */ /* 0x000be2000c101118 */
[----:B------:R-:W-:Y:S01]  /*d1a0*/  ISETP.LT.AND P3, PT, R2, UR8, !P1 ;  /* 0x0000000802007c0c */ /* 0x000fe2000cf61270 */
[----:B------:R-:W2:Y:S02]  /*d1b0*/  LDCU UR8, c[0x0][0x398] ;  /* 0x00007300ff0877ac */ /* 0x000ea40008000800 */
[----:B------:R2:W-:Y:S01]  /*d1c0*/  @P2 STG.E.U8 desc[UR24][R68.64], R77 ;  /* 0x0000004d44002986 */ /* 0x0005e2000c101118 */
[----:B0-----:R-:W-:Y:S01]  /*d1d0*/  ISETP.LT.AND P2, PT, R3, UR12, !P1 ;  /* 0x0000000c03007c0c */ /* 0x001fe2000cf41270 */
[----:B------:R-:W0:Y:S01]  /*d1e0*/  LDCU UR12, c[0x0][0x398] ;  /* 0x00007300ff0c77ac */ /* 0x000e220008000800 */
[----:B------:R-:W-:-:S02]  /*d1f0*/  SHF.R.S32.HI R74, RZ, 0x1f, R252 ;  /* 0x0000001fff4a7819 */ /* 0x000fc400000114fc */
[C---:B------:R-:W-:Y:S02]  /*d200*/  IADD3 R72, P1, PT, R252.reuse, R229, RZ ;  /* 0x000000e5fc487210 */ /* 0x040fe40007f3e0ff */
[----:B-----5:R-:W-:-:S03]  /*d210*/  IADD3 R70, P6, PT, R252, R230, RZ ;  /* 0x000000e6fc467210 */ /* 0x020fc60007fde0ff */
[----:B------:R-:W-:Y:S01]  /*d220*/  IMAD.X R73, R74, 0x1, R228, P1 ;  /* 0x000000014a497824 */ /* 0x000fe200008e06e4 */
[----:B-1----:R-:W-:Y:S01]  /*d230*/  ISETP.GE.AND P1, PT, R76, UR4, PT ;  /* 0x000000044c007c0c */ /* 0x002fe2000bf26270 */
[----:B------:R-:W1:Y:S01]  /*d240*/  LDCU UR4, c[0x0][0x39c] ;  /* 0x00007380ff0477ac */ /* 0x000e620008000800 */
[----:B------:R-:W-:Y:S01]  /*d250*/  F2FP.SATFINITE.E4M3.F32.PACK_AB_MERGE_C R203, R203, R202, RZ ;  /* 0x000000cacbcb723e */ /* 0x000fe200048070ff */
[----:B------:R-:W-:Y:S02]  /*d260*/  IMAD.X R71, R74, 0x1, R231, P6 ;  /* 0x000000014a477824 */ /* 0x000fe400030e06e7 */
[----:B------:R-:W-:Y:S02]  /*d270*/  VIADD R252, R252, UR30 ;  /* 0x0000001efcfc7c36 */ /* 0x000fe40008000000 */
[----:B------:R-:W-:Y:S01]  /*d280*/  @P3 STG.E.U8 desc[UR24][R72.64], R203 ;  /* 0x000000cb48003986 */ /* 0x000fe2000c101118 */
[----:B--2---:R-:W-:Y:S01]  /*d290*/  ISETP.LT.AND P3, PT, R2, UR11, !P0 ;  /* 0x0000000b02007c0c */ /* 0x004fe2000c761270 */
[----:B------:R-:W-:Y:S01]  /*d2a0*/  VIADD R76, R0, 0x2b ;  /* 0x0000002b004c7836 */ /* 0x000fe20000000000 */
[----:B------:R-:W-:Y:S01]  /*d2b0*/  SHF.R.S32.HI R74, RZ, 0x1f, R252 ;  /* 0x0000001fff4a7819 */ /* 0x000fe200000114fc */
[----:B------:R2:W-:Y:S01]  /*d2c0*/  @P2 STG.E.U8 desc[UR24][R70.64], R83 ;  /* 0x0000005346002986 */ /* 0x0005e2000c101118 */
[----:B------:R-:W-:Y:S01]  /*d2d0*/  ISETP.LT.AND P2, PT, R3, UR14, !P0 ;  /* 0x0000000e03007c0c */ /* 0x000fe2000c741270 */
[----:B------:R-:W5:Y:S01]  /*d2e0*/  LDCU UR11, c[0x0][0x398] ;  /* 0x00007300ff0b77ac */ /* 0x000f620008000800 */
[----:B------:R-:W-:-:S02]  /*d2f0*/  IADD3 R68, P0, PT, R252, R229, RZ ;  /* 0x000000e5fc447210 */ /* 0x000fc40007f1e0ff */
[----:B------:R-:W-:Y:S01]  /*d300*/  PRMT R75, R203, 0x9910, RZ ;  /* 0x00009910cb4b7816 */ /* 0x000fe200000000ff */
[----:B------:R-:W0:Y:S01]  /*d310*/  LDCU UR14, c[0x0][0x398] ;  /* 0x00007300ff0e77ac */ /* 0x000e220008000800 */
[----:B------:R-:W-:Y:S01]  /*d320*/  PRMT R77, R83, 0x9910, RZ ;  /* 0x00009910534d7816 */ /* 0x000fe200000000ff */
[----:B------:R-:W-:Y:S01]  /*d330*/  IMAD.X R69, R74, 0x1, R228, P0 ;  /* 0x000000014a457824 */ /* 0x000fe200000e06e4 */
[----:B--2---:R-:W-:Y:S01]  /*d340*/  IADD3 R70, P6, PT, R252, R230, RZ ;  /* 0x000000e6fc467210 */ /* 0x004fe20007fde0ff */
[----:B------:R-:W-:Y:S01]  /*d350*/  VIADD R73, R0, 0x2c ;  /* 0x0000002c00497836 */ /* 0x000fe20000000000 */
[----:B------:R-:W-:Y:S01]  /*d360*/  SHF.R.S32.HI R75, RZ, 0x8, R75 ;  /* 0x00000008ff4b7819 */ /* 0x000fe2000001144b */
[----:B------:R-:W-:Y:S01]  /*d370*/  VIADD R252, R252, UR30 ;  /* 0x0000001efcfc7c36 */ /* 0x000fe20008000000 */
[----:B------:R-:W-:Y:S01]  /*d380*/  SHF.R.S32.HI R77, RZ, 0x8, R77 ;  /* 0x00000008ff4d7819 */ /* 0x000fe2000001144d */
[----:B------:R-:W-:Y:S01]  /*d390*/  IMAD.X R71, R74, 0x1, R231, P6 ;  /* 0x000000014a477824 */ /* 0x000fe200030e06e7 */
[----:B-1----:R-:W-:Y:S01]  /*d3a0*/  ISETP.GE.AND P0, PT, R76, UR4, PT ;  /* 0x000000044c007c0c */ /* 0x002fe2000bf06270 */
[----:B------:R-:W1:Y:S01]  /*d3b0*/  LDCU UR4, c[0x0][0x39c] ;  /* 0x00007380ff0477ac */ /* 0x000e620008000800 */
[----:B------:R2:W-:Y:S01]  /*d3c0*/  @P3 STG.E.U8 desc[UR24][R68.64], R75 ;  /* 0x0000004b44003986 */ /* 0x0005e2000c101118 */
[----:B---3--:R-:W-:-:S02]  /*d3d0*/  ISETP.GE.AND P3, PT, R73, UR6, PT ;  /* 0x0000000649007c0c */ /* 0x008fc4000bf66270 */
[----:B------:R-:W-:Y:S01]  /*d3e0*/  SHF.R.S32.HI R74, RZ, 0x1f, R252 ;  /* 0x0000001fff4a7819 */ /* 0x000fe200000114fc */
[----:B------:R3:W-:Y:S01]  /*d3f0*/  @P2 STG.E.U8 desc[UR24][R70.64], R77 ;  /* 0x0000004d46002986 */ /* 0x0007e2000c101118 */
[----:B------:R-:W-:Y:S01]  /*d400*/  ISETP.LT.AND P2, PT, R2, UR8, !P5 ;  /* 0x0000000802007c0c */ /* 0x000fe2000ef41270 */
[----:B------:R-:W4:Y:S01]  /*d410*/  LDCU UR6, c[0x0][0x398] ;  /* 0x00007300ff0677ac */ /* 0x000f220008000800 */
[----:B------:R-:W-:Y:S02]  /*d420*/  IADD3 R72, P6, PT, R252, R229, RZ ;  /* 0x000000e5fc487210 */ /* 0x000fe40007fde0ff */
[----:B0-----:R-:W-:Y:S01]  /*d430*/  ISETP.LT.AND P5, PT, R3, UR12, !P5 ;  /* 0x0000000c03007c0c */ /* 0x001fe2000efa1270 */
[----:B------:R-:W0:Y:S02]  /*d440*/  LDCU UR8, c[0x0][0x398] ;  /* 0x00007300ff0877ac */ /* 0x000e240008000800 */
[----:B------:R-:W-:Y:S01]  /*d450*/  IMAD.X R73, R74, 0x1, R228, P6 ;  /* 0x000000014a497824 */ /* 0x000fe200030e06e4 */
[----:B--2---:R-:W-:-:S02]  /*d460*/  IADD3 R68, P6, PT, R252, R230, RZ ;  /* 0x000000e6fc447210 */ /* 0x004fc40007fde0ff */
[----:B------:R-:W-:Y:S01]  /*d470*/  F2FP.SATFINITE.E4M3.F32.PACK_AB_MERGE_C R205, R205, R204, RZ ;  /* 0x000000cccdcd723e */ /* 0x000fe200048070ff */
[----:B---3--:R-:W-:Y:S01]  /*d480*/  VIADD R70, R0, 0x2d ;  /* 0x0000002d00467836 */ /* 0x008fe20000000000 */
[----:B------:R-:W2:Y:S01]  /*d490*/  LDCU UR12, c[0x0][0x398] ;  /* 0x00007300ff0c77ac */ /* 0x000ea20008000800 */
        /* <DEDUP_REMOVED lines=8> */
[----:B-----5:R-:W-:Y:S01]  /*d520*/  ISETP.LT.AND P5, PT, R2, UR11, !P4 ;  /* 0x0000000b02007c0c */ /* 0x020fe2000e7a1270 */
[----:B------:R-:W5:Y:S01]  /*d530*/  LDCU UR11, c[0x0][0x398] ;  /* 0x00007300ff0b77ac */ /* 0x000f620008000800 */
[----:B----4-:R-:W-:Y:S01]  /*d540*/  ISETP.LT.AND P4, PT, R3, UR6, !P4 ;  /* 0x0000000603007c0c */ /* 0x010fe2000e781270 */
[----:B------:R-:W-:Y:S01]  /*d550*/  IMAD.X R71, R74, 0x1, R228, P6 ;  /* 0x000000014a477824 */ /* 0x000fe200030e06e4 */
[----:B------:R-:W-:Y:S01]  /*d560*/  PRMT R75, R205, 0x9910, RZ ;  /* 0x00009910cd4b7816 */ /* 0x000fe200000000ff */
[----:B------:R-:W-:Y:S01]  /*d570*/  VIADD R76, R0, 0x2e ;  /* 0x0000002e004c7836 */ /* 0x000fe20000000000 */
[----:B------:R-:W-:Y:S01]  /*d580*/  PRMT R77, R85, 0x9910, RZ ;  /* 0x00009910554d7816 */ /* 0x000fe200000000ff */
[----:B------:R-:W4:Y:S01]  /*d590*/  LDCU UR6, c[0x0][0x39c] ;  /* 0x00007380ff0677ac */ /* 0x000f220008000800 */
[----:B---3--:R-:W-:Y:S02]  /*d5a0*/  IADD3 R68, P6, PT, R252, R230, RZ ;  /* 0x000000e6fc447210 */ /* 0x008fe40007fde0ff */
[----:B------:R-:W-:-:S02]  /*d5b0*/  SHF.R.S32.HI R75, RZ, 0x8, R75 ;  /* 0x00000008ff4b7819 */ /* 0x000fc4000001144b */
[----:B------:R-:W-:Y:S01]  /*d5c0*/  SHF.R.S32.HI R77, RZ, 0x8, R77 ;  /* 0x00000008ff4d7819 */ /* 0x000fe2000001144d */
[----:B------:R-:W-:Y:S02]  /*d5d0*/  IMAD.X R69, R74, 0x1, R231, P6 ;  /* 0x000000014a457824 */ /* 0x000fe400030e06e7 */
[----:B------:R-:W-:Y:S01]  /*d5e0*/  VIADD R252, R252, UR30 ;  /* 0x0000001efcfc7c36 */ /* 0x000fe20008000000 */
[----:B------:R3:W-:Y:S01]  /*d5f0*/  @P5 STG.E.U8 desc[UR24][R70.64], R75 ;  /* 0x0000004b46005986 */ /* 0x0007e2000c101118 */
[----:B0-----:R-:W-:Y:S01]  /*d600*/  ISETP.LT.AND P5, PT, R2, UR8, !P1 ;  /* 0x0000000802007c0c */ /* 0x001fe2000cfa1270 */
[----:B------:R-:W0:Y:S02]  /*d610*/  LDCU UR8, c[0x0][0x398] ;  /* 0x00007300ff0877ac */ /* 0x000e240008000800 */
[----:B------:R0:W-:Y:S01]  /*d620*/  @P4 STG.E.U8 desc[UR24][R68.64], R77 ;  /* 0x0000004d44004986 */ /* 0x0001e2000c101118 */
[----:B--2---:R-:W-:Y:S01]  /*d630*/  ISETP.LT.AND P4, PT, R3, UR12, !P1 ;  /* 0x0000000c03007c0c */ /* 0x004fe2000cf81270 */
[----:B------:R-:W2:Y:S01]  /*d640*/  LDCU UR12, c[0x0][0x398] ;  /* 0x00007300ff0c77ac */ /* 0x000ea20008000800 */
[----:B------:R-:W-:-:S02]  /*d650*/  SHF.R.S32.HI R74, RZ, 0x1f, R252 ;  /* 0x0000001fff4a7819 */ /* 0x000fc400000114fc */
[C---:B------:R-:W-:Y:S02]  /*d660*/  IADD3 R72, P1, PT, R252.reuse, R229, RZ ;  /* 0x000000e5fc487210 */ /* 0x040fe40007f3e0ff */
[----:B---3--:R-:W-:-:S03]  /*d670*/  IADD3 R70, P6, PT, R252, R230, RZ ;  /* 0x000000e6fc467210 */ /* 0x008fc60007fde0ff */
[----:B------:R-:W-:Y:S01]  /*d680*/  IMAD.X R73, R74, 0x1, R228, P1 ;  /* 0x000000014a497824 */ /* 0x000fe200008e06e4 */
[----:B-1----:R-:W-:Y:S01]  /*d690*/  ISETP.GE.AND P1, PT, R76, UR4, PT ;  /* 0x000000044c007c0c */ /* 0x002fe2000bf26270 */
[----:B------:R-:W1:Y:S01]  /*d6a0*/  LDCU UR4, c[0x0][0x39c] ;  /* 0x00007380ff0477ac */ /* 0x000e620008000800 */
[----:B------:R-:W-:Y:S01]  /*d6b0*/  F2FP.SATFINITE.E4M3.F32.PACK_AB_MERGE_C R207, R207, R206, RZ ;  /* 0x000000cecfcf723e */ /* 0x000fe200048070ff */
[----:B------:R-:W-:Y:S01]  /*d6c0*/  IMAD.X R71, R74, 0x1, R231, P6 ;  /* 0x000000014a477824 */ /* 0x000fe200030e06e7 */
[----:B------:R-:W-:Y:S01]  /*d6d0*/  F2FP.SATFINITE.E4M3.F32.PACK_AB_MERGE_C R87, R87, R86, RZ ;  /* 0x000000565757723e */ /* 0x000fe200048070ff */
[----:B------:R-:W-:Y:S02]  /*d6e0*/  VIADD R252, R252, UR30 ;  /* 0x0000001efcfc7c36 */ /* 0x000fe40008000000 */
[----:B------:R-:W-:Y:S01]  /*d6f0*/  @P5 STG.E.U8 desc[UR24][R72.64], R207 ;  /* 0x000000cf48005986 */ /* 0x000fe2000c101118 */
[----:B-----5:R-:W-:Y:S01]  /*d700*/  ISETP.LT.AND P5, PT, R2, UR11, !P0 ;  /* 0x0000000b02007c0c */ /* 0x020fe2000c7a1270 */
[----:B------:R-:W-:Y:S01]  /*d710*/  VIADD R76, R0, 0x2f ;  /* 0x0000002f004c7836 */ /* 0x000fe20000000000 */
[----:B------:R-:W-:Y:S01]  /*d720*/  SHF.R.S32.HI R74, RZ, 0x1f, R252 ;  /* 0x0000001fff4a7819 */ /* 0x000fe200000114fc */
[----:B------:R3:W-:Y:S01]  /*d730*/  @P4 STG.E.U8 desc[UR24][R70.64], R87 ;  /* 0x0000005746004986 */ /* 0x0007e2000c101118 */
[----:B------:R-:W-:Y:S01]  /*d740*/  ISETP.LT.AND P4, PT, R3, UR14, !P0 ;  /* 0x0000000e03007c0c */ /* 0x000fe2000c781270 */
[----:B------:R-:W5:Y:S01]  /*d750*/  LDCU UR11, c[0x0][0x398] ;  /* 0x00007300ff0b77ac */ /* 0x000f620008000800 */
[----:B0-----:R-:W-:-:S02]  /*d760*/  IADD3 R68, P0, PT, R252, R229, RZ ;  /* 0x000000e5fc447210 */ /* 0x001fc40007f1e0ff */
[----:B------:R-:W-:Y:S01]  /*d770*/  PRMT R75, R207, 0x9910, RZ ;  /* 0x00009910cf4b7816 */ /* 0x000fe200000000ff */
[----:B------:R-:W0:Y:S01]  /*d780*/  LDCU UR14, c[0x0][0x398] ;  /* 0x00007300ff0e77ac */ /* 0x000e220008000800 */
[----:B------:R-:W-:Y:S01]  /*d790*/  PRMT R77, R87, 0x9910, RZ ;  /* 0x00009910574d7816 */ /* 0x000fe200000000ff */
[----:B------:R-:W-:Y:S01]  /*d7a0*/  IMAD.X R69, R74, 0x1, R228, P0 ;  /* 0x000000014a457824 */ /* 0x000fe200000e06e4 */
[----:B---3--:R-:W-:Y:S01]  /*d7b0*/  IADD3 R70, P6, PT, R252, R230, RZ ;  /* 0x000000e6fc467210 */ /* 0x008fe20007fde0ff */
        /* <DEDUP_REMOVED lines=8> */
[----:B----4-:R-:W-:-:S02]  /*d840*/  ISETP.GE.AND P5, PT, R73, UR6, PT ;  /* 0x0000000649007c0c */ /* 0x010fc4000bfa6270 */
[----:B------:R-:W-:Y:S01]  /*d850*/  SHF.R.S32.HI R74, RZ, 0x1f, R252 ;  /* 0x0000001fff4a7819 */ /* 0x000fe200000114fc */
[----:B------:R4:W-:Y:S01]  /*d860*/  @P4 STG.E.U8 desc[UR24][R70.64], R77 ;  /* 0x0000004d46004986 */ /* 0x0009e2000c101118 */
[----:B------:R-:W-:Y:S01]  /*d870*/  ISETP.LT.AND P4, PT, R2, UR8, !P3 ;  /* 0x0000000802007c0c */ /* 0x000fe2000df81270 */
[----:B------:R-:W0:Y:S01]  /*d880*/  LDCU UR6, c[0x0][0x398] ;  /* 0x00007300ff0677ac */ /* 0x000e220008000800 */
[----:B------:R-:W-:Y:S02]  /*d890*/  IADD3 R72, P6, PT, R252, R229, RZ ;  /* 0x000000e5fc487210 */ /* 0x000fe40007fde0ff */
[----:B--2---:R-:W-:Y:S01]  /*d8a0*/  ISETP.LT.AND P3, PT, R3, UR12, !P3 ;  /* 0x0000000c03007c0c */ /* 0x004fe2000df61270 */
[----:B------:R-:W2:Y:S02]  /*d8b0*/  LDCU UR8, c[0x0][0x398] ;  /* 0x00007300ff0877ac */ /* 0x000ea40008000800 */
[----:B------:R-:W-:Y:S01]  /*d8c0*/  IMAD.X R73, R74, 0x1, R228, P6 ;  /* 0x000000014a497824 */ /* 0x000fe200030e06e4 */
[----:B---3--:R-:W-:-:S02]  /*d8d0*/  IADD3 R68, P6, PT, R252, R230, RZ ;  /* 0x000000e6fc447210 */ /* 0x008fc40007fde0ff */
[----:B------:R-:W-:Y:S01]  /*d8e0*/  F2FP.SATFINITE.E4M3.F32.PACK_AB_MERGE_C R209, R209, R208, RZ ;  /* 0x000000d0d1d1723e */ /* 0x000fe200048070ff */
[----:B----4-:R-:W-:Y:S01]  /*d8f0*/  VIADD R70, R0, 0x31 ;  /* 0x0000003100467836 */ /* 0x010fe20000000000 */
[----:B------:R-:W-:Y:S01]  /*d900*/  F2FP.SATFINITE.E4M3.F32.PACK_AB_MERGE_C R89, R89, R88, RZ ;  /* 0x000000585959723e */ /* 0x000fe200048070ff */
[----:B------:R-:W-:Y:S01]  /*d910*/  VIADD R252, R252, UR30 ;  /* 0x0000001efcfc7c36 */ /* 0x000fe20008000000 */
[----:B------:R-:W3:Y:S01]  /*d920*/  LDCU UR12, c[0x0][0x398] ;  /* 0x00007300ff0c77ac */ /* 0x000ee20008000800 */
        /* <DEDUP_REMOVED lines=9> */
[----:B0-----:R-:W-:Y:S01]  /*d9c0*/  ISETP.LT.AND P2, PT, R3, UR6, !P2 ;  /* 0x0000000603007c0c */ /* 0x001fe2000d741270 */
[----:B------:R-:W-:Y:S01]  /*d9d0*/  IMAD.X R71, R74, 0x1, R228, P6 ;  /* 0x000000014a477824 */ /* 0x000fe200030e06e4 */
[----:B------:R-:W-:Y:S01]  /*d9e0*/  PRMT R75, R209, 0x9910, RZ ;  /* 0x00009910d14b7816 */ /* 0x000fe200000000ff */
[----:B------:R-:W-:Y:S01]  /*d9f0*/  VIADD R76, R0, 0x32 ;  /* 0x00000032004c7836 */ /* 0x000fe20000000000 */
[----:B------:R-:W-:Y:S01]  /*da00*/  PRMT R77, R89, 0x9910, RZ ;  /* 0x00009910594d7816 */ /* 0x000fe200000000ff */
[----:B------:R-:W0:Y:S01]  /*da10*/  LDCU UR6, c[0x0][0x39c] ;  /* 0x00007380ff0677ac */ /* 0x000e220008000800 */
[----:B----4-:R-:W-:Y:S02]  /*da20*/  IADD3 R68, P6, PT, R252, R230, RZ ;  /* 0x000000e6fc447210 */ /* 0x010fe40007fde0ff */
[----:B------:R-:W-:-:S02]  /*da30*/  SHF.R.S32.HI R75, RZ, 0x8, R75 ;  /* 0x00000008ff4b7819 */ /* 0x000fc4000001144b */
[----:B------:R-:W-:Y:S01]  /*da40*/  SHF.R.S32.HI R77, RZ, 0x8, R77 ;  /* 0x00000008ff4d7819 */ /* 0x000fe2000001144d */
[----:B------:R-:W-:Y:S02]  /*da50*/  IMAD.X R69, R74, 0x1, R231, P6 ;  /* 0x000000014a457824 */ /* 0x000fe400030e06e7 */
[----:B------:R-:W-:Y:S01]  /*da60*/  VIADD R252, R252, UR30 ;  /* 0x0000001efcfc7c36 */ /* 0x000fe20008000000 */
[----:B------:R4:W-:Y:S01]  /*da70*/  @P3 STG.E.U8 desc[UR24][R70.64], R75 ;  /* 0x0000004b46003986 */ /* 0x0009e2000c101118 */
[----:B--2---:R-:W-:Y:S01]  /*da80*/  ISETP.LT.AND P3, PT, R2, UR8, !P1 ;  /* 0x0000000802007c0c */ /* 0x004fe2000cf61270 */
[----:B------:R-:W2:Y:S02]  /*da90*/  LDCU UR8, c[0x0][0x398] ;  /* 0x00007300ff0877ac */ /* 0x000ea40008000800 */
[----:B------:R0:W-:Y:S01]  /*daa0*/  @P2 STG.E.U8 desc[UR24][R68.64], R77 ;  /* 0x0000004d44002986 */ /* 0x0001e2000c101118 */
[----:B---3--:R-:W-:Y:S01]  /*dab0*/  ISETP.LT.AND P2, PT, R3, UR12, !P1 ;  /* 0x0000000c03007c0c */ /* 0x008fe2000cf41270 */
[----:B------:R-:W3:Y:S01]  /*dac0*/  LDCU UR12, c[0x0][0x398] ;  /* 0x00007300ff0c77ac */ /* 0x000ee20008000800 */
[----:B------:R-:W-:-:S02]  /*dad0*/  SHF.R.S32.HI R74, RZ, 0x1f, R252 ;  /* 0x0000001fff4a7819 */ /* 0x000fc400000114fc */
[C---:B------:R-:W-:Y:S02]  /*dae0*/  IADD3 R72, P1, PT, R252.reuse, R229, RZ ;  /* 0x000000e5fc487210 */ /* 0x040fe40007f3e0ff */
[----:B----4-:R-:W-:-:S03]  /*daf0*/  IADD3 R70, P6, PT, R252, R230, RZ ;  /* 0x000000e6fc467210 */ /* 0x010fc60007fde0ff */
        /* <DEDUP_REMOVED lines=19> */
[----:B----4-:R-:W-:Y:S01]  /*dc30*/  IADD3 R70, P6, PT, R252, R230, RZ ;  /* 0x000000e6fc467210 */ /* 0x010fe20007fde0ff */
        /* <DEDUP_REMOVED lines=8> */
[----:B------:R-:W-:-:S02]  /*dcc0*/  ISETP.GE.AND P3, PT, R73, UR6, PT ;  /* 0x0000000649007c0c */ /* 0x000fc4000bf66270 */
[----:B------:R-:W-:Y:S01]  /*dcd0*/  SHF.R.S32.HI R74, RZ, 0x1f, R252 ;  /* 0x0000001fff4a7819 */ /* 0x000fe200000114fc */
[----:B------:R0:W-:Y:S01]  /*dce0*/  @P2 STG.E.U8 desc[UR24][R70.64], R77 ;  /* 0x0000004d46002986 */ /* 0x0001e2000c101118 */
[----:B--2---:R-:W-:Y:S01]  /*dcf0*/  ISETP.LT.AND P2, PT, R2, UR8, !P5 ;  /* 0x0000000802007c0c */ /* 0x004fe2000ef41270 */
[----:B------:R-:W2:Y:S01]  /*dd00*/  LDCU UR6, c[0x0][0x398] ;  /* 0x00007300ff0677ac */ /* 0x000ea20008000800 */
[----:B------:R-:W-:Y:S02]  /*dd10*/  IADD3 R72, P6, PT, R252, R229, RZ ;  /* 0x000000e5fc487210 */ /* 0x000fe40007fde0ff */
[----:B---3--:R-:W-:Y:S01]  /*dd20*/  ISETP.LT.AND P5, PT, R3, UR12, !P5 ;  /* 0x0000000c03007c0c */ /* 0x008fe2000efa1270 */
[----:B------:R-:W3:Y:S02]  /*dd30*/  LDCU UR8, c[0x0][0x398] ;  /* 0x00007300ff0877ac */ /* 0x000ee40008000800 */
[----:B------:R-:W-:Y:S01]  /*dd40*/  IMAD.X R73, R74, 0x1, R228, P6 ;  /* 0x000000014a497824 */ /* 0x000fe200030e06e4 */
[----:B----4-:R-:W-:-:S02]  /*dd50*/  IADD3 R68, P6, PT, R252, R230, RZ ;  /* 0x000000e6fc447210 */ /* 0x010fc40007fde0ff */
[----:B------:R-:W-:Y:S01]  /*dd60*/  F2FP.SATFINITE.E4M3.F32.PACK_AB_MERGE_C R213, R213, R212, RZ ;  /* 0x000000d4d5d5723e */ /* 0x000fe200048070ff */
[----:B0-----:R-:W-:Y:S01]  /*dd70*/  VIADD R70, R0, 0x35 ;  /* 0x0000003500467836 */ /* 0x001fe20000000000 */
[----:B------:R-:W-:Y:S01]  /*dd80*/  F2FP.SATFINITE.E4M3.F32.PACK_AB_MERGE_C R93, R93, R92, RZ ;  /* 0x0000005c5d5d723e */ /* 0x000fe200048070ff */
[----:B------:R-:W-:Y:S01]  /*dd90*/  VIADD R252, R252, UR30 ;  /* 0x0000001efcfc7c36 */ /* 0x000fe20008000000 */
[----:B------:R-:W0:Y:S01]  /*dda0*/  LDCU UR12, c[0x0][0x398] ;  /* 0x00007300ff0c77ac */ /* 0x000e220008000800 */
        /* <DEDUP_REMOVED lines=9> */
[----:B--2---:R-:W-:Y:S01]  /*de40*/  ISETP.LT.AND P4, PT, R3, UR6, !P4 ;  /* 0x0000000603007c0c */ /* 0x004fe2000e781270 */
[----:B------:R-:W-:Y:S01]  /*de50*/  IMAD.X R71, R74, 0x1, R228, P6 ;  /* 0x000000014a477824 */ /* 0x000fe200030e06e4 */
[----:B------:R-:W-:Y:S01]  /*de60*/  PRMT R75, R213, 0x9910, RZ ;  /* 0x00009910d54b7816 */ /* 0x000fe200000000ff */
[----:B------:R-:W-:Y:S01]  /*de70*/  VIADD R76, R0, 0x36 ;  /* 0x00000036004c7836 */ /* 0x000fe20000000000 */
[----:B------:R-:W-:Y:S01]  /*de80*/  PRMT R77, R93, 0x9910, RZ ;  /* 0x000099105d4d7816 */ /* 0x000fe200000000ff */
[----:B------:R-:W2:Y:S01]  /*de90*/  LDCU UR6, c[0x0][0x39c] ;  /* 0x00007380ff0677ac */ /* 0x000ea20008000800 */
[----:B----4-:R-:W-:Y:S02]  /*dea0*/  IADD3 R68, P6, PT, R252, R230, RZ ;  /* 0x000000e6fc447210 */ /* 0x010fe40007fde0ff */
[----:B------:R-:W-:-:S02]  /*deb0*/  SHF.R.S32.HI R75, RZ, 0x8, R75 ;  /* 0x00000008ff4b7819 */ /* 0x000fc4000001144b */
[----:B------:R-:W-:Y:S01]  /*dec0*/  SHF.R.S32.HI R77, RZ, 0x8, R77 ;  /* 0x00000008ff4d7819 */ /* 0x000fe2000001144d */
[----:B------:R-:W-:Y:S02]  /*ded0*/  IMAD.X R69, R74, 0x1, R231, P6 ;  /* 0x000000014a457824 */ /* 0x000fe400030e06e7 */
[----:B------:R-:W-:Y:S01]  /*dee0*/  VIADD R252, R252, UR30 ;  /* 0x0000001efcfc7c36 */ /* 0x000fe20008000000 */
[----:B------:R4:W-:Y:S01]  /*def0*/  @P5 STG.E.U8 desc[UR24][R70.64], R75 ;  /* 0x0000004b46005986 */ /* 0x0009e2000c101118 */
[----:B---3--:R-:W-:Y:S01]  /*df00*/  ISETP.LT.AND P5, PT, R2, UR8, !P1 ;  /* 0x0000000802007c0c */ /* 0x008fe2000cfa1270 */
[----:B------:R-:W3:Y:S02]  /*df10*/  LDCU UR8, c[0x0][0x398] ;  /* 0x00007300ff0877ac */ /* 0x000ee40008000800 */
[----:B------:R2:W-:Y:S01]  /*df20*/  @P4 STG.E.U8 desc[UR24][R68.64], R77 ;  /* 0x0000004d44004986 */ /* 0x0005e2000c101118 */
[----:B0-----:R-:W-:Y:S01]  /*df30*/  ISETP.LT.AND P4, PT, R3, UR12, !P1 ;  /* 0x0000000c03007c0c */ /* 0x001fe2000cf81270 */
[----:B------:R-:W0:Y:S01]  /*df40*/  LDCU UR12, c[0x0][0x398] ;  /* 0x00007300ff0c77ac */ /* 0x000e220008000800 */
        /* <DEDUP_REMOVED lines=17> */
[----:B--2---:R-:W-:-:S02]  /*e060*/  IADD3 R68, P0, PT, R252, R229, RZ ;  /* 0x000000e5fc447210 */ /* 0x004fc40007f1e0ff */
[----:B------:R-:W-:Y:S01]  /*e070*/  PRMT R75, R215, 0x9910, RZ ;  /* 0x00009910d74b7816 */ /* 0x000fe200000000ff */
[----:B------:R-:W2:Y:S01]  /*e080*/  LDCU UR14, c[0x0][0x398] ;  /* 0x00007300ff0e77ac */ /* 0x000ea20008000800 */
        /* <DEDUP_REMOVED lines=17> */
[----:B0-----:R-:W-:Y:S01]  /*e1a0*/  ISETP.LT.AND P3, PT, R3, UR12, !P3 ;  /* 0x0000000c03007c0c */ /* 0x001fe2000df61270 */
[----:B------:R-:W0:Y:S02]  /*e1b0*/  LDCU UR8, c[0x0][0x398] ;  /* 0x00007300ff0877ac */ /* 0x000e240008000800 */
[----:B------:R-:W-:Y:S01]  /*e1c0*/  IMAD.X R73, R74, 0x1, R228, P6 ;  /* 0x000000014a497824 */ /* 0x000fe200030e06e4 */
[----:B----4-:R-:W-:-:S02]  /*e1d0*/  IADD3 R68, P6, PT, R252, R230, RZ ;  /* 0x000000e6fc447210 */ /* 0x010fc40007fde0ff */
[----:B------:R-:W-:Y:S01]  /*e1e0*/  F2FP.SATFINITE.E4M3.F32.PACK_AB_MERGE_C R217, R217, R216, RZ ;  /* 0x000000d8d9d9723e */ /* 0x000fe200048070ff */
[----:B--2---:R-:W-:Y:S01]  /*e1f0*/  VIADD R70, R0, 0x39 ;  /* 0x0000003900467836 */ /* 0x004fe20000000000 */
[----:B------:R-:W-:Y:S01]  /*e200*/  F2FP.SATFINITE.E4M3.F32.PACK_AB_MERGE_C R97, R97, R96, RZ ;  /* 0x000000606161723e */ /* 0x000fe200048070ff */
[----:B------:R-:W-:Y:S01]  /*e210*/  VIADD R252, R252, UR30 ;  /* 0x0000001efcfc7c36 */ /* 0x000fe20008000000 */
[----:B------:R-:W2:Y:S01]  /*e220*/  LDCU UR12, c[0x0][0x398] ;  /* 0x00007300ff0c77ac */ /* 0x000ea20008000800 */
        /* <DEDUP_REMOVED lines=9> */
[----:B---3--:R-:W-:Y:S01]  /*e2c0*/  ISETP.LT.AND P2, PT, R3, UR6, !P2 ;  /* 0x0000000603007c0c */ /* 0x008fe2000d741270 */
[----:B------:R-:W-:Y:S01]  /*e2d0*/  IMAD.X R71, R74, 0x1, R228, P6 ;  /* 0x000000014a477824 */ /* 0x000fe200030e06e4 */
[----:B------:R-:W-:Y:S01]  /*e2e0*/  PRMT R75, R217, 0x9910, RZ ;  /* 0x00009910d94b7816 */ /* 0x000fe200000000ff */
[----:B------:R-:W-:Y:S01]  /*e2f0*/  VIADD R76, R0, 0x3a ;  /* 0x0000003a004c7836 */ /* 0x000fe20000000000 */
[----:B------:R-:W-:Y:S01]  /*e300*/  PRMT R77, R97, 0x9910, RZ ;  /* 0x00009910614d7816 */ /* 0x000fe200000000ff */
[----:B------:R-:W3:Y:S01]  /*e310*/  LDCU UR6, c[0x0][0x39c] ;  /* 0x00007380ff0677ac */ /* 0x000ee20008000800 */
[----:B----4-:R-:W-:Y:S02]  /*e320*/  IADD3 R68, P6, PT, R252, R230, RZ ;  /* 0x000000e6fc447210 */ /* 0x010fe40007fde0ff */
        /* <DEDUP_REMOVED lines=50> */
[----:B----4-:R-:W-:-:S02]  /*e650*/  IADD3 R68, P6, PT, R252, R230, RZ ;  /* 0x000000e6fc447210 */ /* 0x010fc40007fde0ff */
[----:B------:R-:W-:Y:S01]  /*e660*/  F2FP.SATFINITE.E4M3.F32.PACK_AB_MERGE_C R221, R221, R220, RZ ;  /* 0x000000dcdddd723e */ /* 0x000fe200048070ff */
[----:B---3--:R-:W-:Y:S01]  /*e670*/  VIADD R70, R0, 0x3d ;  /* 0x0000003d00467836 */ /* 0x008fe20000000000 */
        /* <DEDUP_REMOVED lines=51> */
[----:B----4-:R-:W-:Y:S02]  /*e9b0*/  IADD3 R70, P6, PT, R252, R230, RZ ;  /* 0x000000e6fc467210 */ /* 0x010fe40007fde0ff */
[----:B------:R-:W-:Y:S01]  /*e9c0*/  SHF.R.S32.HI R75, RZ, 0x8, R75 ;  /* 0x00000008ff4b7819 */ /* 0x000fe2000001144b */
[----:B------:R-:W-:Y:S01]  /*e9d0*/  VIADD R73, R0, 0x40 ;  /* 0x0000004000497836 */ /* 0x000fe20000000000 */
[----:B------:R-:W-:Y:S01]  /*e9e0*/  SHF.R.S32.HI R77, RZ, 0x8, R77 ;  /* 0x00000008ff4d7819 */ /* 0x000fe2000001144d */
[----:B------:R-:W-:Y:S01]  /*e9f0*/  IMAD.X R71, R74, 0x1, R231, P6 ;  /* 0x000000014a477824 */ /* 0x000fe200030e06e7 */
[----:B-1----:R-:W-:Y:S01]  /*ea00*/  ISETP.GE.AND P0, PT, R76, UR4, PT ;  /* 0x000000044c007c0c */ /* 0x002fe2000bf06270 */
[----:B------:R-:W-:Y:S01]  /*ea10*/  VIADD R252, R252, UR30 ;  /* 0x0000001efcfc7c36 */ /* 0x000fe20008000000 */
[----:B------:R-:W1:Y:S01]  /*ea20*/  LDCU UR4, c[0x0][0x39c] ;  /* 0x00007380ff0477ac */ /* 0x000e620008000800 */
[----:B------:R4:W-:Y:S01]  /*ea30*/  @P5 STG.E.U8 desc[UR24][R68.64], R75 ;  /* 0x0000004b44005986 */ /* 0x0009e2000c101118 */
[----:B--2---:R-:W-:-:S03]  /*ea40*/  ISETP.LT.AND P5, PT, R2, UR8, !P3 ;  /* 0x0000000802007c0c */ /* 0x004fc6000dfa1270 */
[----:B------:R2:W-:Y:S01]  /*ea50*/  @P4 STG.E.U8 desc[UR24][R70.64], R77 ;  /* 0x0000004d46004986 */ /* 0x0005e2000c101118 */
[----:B------:R-:W-:Y:S01]  /*ea60*/  ISETP.GE.AND P4, PT, R73, UR6, PT ;  /* 0x0000000649007c0c */ /* 0x000fe2000bf86270 */
[----:B------:R-:W0:Y:S01]  /*ea70*/  LDCU UR6, c[0x0][0x398] ;  /* 0x00007300ff0677ac */ /* 0x000e220008000800 */
[----:B------:R-:W-:Y:S02]  /*ea80*/  SHF.R.S32.HI R74, RZ, 0x1f, R252 ;  /* 0x0000001fff4a7819 */ /* 0x000fe400000114fc */
[----:B------:R-:W-:Y:S01]  /*ea90*/  IADD3 R72, P6, PT, R252, R229, RZ ;  /* 0x000000e5fc487210 */ /* 0x000fe20007fde0ff */
[----:B------:R-:W0:Y:S01]  /*eaa0*/  LDCU UR8, c[0x0][0x398] ;  /* 0x00007300ff0877ac */ /* 0x000e220008000800 */
[----:B---3--:R-:W-:-:S03]  /*eab0*/  ISETP.LT.AND P3, PT, R3, UR12, !P3 ;  /* 0x0000000c03007c0c */ /* 0x008fc6000df61270 */
[----:B------:R-:W-:Y:S01]  /*eac0*/  IMAD.X R73, R74, 0x1, R228, P6 ;  /* 0x000000014a497824 */ /* 0x000fe200030e06e4 */
[----:B----4-:R-:W-:Y:S01]  /*ead0*/  IADD3 R68, P6, PT, R252, R230, RZ ;  /* 0x000000e6fc447210 */ /* 0x010fe20007fde0ff */
[----:B--2---:R-:W-:Y:S01]  /*eae0*/  VIADD R70, R0, 0x41 ;  /* 0x0000004100467836 */ /* 0x004fe20000000000 */
[----:B------:R-:W-:Y:S01]  /*eaf0*/  F2FP.SATFINITE.E4M3.F32.PACK_AB_MERGE_C R225, R225, R224, RZ ;  /* 0x000000e0e1e1723e */ /* 0x000fe200048070ff */
[----:B------:R-:W-:Y:S01]  /*eb00*/  VIADD R252, R252, UR30 ;  /* 0x0000001efcfc7c36 */ /* 0x000fe20008000000 */
[----:B------:R-:W-:Y:S01]  /*eb10*/  F2FP.SATFINITE.E4M3.F32.PACK_AB_MERGE_C R105, R105, R104, RZ ;  /* 0x000000686969723e */ /* 0x000fe200048070ff */
[----:B------:R-:W-:Y:S01]  /*eb20*/  IMAD.X R69, R74, 0x1, R231, P6 ;  /* 0x000000014a457824 */ /* 0x000fe200030e06e7 */
[----:B------:R-:W2:Y:S01]  /*eb30*/  LDCU UR12, c[0x0][0x398] ;  /* 0x00007300ff0c77ac */ /* 0x000ea20008000800 */
[----:B------:R-:W-:Y:S01]  /*eb40*/  @P5 STG.E.U8 desc[UR24][R72.64], R225 ;  /* 0x000000e148005986 */ /* 0x000fe2000c101118 */
[----:B-1----:R-:W-:Y:S02]  /*eb50*/  ISETP.GE.AND P5, PT, R70, UR4, PT ;  /* 0x0000000446007c0c */ /* 0x002fe4000bfa6270 */
[----:B------:R-:W-:Y:S01]  /*eb60*/  SHF.R.S32.HI R74, RZ, 0x1f, R252 ;  /* 0x0000001fff4a7819 */ /* 0x000fe200000114fc */
[----:B------:R1:W-:Y:S01]  /*eb70*/  @P3 STG.E.U8 desc[UR24][R68.64], R105 ;  /* 0x0000006944003986 */ /* 0x0003e2000c101118 */
[----:B------:R-:W-:Y:S01]  /*eb80*/  IADD3 R70, P6, PT, R252, R229, RZ ;  /* 0x000000e5fc467210 */ /* 0x000fe20007fde0ff */
[----:B------:R-:W3:Y:S01]  /*eb90*/  LDCU UR4, c[0x0][0x39c] ;  /* 0x00007380ff0477ac */ /* 0x000ee20008000800 */
[----:B-----5:R-:W-:-:S02]  /*eba0*/  ISETP.LT.AND P3, PT, R2, UR11, !P2 ;  /* 0x0000000b02007c0c */ /* 0x020fc4000d761270 */
[----:B0-----:R-:W-:Y:S01]  /*ebb0*/  ISETP.LT.AND P2, PT, R3, UR6, !P2 ;  /* 0x0000000603007c0c */ /* 0x001fe2000d741270 */
[----:B------:R-:W-:Y:S01]  /*ebc0*/  IMAD.X R71, R74, 0x1, R228, P6 ;  /* 0x000000014a477824 */ /* 0x000fe200030e06e4 */
[----:B------:R-:W-:Y:S01]  /*ebd0*/  PRMT R75, R225, 0x9910, RZ ;  /* 0x00009910e14b7816 */ /* 0x000fe200000000ff */
[----:B------:R-:W0:Y:S01]  /*ebe0*/  LDCU UR11, c[0x0][0x398] ;  /* 0x00007300ff0b77ac */ /* 0x000e220008000800 */
[----:B------:R-:W-:Y:S02]  /*ebf0*/  PRMT R77, R105, 0x9910, RZ ;  /* 0x00009910694d7816 */ /* 0x000fe400000000ff */
[----:B-1----:R-:W-:Y:S01]  /*ec00*/  IADD3 R68, P6, PT, R252, R230, RZ ;  /* 0x000000e6fc447210 */ /* 0x002fe20007fde0ff */
[----:B------:R-:W-:Y:S01]  /*ec10*/  VIADD R76, R0, 0x42 ;  /* 0x00000042004c7836 */ /* 0x000fe20000000000 */
[----:B------:R-:W-:Y:S01]  /*ec20*/  SHF.R.S32.HI R75, RZ, 0x8, R75 ;  /* 0x00000008ff4b7819 */ /* 0x000fe2000001144b */
[----:B------:R-:W1:Y:S01]  /*ec30*/  LDCU UR6, c[0x0][0x39c] ;  /* 0x00007380ff0677ac */ /* 0x000e620008000800 */
[----:B------:R-:W-:Y:S01]  /*ec40*/  SHF.R.S32.HI R77, RZ, 0x8, R77 ;  /* 0x00000008ff4d7819 */ /* 0x000fe2000001144d */
[----:B------:R-:W-:-:S02]  /*ec50*/  IMAD.X R69, R74, 0x1, R231, P6 ;  /* 0x000000014a457824 */ /* 0x000fc400030e06e7 */
[----:B------:R-:W-:Y:S01]  /*ec60*/  VIADD R252, R252, UR30 ;  /* 0x0000001efcfc7c36 */ /* 0x000fe20008000000 */
[----:B------:R4:W-:Y:S01]  /*ec70*/  @P3 STG.E.U8 desc[UR24][R70.64], R75 ;  /* 0x0000004b46003986 */ /* 0x0009e2000c101118 */
[----:B------:R-:W-:Y:S01]  /*ec80*/  ISETP.LT.AND P3, PT, R2, UR8, !P1 ;  /* 0x0000000802007c0c */ /* 0x000fe2000cf61270 */
[----:B------:R-:W5:Y:S02]  /*ec90*/  LDCU UR8, c[0x0][0x398] ;  /* 0x00007300ff0877ac */ /* 0x000f640008000800 */
[----:B------:R0:W-:Y:S01]  /*eca0*/  @P2 STG.E.U8 desc[UR24][R68.64], R77 ;  /* 0x0000004d44002986 */ /* 0x0001e2000c101118 */
[----:B--2---:R-:W-:Y:S01]  /*ecb0*/  ISETP.LT.AND P2, PT, R3, UR12, !P1 ;  /* 0x0000000c03007c0c */ /* 0x004fe2000cf41270 */
[----:B------:R-:W2:Y:S01]  /*ecc0*/  LDCU UR12, c[0x0][0x398] ;  /* 0x00007300ff0c77ac */ /* 0x000ea20008000800 */
[----:B------:R-:W-:Y:S02]  /*ecd0*/  SHF.R.S32.HI R74, RZ, 0x1f, R252 ;  /* 0x0000001fff4a7819 */ /* 0x000fe400000114fc */
[----:B------:R-:W-:-:S02]  /*ece0*/  IADD3 R72, P1, PT, R252, R229, RZ ;  /* 0x000000e5fc487210 */ /* 0x000fc40007f3e0ff */
[----:B----4-:R-:W-:-:S03]  /*ecf0*/  IADD3 R70, P6, PT, R252, R230, RZ ;  /* 0x000000e6fc467210 */ /* 0x010fc60007fde0ff */
[----:B------:R-:W-:Y:S01]  /*ed00*/  IMAD.X R73, R74, 0x1, R228, P1 ;  /* 0x000000014a497824 */ /* 0x000fe200008e06e4 */
[----:B---3--:R-:W-:Y:S01]  /*ed10*/  ISETP.GE.AND P1, PT, R76, UR4, PT ;  /* 0x000000044c007c0c */ /* 0x008fe2000bf26270 */
[----:B------:R-:W3:Y:S01]  /*ed20*/  LDCU UR4, c[0x0][0x39c] ;  /* 0x00007380ff0477ac */ /* 0x000ee20008000800 */
[----:B------:R-:W-:Y:S01]  /*ed30*/  F2FP.SATFINITE.E4M3.F32.PACK_AB_MERGE_C R227, R227, R226, RZ ;  /* 0x000000e2e3e3723e */ /* 0x000fe200048070ff */
[----:B------:R-:W-:Y:S01]  /*ed40*/  IMAD.X R71, R74, 0x1, R231, P6 ;  /* 0x000000014a477824 */ /* 0x000fe200030e06e7 */
[----:B------:R-:W-:Y:S01]  /*ed50*/  F2FP.SATFINITE.E4M3.F32.PACK_AB_MERGE_C R107, R107, R106, RZ ;  /* 0x0000006a6b6b723e */ /* 0x000fe200048070ff */
[----:B------:R-:W-:Y:S02]  /*ed60*/  VIADD R252, R252, UR30 ;  /* 0x0000001efcfc7c36 */ /* 0x000fe40008000000 */
[----:B------:R-:W-:Y:S01]  /*ed70*/  @P3 STG.E.U8 desc[UR24][R72.64], R227 ;  /* 0x000000e348003986 */ /* 0x000fe2000c101118 */
[----:B0-----:R-:W-:Y:S01]  /*ed80*/  ISETP.LT.AND P3, PT, R2, UR11, !P0 ;  /* 0x0000000b02007c0c */ /* 0x001fe2000c761270 */
[----:B------:R-:W-:Y:S01]  /*ed90*/  VIADD R76, R0, 0x43 ;  /* 0x00000043004c7836 */ /* 0x000fe20000000000 */
[----:B------:R-:W-:Y:S01]  /*eda0*/  SHF.R.S32.HI R74, RZ, 0x1f, R252 ;  /* 0x0000001fff4a7819 */ /* 0x000fe200000114fc */
[----:B------:R0:W-:Y:S01]  /*edb0*/  @P2 STG.E.U8 desc[UR24][R70.64], R107 ;  /* 0x0000006b46002986 */ /* 0x0001e2000c101118 */
[----:B------:R-:W-:Y:S01]  /*edc0*/  ISETP.LT.AND P2, PT, R3, UR14, !P0 ;  /* 0x0000000e03007c0c */ /* 0x000fe2000c741270 */
[----:B------:R-:W4:Y:S01]  /*edd0*/  LDCU UR11, c[0x0][0x398] ;  /* 0x00007300ff0b77ac */ /* 0x000f220008000800 */
[----:B------:R-:W-:-:S02]  /*ede0*/  IADD3 R68, P0, PT, R252, R229, RZ ;  /* 0x000000e5fc447210 */ /* 0x000fc40007f1e0ff */
[----:B------:R-:W-:Y:S01]  /*edf0*/  PRMT R75, R227, 0x9910, RZ ;  /* 0x00009910e34b7816 */ /* 0x000fe200000000ff */
[----:B------:R-:W1:Y:S01]  /*ee00*/  LDCU UR14, c[0x0][0x398] ;  /* 0x00007300ff0e77ac */ /* 0x000e620008000800 */
[----:B------:R-:W-:Y:S01]  /*ee10*/  PRMT R77, R107, 0x9910, RZ ;  /* 0x000099106b4d7816 */ /* 0x000fe200000000ff */
[----:B------:R-:W-:Y:S01]  /*ee20*/  IMAD.X R69, R74, 0x1, R228, P0 ;  /* 0x000000014a457824 */ /* 0x000fe200000e06e4 */
[----:B0-----:R-:W-:Y:S02]  /*ee30*/  IADD3 R70, P6, PT, R252, R230, RZ ;  /* 0x000000e6fc467210 */ /* 0x001fe40007fde0ff */
[----:B------:R-:W-:Y:S01]  /*ee40*/  SHF.R.S32.HI R75, RZ, 0x8, R75 ;  /* 0x00000008ff4b7819 */ /* 0x000fe2000001144b */
[----:B------:R-:W-:Y:S01]  /*ee50*/  VIADD R73, R0, 0x44 ;  /* 0x0000004400497836 */ /* 0x000fe20000000000 */
[----:B------:R-:W-:Y:S01]  /*ee60*/  SHF.R.S32.HI R77, RZ, 0x8, R77 ;  /* 0x00000008ff4d7819 */ /* 0x000fe2000001144d */
[----:B------:R-:W-:Y:S01]  /*ee70*/  IMAD.X R71, R74, 0x1, R231, P6 ;  /* 0x000000014a477824 */ /* 0x000fe200030e06e7 */
[----:B---3--:R-:W-:Y:S01]  /*ee80*/  ISETP.GE.AND P0, PT, R76, UR4, PT ;  /* 0x000000044c007c0c */ /* 0x008fe2000bf06270 */
[----:B------:R-:W-:Y:S01]  /*ee90*/  VIADD R252, R252, UR30 ;  /* 0x0000001efcfc7c36 */ /* 0x000fe20008000000 */
[----:B------:R-:W0:Y:S01]  /*eea0*/  LDCU UR4, c[0x0][0x39c] ;  /* 0x00007380ff0477ac */ /* 0x000e220008000800 */
[----:B------:R3:W-:Y:S01]  /*eeb0*/  @P3 STG.E.U8 desc[UR24][R68.64], R75 ;  /* 0x0000004b44003986 */ /* 0x0007e2000c101118 */
[----:B-----5:R-:W-:-:S03]  /*eec0*/  ISETP.LT.AND P6, PT, R2, UR8, !P4 ;  /* 0x0000000802007c0c */ /* 0x020fc6000e7c1270 */
[----:B------:R5:W-:Y:S01]  /*eed0*/  @P2 STG.E.U8 desc[UR24][R70.64], R77 ;  /* 0x0000004d46002986 */ /* 0x000be2000c101118 */
[----:B-1----:R-:W-:Y:S01]  /*eee0*/  ISETP.GE.AND P2, PT, R73, UR6, PT ;  /* 0x0000000649007c0c */ /* 0x002fe2000bf46270 */
[----:B------:R-:W1:Y:S01]  /*eef0*/  LDCU UR6, c[0x0][0x398] ;  /* 0x00007300ff0677ac */ /* 0x000e620008000800 */
[----:B------:R-:W-:Y:S02]  /*ef00*/  SHF.R.S32.HI R74, RZ, 0x1f, R252 ;  /* 0x0000001fff4a7819 */ /* 0x000fe400000114fc */
[----:B------:R-:W-:Y:S01]  /*ef10*/  IADD3 R72, P3, PT, R252, R229, RZ ;  /* 0x000000e5fc487210 */ /* 0x000fe20007f7e0ff */
[----:B------:R-:W1:Y:S01]  /*ef20*/  LDCU UR8, c[0x0][0x398] ;  /* 0x00007300ff0877ac */ /* 0x000e620008000800 */
[----:B--2---:R-:W-:-:S03]  /*ef30*/  ISETP.LT.AND P4, PT, R3, UR12, !P4 ;  /* 0x0000000c03007c0c */ /* 0x004fc6000e781270 */
[----:B------:R-:W-:Y:S01]  /*ef40*/  IMAD.X R73, R74, 0x1, R228, P3 ;  /* 0x000000014a497824 */ /* 0x000fe200018e06e4 */
[----:B---3--:R-:W-:Y:S02]  /*ef50*/  IADD3 R68, P3, PT, R252, R230, RZ ;  /* 0x000000e6fc447210 */ /* 0x008fe40007f7e0ff */
[----:B-----5:R-:W-:Y:S01]  /*ef60*/  F2FP.SATFINITE.E4M3.F32.PACK_AB_MERGE_C R71, R5, R4, RZ ;  /* 0x000000040547723e */ /* 0x020fe200048070ff */
[----:B------:R-:W-:Y:S01]  /*ef70*/  VIADD R4, R0, 0x45 ;  /* 0x0000004500047836 */ /* 0x000fe20000000000 */
[----:B------:R-:W-:Y:S01]  /*ef80*/  F2FP.SATFINITE.E4M3.F32.PACK_AB_MERGE_C R109, R109, R108, RZ ;  /* 0x0000006c6d6d723e */ /* 0x000fe200048070ff */
[----:B------:R-:W-:Y:S01]  /*ef90*/  VIADD R252, R252, UR30 ;  /* 0x0000001efcfc7c36 */ /* 0x000fe20008000000 */
[----:B------:R-:W2:Y:S01]  /*efa0*/  LDCU UR12, c[0x0][0x398] ;  /* 0x00007300ff0c77ac */ /* 0x000ea20008000800 */
[----:B------:R-:W-:Y:S01]  /*efb0*/  IMAD.X R69, R74, 0x1, R231, P3 ;  /* 0x000000014a457824 */ /* 0x000fe200018e06e7 */
[----:B0-----:R-:W-:Y:S01]  /*efc0*/  ISETP.GE.AND P3, PT, R4, UR4, PT ;  /* 0x0000000404007c0c */ /* 0x001fe2000bf66270 */
[----:B------:R0:W-:Y:S01]  /*efd0*/  @P6 STG.E.U8 desc[UR24][R72.64], R109 ;  /* 0x0000006d48006986 */ /* 0x0001e2000c101118 */
[----:B------:R-:W-:Y:S01]  /*efe0*/  PRMT R5, R109, 0x9910, RZ ;  /* 0x000099106d057816 */ /* 0x000fe200000000ff */
[----:B------:R-:W3:Y:S01]  /*eff0*/  LDCU UR4, c[0x0][0x39c] ;  /* 0x00007380ff0477ac */ /* 0x000ee20008000800 */
[----:B------:R-:W-:Y:S01]  /*f000*/  SHF.R.S32.HI R70, RZ, 0x1f, R252 ;  /* 0x0000001fff467819 */ /* 0x000fe200000114fc */
[----:B------:R5:W-:Y:S01]  /*f010*/  @P4 STG.E.U8 desc[UR24][R68.64], R71 ;  /* 0x0000004744004986 */ /* 0x000be2000c101118 */
[----:B------:R-:W-:-:S02]  /*f020*/  IADD3 R4, P6, PT, R252, R229, RZ ;  /* 0x000000e5fc047210 */ /* 0x000fc40007fde0ff */
[----:B----4-:R-:W-:Y:S01]  /*f030*/  ISETP.LT.AND P4, PT, R2, UR11, !P5 ;  /* 0x0000000b02007c0c */ /* 0x010fe2000ef81270 */
[----:B------:R-:W4:Y:S01]  /*f040*/  LDCU UR11, c[0x0][0x398] ;  /* 0x00007300ff0b77ac */ /* 0x000f220008000800 */
[----:B-1----:R-:W-:Y:S01]  /*f050*/  ISETP.LT.AND P5, PT, R3, UR6, !P5 ;  /* 0x0000000603007c0c */ /* 0x002fe2000efa1270 */
[----:B0-----:R-:W-:Y:S01]  /*f060*/  IMAD.MOV.U32 R73, RZ, RZ, R5 ;  /* 0x000000ffff497224 */ /* 0x001fe200078e0005 */
[----:B------:R-:W-:Y:S01]  /*f070*/  PRMT R75, R71, 0x9910, RZ ;  /* 0x00009910474b7816 */ /* 0x000fe200000000ff */
[----:B------:R-:W-:Y:S01]  /*f080*/  IMAD.X R5, R70, 0x1, R228, P6 ;  /* 0x0000000146057824 */ /* 0x000fe200030e06e4 */
[----:B------:R-:W-:Y:S01]  /*f090*/  F2FP.SATFINITE.E4M3.F32.PACK_AB_MERGE_C R111, R111, R110, RZ ;  /* 0x0000006e6f6f723e */ /* 0x000fe200048070ff */
[----:B------:R-:W-:Y:S01]  /*f0a0*/  VIADD R74, R0, 0x46 ;  /* 0x00000046004a7836 */ /* 0x000fe20000000000 */
[----:B-----5:R-:W-:Y:S01]  /*f0b0*/  IADD3 R68, P6, PT, R252, R230, RZ ;  /* 0x000000e6fc447210 */ /* 0x020fe20007fde0ff */
[----:B------:R-:W0:Y:S01]  /*f0c0*/  LDCU UR6, c[0x0][0x39c] ;  /* 0x00007380ff0677ac */ /* 0x000e220008000800 */
        /* <DEDUP_REMOVED lines=8> */
[----:B------:R-:W-:Y:S01]  /*f150*/  ISETP.LT.AND P5, PT, R2, UR8, !P1 ;  /* 0x0000000802007c0c */ /* 0x000fe2000cfa1270 */
[----:B------:R-:W0:Y:S01]  /*f160*/  LDCU UR8, c[0x0][0x398] ;  /* 0x00007300ff0877ac */ /* 0x000e220008000800 */
[----:B------:R-:W-:-:S02]  /*f170*/  SHF.R.S32.HI R72, RZ, 0x1f, R252 ;  /* 0x0000001fff487819 */ /* 0x000fc400000114fc */
[C---:B------:R-:W-:Y:S02]  /*f180*/  IADD3 R70, P1, PT, R252.reuse, R229, RZ ;  /* 0x000000e5fc467210 */ /* 0x040fe40007f3e0ff */
[----:B-1----:R-:W-:-:S03]  /*f190*/  IADD3 R4, P6, PT, R252, R230, RZ ;  /* 0x000000e6fc047210 */ /* 0x002fc60007fde0ff */
[----:B------:R-:W-:Y:S01]  /*f1a0*/  IMAD.X R71, R72, 0x1, R228, P1 ;  /* 0x0000000148477824 */ /* 0x000fe200008e06e4 */
[----:B---3--:R-:W-:Y:S01]  /*f1b0*/  ISETP.GE.AND P1, PT, R74, UR4, PT ;  /* 0x000000044a007c0c */ /* 0x008fe2000bf26270 */
[----:B------:R-:W1:Y:S01]  /*f1c0*/  LDCU UR4, c[0x0][0x39c] ;  /* 0x00007380ff0477ac */ /* 0x000e620008000800 */
[----:B------:R-:W-:Y:S01]  /*f1d0*/  IMAD.X R5, R72, 0x1, R231, P6 ;  /* 0x0000000148057824 */ /* 0x000fe200030e06e7 */
[----:B-----5:R-:W-:Y:S01]  /*f1e0*/  F2FP.SATFINITE.E4M3.F32.PACK_AB_MERGE_C R69, R7, R6, RZ ;  /* 0x000000060745723e */ /* 0x020fe200048070ff */
[----:B------:R-:W-:Y:S01]  /*f1f0*/  VIADD R252, R252, UR30 ;  /* 0x0000001efcfc7c36 */ /* 0x000fe20008000000 */
[----:B------:R-:W-:Y:S01]  /*f200*/  PRMT R7, R111, 0x9910, RZ ;  /* 0x000099106f077816 */ /* 0x000fe200000000ff */
[----:B------:R3:W-:Y:S01]  /*f210*/  @P5 STG.E.U8 desc[UR24][R70.64], R111 ;  /* 0x0000006f46005986 */ /* 0x0007e2000c101118 */
[----:B----4-:R-:W-:Y:S01]  /*f220*/  ISETP.LT.AND P5, PT, R2, UR11, !P0 ;  /* 0x0000000b02007c0c */ /* 0x010fe2000c7a1270 */
[----:B------:R-:W-:Y:S01]  /*f230*/  VIADD R72, R0, 0x47 ;  /* 0x0000004700487836 */ /* 0x000fe20000000000 */
[----:B------:R-:W-:Y:S01]  /*f240*/  SHF.R.S32.HI R68, RZ, 0x1f, R252 ;  /* 0x0000001fff447819 */ /* 0x000fe200000114fc */
[----:B------:R4:W-:Y:S01]  /*f250*/  @P4 STG.E.U8 desc[UR24][R4.64], R69 ;  /* 0x0000004504004986 */ /* 0x0009e2000c101118 */
[----:B------:R-:W-:Y:S01]  /*f260*/  ISETP.LT.AND P4, PT, R3, UR14, !P0 ;  /* 0x0000000e03007c0c */ /* 0x000fe2000c781270 */
[----:B------:R-:W5:Y:S01]  /*f270*/  LDCU UR11, c[0x0][0x398] ;  /* 0x00007300ff0b77ac */ /* 0x000f620008000800 */
[----:B------:R-:W-:-:S02]  /*f280*/  IADD3 R6, P0, PT, R252, R229, RZ ;  /* 0x000000e5fc067210 */ /* 0x000fc40007f1e0ff */
[----:B------:R-:W-:Y:S01]  /*f290*/  PRMT R73, R69, 0x9910, RZ ;  /* 0x0000991045497816 */ /* 0x000fe200000000ff */
[----:B------:R-:W2:Y:S01]  /*f2a0*/  LDCU UR14, c[0x0][0x398] ;  /* 0x00007300ff0e77ac */ /* 0x000ea20008000800 */
[----:B---3--:R-:W-:Y:S01]  /*f2b0*/  IMAD.MOV.U32 R71, RZ, RZ, R7 ;  /* 0x000000ffff477224 */ /* 0x008fe200078e0007 */
[----:B----4-:R-:W-:Y:S01]  /*f2c0*/  IADD3 R4, P6, PT, R252, R230, RZ ;  /* 0x000000e6fc047210 */ /* 0x010fe20007fde0ff */
[----:B------:R-:W-:-:S03]  /*f2d0*/  IMAD.X R7, R68, 0x1, R228, P0 ;  /* 0x0000000144077824 */ /* 0x000fc600000e06e4 */
[----:B------:R-:W-:Y:S01]  /*f2e0*/  SHF.R.S32.HI R71, RZ, 0x8, R71 ;  /* 0x00000008ff477819 */ /* 0x000fe20000011447 */
[----:B------:R-:W-:Y:S01]  /*f2f0*/  VIADD R252, R252, UR30 ;  /* 0x0000001efcfc7c36 */ /* 0x000fe20008000000 */
[----:B------:R-:W-:Y:S01]  /*f300*/  SHF.R.S32.HI R73, RZ, 0x8, R73 ;  /* 0x00000008ff497819 */ /* 0x000fe20000011449 */
[----:B------:R-:W-:Y:S01]  /*f310*/  IMAD.X R5, R68, 0x1, R231, P6 ;  /* 0x0000000144057824 */ /* 0x000fe200030e06e7 */
[----:B-1----:R-:W-:Y:S01]  /*f320*/  ISETP.GE.AND P0, PT, R72, UR4, PT ;  /* 0x0000000448007c0c */ /* 0x002fe2000bf06270 */
[----:B------:R-:W-:Y:S01]  /*f330*/  VIADD R69, R0, 0x48 ;  /* 0x0000004800457836 */ /* 0x000fe20000000000 */
[----:B------:R-:W-:Y:S01]  /*f340*/  @P5 STG.E.U8 desc[UR24][R6.64], R71 ;  /* 0x0000004706005986 */ /* 0x000fe2000c101118 */
[----:B------:R-:W1:Y:S01]  /*f350*/  LDCU UR4, c[0x0][0x39c] ;  /* 0x00007380ff0477ac */ /* 0x000e620008000800 */
[----:B0-----:R-:W-:Y:S02]  /*f360*/  ISETP.LT.AND P5, PT, R2, UR8, !P2 ;  /* 0x0000000802007c0c */ /* 0x001fe4000d7a1270 */
[----:B------:R0:W-:Y:S01]  /*f370*/  @P4 STG.E.U8 desc[UR24][R4.64], R73 ;  /* 0x0000004904004986 */ /* 0x0001e2000c101118 */
[----:B------:R-:W-:Y:S01]  /*f380*/  SHF.R.S32.HI R70, RZ, 0x1f, R252 ;  /* 0x0000001fff467819 */ /* 0x000fe200000114fc */
[----:B------:R-:W3:Y:S01]  /*f390*/  LDCU UR8, c[0x0][0x398] ;  /* 0x00007300ff0877ac */ /* 0x000ee20008000800 */
[----:B------:R-:W-:-:S02]  /*f3a0*/  IADD3 R68, P4, PT, R252, R229, RZ ;  /* 0x000000e5fc447210 */ /* 0x000fc40007f9e0ff */
[----:B--2---:R-:W-:Y:S01]  /*f3b0*/  ISETP.LT.AND P6, PT, R3, UR12, !P2 ;  /* 0x0000000c03007c0c */ /* 0x004fe2000d7c1270 */
[----:B------:R-:W2:Y:S01]  /*f3c0*/  LDCU UR12, c[0x0][0x398] ;  /* 0x00007300ff0c77ac */ /* 0x000ea20008000800 */
[----:B------:R-:W-:Y:S01]  /*f3d0*/  ISETP.GE.AND P2, PT, R69, UR6, PT ;  /* 0x0000000645007c0c */ /* 0x000fe2000bf46270 */
[----:B------:R-:W4:Y:S01]  /*f3e0*/  LDCU UR6, c[0x0][0x398] ;  /* 0x00007300ff0677ac */ /* 0x000f220008000800 */
[----:B------:R-:W-:Y:S01]  /*f3f0*/  IMAD.X R69, R70, 0x1, R228, P4 ;  /* 0x0000000146457824 */ /* 0x000fe200020e06e4 */
[----:B0-----:R-:W-:Y:S01]  /*f400*/  IADD3 R4, P4, PT, R252, R230, RZ ;  /* 0x000000e6fc047210 */ /* 0x001fe20007f9e0ff */
[----:B------:R-:W-:Y:S01]  /*f410*/  VIADD R6, R0, 0x49 ;  /* 0x0000004900067836 */ /* 0x000fe20000000000 */
[----:B------:R-:W-:Y:S01]  /*f420*/  F2FP.SATFINITE.E4M3.F32.PACK_AB_MERGE_C R113, R113, R112, RZ ;  /* 0x000000707171723e */ /* 0x000fe200048070ff */
[----:B------:R-:W-:Y:S01]  /*f430*/  VIADD R252, R252, UR30 ;  /* 0x0000001efcfc7c36 */ /* 0x000fe20008000000 */
[----:B------:R-:W-:Y:S01]  /*f440*/  F2FP.SATFINITE.E4M3.F32.PACK_AB_MERGE_C R9, R9, R8, RZ ;  /* 0x000000080909723e */ /* 0x000fe200048070ff */
[----:B------:R-:W-:Y:S01]  /*f450*/  IMAD.X R5, R70, 0x1, R231, P4 ;  /* 0x0000000146057824 */ /* 0x000fe200020e06e7 */
[----:B-1----:R-:W-:Y:S01]  /*f460*/  ISETP.GE.AND P4, PT, R6, UR4, PT ;  /* 0x0000000406007c0c */ /* 0x002fe2000bf86270 */
[----:B------:R0:W-:Y:S01]  /*f470*/  @P5 STG.E.U8 desc[UR24][R68.64], R113 ;  /* 0x0000007144005986 */ /* 0x0001e2000c101118 */
[----:B------:R-:W-:Y:S01]  /*f480*/  PRMT R7, R113, 0x9910, RZ ;  /* 0x0000991071077816 */ /* 0x000fe200000000ff */
[----:B------:R-:W1:Y:S01]  /*f490*/  LDCU UR4, c[0x0][0x39c] ;  /* 0x00007380ff0477ac */ /* 0x000e620008000800 */
[----:B------:R-:W-:Y:S01]  /*f4a0*/  SHF.R.S32.HI R8, RZ, 0x1f, R252 ;  /* 0x0000001fff087819 */ /* 0x000fe200000114fc */
[----:B------:R2:W-:Y:S01]  /*f4b0*/  @P6 STG.E.U8 desc[UR24][R4.64], R9 ;  /* 0x0000000904006986 */ /* 0x0005e2000c101118 */
[----:B------:R-:W-:-:S02]  /*f4c0*/  IADD3 R6, P6, PT, R252, R229, RZ ;  /* 0x000000e5fc067210 */ /* 0x000fc40007fde0ff */
[----:B-----5:R-:W-:Y:S01]  /*f4d0*/  ISETP.LT.AND P5, PT, R2, UR11, !P3 ;  /* 0x0000000b02007c0c */ /* 0x020fe2000dfa1270 */
[----:B------:R-:W5:Y:S01]  /*f4e0*/  LDCU UR11, c[0x0][0x398] ;  /* 0x00007300ff0b77ac */ /* 0x000f620008000800 */
[----:B----4-:R-:W-:Y:S01]  /*f4f0*/  ISETP.LT.AND P3, PT, R3, UR6, !P3 ;  /* 0x0000000603007c0c */ /* 0x010fe2000df61270 */
[----:B0-----:R-:W-:Y:S01]  /*f500*/  IMAD.MOV.U32 R69, RZ, RZ, R7 ;  /* 0x000000ffff457224 */ /* 0x001fe200078e0007 */
[----:B------:R-:W-:Y:S01]  /*f510*/  PRMT R71, R9, 0x9910, RZ ;  /* 0x0000991009477816 */ /* 0x000fe200000000ff */
[----:B------:R-:W-:Y:S01]  /*f520*/  IMAD.X R7, R8, 0x1, R228, P6 ;  /* 0x0000000108077824 */ /* 0x000fe200030e06e4 */
[----:B------:R-:W-:Y:S01]  /*f530*/  F2FP.SATFINITE.E4M3.F32.PACK_AB_MERGE_C R115, R115, R114, RZ ;  /* 0x000000727373723e */ /* 0x000fe200048070ff */
[----:B------:R-:W-:Y:S01]  /*f540*/  VIADD R70, R0, 0x4a ;  /* 0x0000004a00467836 */ /* 0x000fe20000000000 */
[----:B--2---:R-:W-:Y:S01]  /*f550*/  IADD3 R4, P6, PT, R252, R230, RZ ;  /* 0x000000e6fc047210 */ /* 0x004fe20007fde0ff */
[----:B------:R-:W0:Y:S01]  /*f560*/  LDCU UR6, c[0x0][0x39c] ;  /* 0x00007380ff0677ac */ /* 0x000e220008000800 */
        /* <DEDUP_REMOVED lines=8> */
[----:B------:R-:W-:Y:S01]  /*f5f0*/  ISETP.LT.AND P3, PT, R3, UR12, !P1 ;  /* 0x0000000c03007c0c */ /* 0x000fe2000cf61270 */
[----:B------:R-:W0:Y:S01]  /*f600*/  LDCU UR12, c[0x0][0x398] ;  /* 0x00007300ff0c77ac */ /* 0x000e220008000800 */
[----:B------:R-:W-:-:S02]  /*f610*/  SHF.R.S32.HI R68, RZ, 0x1f, R252 ;  /* 0x0000001fff447819 */ /* 0x000fc400000114fc */
[C---:B------:R-:W-:Y:S02]  /*f620*/  IADD3 R8, P1, PT, R252.reuse, R229, RZ ;  /* 0x000000e5fc087210 */ /* 0x040fe40007f3e0ff */
[----:B--2---:R-:W-:-:S03]  /*f630*/  IADD3 R6, P6, PT, R252, R230, RZ ;  /* 0x000000e6fc067210 */ /* 0x004fc60007fde0ff */
[----:B------:R-:W-:Y:S01]  /*f640*/  IMAD.X R9, R68, 0x1, R228, P1 ;  /* 0x0000000144097824 */ /* 0x000fe200008e06e4 */
[----:B-1----:R-:W-:Y:S01]  /*f650*/  ISETP.GE.AND P1, PT, R70, UR4, PT ;  /* 0x0000000446007c0c */ /* 0x002fe2000bf26270 */
[----:B------:R-:W1:Y:S01]  /*f660*/  LDCU UR4, c[0x0][0x39c] ;  /* 0x00007380ff0477ac */ /* 0x000e620008000800 */
[----:B------:R-:W-:Y:S01]  /*f670*/  IMAD.X R7, R68, 0x1, R231, P6 ;  /* 0x0000000144077824 */ /* 0x000fe200030e06e7 */
[----:B------:R-:W-:Y:S01]  /*f680*/  F2FP.SATFINITE.E4M3.F32.PACK_AB_MERGE_C R69, R11, R10, RZ ;  /* 0x0000000a0b45723e */ /* 0x000fe200048070ff */
[----:B------:R-:W-:Y:S01]  /*f690*/  VIADD R252, R252, UR30 ;  /* 0x0000001efcfc7c36 */ /* 0x000fe20008000000 */
[----:B------:R-:W-:Y:S01]  /*f6a0*/  @P5 STG.E.U8 desc[UR24][R8.64], R115 ;  /* 0x0000007308005986 */ /* 0x000fe2000c101118 */
[----:B-----5:R-:W-:Y:S01]  /*f6b0*/  ISETP.LT.AND P5, PT, R2, UR11, !P0 ;  /* 0x0000000b02007c0c */ /* 0x020fe2000c7a1270 */
[----:B------:R-:W-:Y:S01]  /*f6c0*/  VIADD R68, R0, 0x4b ;  /* 0x0000004b00447836 */ /* 0x000fe20000000000 */
[----:B----4-:R-:W-:Y:S01]  /*f6d0*/  PRMT R5, R69, 0x9910, RZ ;  /* 0x0000991045057816 */ /* 0x010fe200000000ff */
[----:B------:R2:W-:Y:S01]  /*f6e0*/  @P3 STG.E.U8 desc[UR24][R6.64], R69 ;  /* 0x0000004506003986 */ /* 0x0005e2000c101118 */
[----:B------:R-:W-:Y:S01]  /*f6f0*/  ISETP.LT.AND P3, PT, R3, UR14, !P0 ;  /* 0x0000000e03007c0c */ /* 0x000fe2000c761270 */
[----:B------:R-:W4:Y:S01]  /*f700*/  LDCU UR11, c[0x0][0x398] ;  /* 0x00007300ff0b77ac */ /* 0x000f220008000800 */
[----:B------:R-:W-:-:S02]  /*f710*/  SHF.R.S32.HI R10, RZ, 0x1f, R252 ;  /* 0x0000001fff0a7819 */ /* 0x000fc400000114fc */
[C---:B------:R-:W-:Y:S01]  /*f720*/  IADD3 R4, P0, PT, R252.reuse, R229, RZ ;  /* 0x000000e5fc047210 */ /* 0x040fe20007f1e0ff */
[----:B------:R-:W5:Y:S01]  /*f730*/  LDCU UR14, c[0x0][0x398] ;  /* 0x00007300ff0e77ac */ /* 0x000f620008000800 */
[----:B------:R-:W-:Y:S01]  /*f740*/  PRMT R11, R115, 0x9910, RZ ;  /* 0x00009910730b7816 */ /* 0x000fe200000000ff */
[----:B--2---:R-:W-:Y:S01]  /*f750*/  IMAD.MOV.U32 R69, RZ, RZ, R5 ;  /* 0x000000ffff457224 */ /* 0x004fe200078e0005 */
[----:B------:R-:W-:Y:S01]  /*f760*/  IADD3 R6, P6, PT, R252, R230, RZ ;  /* 0x000000e6fc067210 */ /* 0x000fe20007fde0ff */
[----:B------:R-:W-:Y:S01]  /*f770*/  IMAD.X R5, R10, 0x1, R228, P0 ;  /* 0x000000010a057824 */ /* 0x000fe200000e06e4 */
[----:B------:R-:W-:Y:S01]  /*f780*/  SHF.R.S32.HI R11, RZ, 0x8, R11 ;  /* 0x00000008ff0b7819 */ /* 0x000fe2000001140b */
[----:B------:R-:W-:Y:S01]  /*f790*/  VIADD R252, R252, UR30 ;  /* 0x0000001efcfc7c36 */ /* 0x000fe20008000000 */
[----:B------:R-:W-:Y:S01]  /*f7a0*/  SHF.R.S32.HI R69, RZ, 0x8, R69 ;  /* 0x00000008ff457819 */ /* 0x000fe20000011445 */
[----:B------:R-:W-:Y:S01]  /*f7b0*/  IMAD.X R7, R10, 0x1, R231, P6 ;  /* 0x000000010a077824 */ /* 0x000fe200030e06e7 */
[----:B-1----:R-:W-:Y:S01]  /*f7c0*/  ISETP.GE.AND P0, PT, R68, UR4, PT ;  /* 0x0000000444007c0c */ /* 0x002fe2000bf06270 */
[----:B------:R-:W-:Y:S01]  /*f7d0*/  VIADD R9, R0, 0x4c ;  /* 0x0000004c00097836 */ /* 0x000fe20000000000 */
[----:B------:R1:W-:Y:S01]  /*f7e0*/  @P5 STG.E.U8 desc[UR24][R4.64], R11 ;  /* 0x0000000b04005986 */ /* 0x0003e2000c101118 */
[----:B------:R-:W2:Y:S01]  /*f7f0*/  LDCU UR4, c[0x0][0x39c] ;  /* 0x00007380ff0477ac */ /* 0x000ea20008000800 */
[----:B---3--:R-:W-:-:S02]  /*f800*/  ISETP.LT.AND P5, PT, R2, UR8, !P2 ;  /* 0x0000000802007c0c */ /* 0x008fc4000d7a1270 */
[----:B------:R3:W-:Y:S01]  /*f810*/  @P3 STG.E.U8 desc[UR24][R6.64], R69 ;  /* 0x0000004506003986 */ /* 0x0007e2000c101118 */
[----:B------:R-:W-:Y:S01]  /*f820*/  SHF.R.S32.HI R10, RZ, 0x1f, R252 ;  /* 0x0000001fff0a7819 */ /* 0x000fe200000114fc */
[----:B------:R-:W4:Y:S01]  /*f830*/  LDCU UR8, c[0x0][0x398] ;  /* 0x00007300ff0877ac */ /* 0x000f220008000800 */
[-C--:B------:R-:W-:Y:S02]  /*f840*/  IADD3 R8, P3, PT, R252, R229.reuse, RZ ;  /* 0x000000e5fc087210 */ /* 0x080fe40007f7e0ff */
[----:B0-----:R-:W-:Y:S01]  /*f850*/  ISETP.LT.AND P6, PT, R3, UR12, !P2 ;  /* 0x0000000c03007c0c */ /* 0x001fe2000d7c1270 */
[----:B------:R-:W0:Y:S01]  /*f860*/  LDCU UR12, c[0x0][0x398] ;  /* 0x00007300ff0c77ac */ /* 0x000e220008000800 */
[----:B------:R-:W-:Y:S01]  /*f870*/  ISETP.GE.AND P2, PT, R9, UR6, PT ;  /* 0x0000000609007c0c */ /* 0x000fe2000bf46270 */
[----:B------:R-:W0:Y:S01]  /*f880*/  LDCU UR6, c[0x0][0x398] ;  /* 0x00007300ff0677ac */ /* 0x000e220008000800 */
[----:B------:R-:W-:Y:S01]  /*f890*/  IMAD.X R9, R10, 0x1, R228, P3 ;  /* 0x000000010a097824 */ /* 0x000fe200018e06e4 */
[----:B-1----:R-:W-:Y:S01]  /*f8a0*/  IADD3 R4, P3, PT, R252, R230, RZ ;  /* 0x000000e6fc047210 */ /* 0x002fe20007f7e0ff */
[----:B---3--:R-:W-:Y:S01]  /*f8b0*/  VIADD R6, R0, 0x4d ;  /* 0x0000004d00067836 */ /* 0x008fe20000000000 */
[----:B------:R-:W-:Y:S01]  /*f8c0*/  F2FP.SATFINITE.E4M3.F32.PACK_AB_MERGE_C R117, R117, R116, RZ ;  /* 0x000000747575723e */ /* 0x000fe200048070ff */
[----:B------:R-:W-:Y:S01]  /*f8d0*/  VIADD R252, R252, UR30 ;  /* 0x0000001efcfc7c36 */ /* 0x000fe20008000000 */
[----:B------:R-:W-:Y:S01]  /*f8e0*/  F2FP.SATFINITE.E4M3.F32.PACK_AB_MERGE_C R13, R13, R12, RZ ;  /* 0x0000000c0d0d723e */ /* 0x000fe200048070ff */
[----:B------:R-:W-:Y:S01]  /*f8f0*/  IMAD.X R5, R10, 0x1, R231, P3 ;  /* 0x000000010a057824 */ /* 0x000fe200018e06e7 */
[----:B--2---:R-:W-:Y:S01]  /*f900*/  ISETP.GE.AND P3, PT, R6, UR4, PT ;  /* 0x0000000406007c0c */ /* 0x004fe2000bf66270 */
[----:B------:R1:W-:Y:S01]  /*f910*/  @P5 STG.E.U8 desc[UR24][R8.64], R117 ;  /* 0x0000007508005986 */ /* 0x0003e2000c101118 */
[----:B------:R-:W-:Y:S01]  /*f920*/  SHF.R.S32.HI R10, RZ, 0x1f, R252 ;  /* 0x0000001fff0a7819 */ /* 0x000fe200000114fc */
[----:B------:R-:W2:Y:S02]  /*f930*/  LDCU UR4, c[0x0][0x39c] ;  /* 0x00007380ff0477ac */ /* 0x000ea40008000800 */
[----:B------:R3:W-:Y:S01]  /*f940*/  @P6 STG.E.U8 desc[UR24][R4.64], R13 ;  /* 0x0000000d04006986 */ /* 0x0007e2000c101118 */
[----:B------:R-:W-:-:S02]  /*f950*/  IADD3 R6, P6, PT, R252, R229, RZ ;  /* 0x000000e5fc067210 */ /* 0x000fc40007fde0ff */
[----:B----4-:R-:W-:Y:S01]  /*f960*/  ISETP.LT.AND P5, PT, R2, UR11, !P4 ;  /* 0x0000000b02007c0c */ /* 0x010fe2000e7a1270 */
[----:B------:R-:W4:Y:S01]  /*f970*/  LDCU UR11, c[0x0][0x398] ;  /* 0x00007300ff0b77ac */ /* 0x000f220008000800 */
[----:B0-----:R-:W-:Y:S02]  /*f980*/  ISETP.LT.AND P4, PT, R3, UR6, !P4 ;  /* 0x0000000603007c0c */ /* 0x001fe4000e781270 */
[----:B-1----:R-:W-:Y:S01]  /*f990*/  PRMT R8, R13, 0x9910, RZ ;  /* 0x000099100d087816 */ /* 0x002fe200000000ff */
[----:B------:R-:W-:Y:S01]  /*f9a0*/  IMAD.X R7, R10, 0x1, R228, P6 ;  /* 0x000000010a077824 */ /* 0x000fe200030e06e4 */
[----:B------:R-:W-:Y:S01]  /*f9b0*/  PRMT R11, R117, 0x9910, RZ ;  /* 0x00009910750b7816 */ /* 0x000fe200000000ff */
[----:B------:R-:W-:Y:S01]  /*f9c0*/  VIADD R12, R0, 0x4e ;  /* 0x0000004e000c7836 */ /* 0x000fe20000000000 */
[C---:B---3--:R-:W-:Y:S01]  /*f9d0*/  IADD3 R4, P6, PT, R252.reuse, R230, RZ ;  /* 0x000000e6fc047210 */ /* 0x048fe20007fde0ff */
[----:B------:R-:W-:Y:S01]  /*f9e0*/  IMAD.MOV.U32 R13, RZ, RZ, R8 ;  /* 0x000000ffff0d7224 */ /* 0x000fe200078e0008 */
[----:B------:R-:W-:Y:S01]  /*f9f0*/  SHF.R.S32.HI R11, RZ, 0x8, R11 ;  /* 0x00000008ff0b7819 */ /* 0x000fe2000001140b */
[----:B------:R-:W-:Y:S01]  /*fa00*/  VIADD R252, R252, UR30 ;  /* 0x0000001efcfc7c36 */ /* 0x000fe20008000000 */
[----:B------:R-:W-:Y:S01]  /*fa10*/  F2FP.SATFINITE.E4M3.F32.PACK_AB_MERGE_C R119, R119, R118, RZ ;  /* 0x000000767777723e */ /* 0x000fe200048070ff */
[----:B------:R-:W-:Y:S01]  /*fa20*/  IMAD.X R5, R10, 0x1, R231, P6 ;  /* 0x000000010a057824 */ /* 0x000fe200030e06e7 */
[----:B------:R-:W-:Y:S01]  /*fa30*/  SHF.R.S32.HI R13, RZ, 0x8, R13 ;  /* 0x00000008ff0d7819 */ /* 0x000fe2000001140d */
[----:B------:R0:W-:Y:S01]  /*fa40*/  @P5 STG.E.U8 desc[UR24][R6.64], R11 ;  /* 0x0000000b06005986 */ /* 0x0001e2000c101118 */
[----:B------:R-:W-:Y:S01]  /*fa50*/  ISETP.LT.AND P5, PT, R2, UR8, !P1 ;  /* 0x0000000802007c0c */ /* 0x000fe2000cfa1270 */
[----:B------:R-:W1:Y:S02]  /*fa60*/  LDCU UR8, c[0x0][0x398] ;  /* 0x00007300ff0877ac */ /* 0x000e640008000800 */
[----:B------:R3:W-:Y:S01]  /*fa70*/  @P4 STG.E.U8 desc[UR24][R4.64], R13 ;  /* 0x0000000d04004986 */ /* 0x0007e2000c101118 */
[----:B------:R-:W-:Y:S01]  /*fa80*/  ISETP.LT.AND P4, PT, R3, UR12, !P1 ;  /* 0x0000000c03007c0c */ /* 0x000fe2000cf81270 */
[----:B------:R-:W1:Y:S01]  /*fa90*/  LDCU UR12, c[0x0][0x398] ;  /* 0x00007300ff0c77ac */ /* 0x000e620008000800 */
[----:B------:R-:W-:-:S02]  /*faa0*/  SHF.R.S32.HI R10, RZ, 0x1f, R252 ;  /* 0x0000001fff0a7819 */ /* 0x000fc400000114fc */
[C---:B------:R-:W-:Y:S01]  /*fab0*/  IADD3 R8, P1, PT, R252.reuse, R229, RZ ;  /* 0x000000e5fc087210 */ /* 0x040fe20007f3e0ff */
[----:B------:R-:W1:Y:S01]  /*fac0*/  LDCU UR6, c[0x0][0x39c] ;  /* 0x00007380ff0677ac */ /* 0x000e620008000800 */
[----:B0-----:R-:W-:-:S03]  /*fad0*/  IADD3 R6, P6, PT, R252, R230, RZ ;  /* 0x000000e6fc067210 */ /* 0x001fc60007fde0ff */
[----:B------:R-:W-:Y:S01]  /*fae0*/  IMAD.X R9, R10, 0x1, R228, P1 ;  /* 0x000000010a097824 */ /* 0x000fe200008e06e4 */
[----:B--2---:R-:W-:Y:S01]  /*faf0*/  ISETP.GE.AND P1, PT, R12, UR4, PT ;  /* 0x000000040c007c0c */ /* 0x004fe2000bf26270 */
[----:B------:R-:W0:Y:S01]  /*fb00*/  LDCU UR4, c[0x0][0x39c] ;  /* 0x00007380ff0477ac */ /* 0x000e220008000800 */
[----:B------:R-:W-:Y:S01]  /*fb10*/  IMAD.X R7, R10, 0x1, R231, P6 ;  /* 0x000000010a077824 */ /* 0x000fe200030e06e7 */
[----:B------:R-:W-:Y:S01]  /*fb20*/  F2FP.SATFINITE.E4M3.F32.PACK_AB_MERGE_C R15, R15, R14, RZ ;  /* 0x0000000e0f0f723e */ /* 0x000fe200048070ff */
[----:B------:R-:W-:Y:S01]  /*fb30*/  VIADD R252, R252, UR30 ;  /* 0x0000001efcfc7c36 */ /* 0x000fe20008000000 */
[----:B------:R2:W-:Y:S01]  /*fb40*/  @P5 STG.E.U8 desc[UR24][R8.64], R119 ;  /* 0x0000007708005986 */ /* 0x0005e2000c101118 */
[----:B----4-:R-:W-:Y:S02]  /*fb50*/  ISETP.LT.AND P5, PT, R2, UR11, !P0 ;  /* 0x0000000b02007c0c */ /* 0x010fe4000c7a1270 */
[----:B------:R-:W-:Y:S01]  /*fb60*/  PRMT R11, R119, 0x9910, RZ ;  /* 0x00009910770b7816 */ /* 0x000fe200000000ff */
[----:B------:R4:W-:Y:S01]  /*fb70*/  @P4 STG.E.U8 desc[UR24][R6.64], R15 ;  /* 0x0000000f06004986 */ /* 0x0009e2000c101118 */
[----:B-----5:R-:W-:Y:S01]  /*fb80*/  ISETP.LT.AND P4, PT, R3, UR14, !P0 ;  /* 0x0000000e03007c0c */ /* 0x020fe2000c781270 */
[----:B------:R-:W-:Y:S01]  /*fb90*/  VIADD R12, R0, 0x4f ;  /* 0x0000004f000c7836 */ /* 0x000fe20000000000 */
[----:B------:R-:W-:Y:S01]  /*fba0*/  SHF.R.S32.HI R10, RZ, 0x1f, R252 ;  /* 0x0000001fff0a7819 */ /* 0x000fe200000114fc */
[----:B------:R-:W5:Y:S01]  /*fbb0*/  LDCU UR11, c[0x0][0x398] ;  /* 0x00007300ff0b77ac */ /* 0x000f620008000800 */
[----:B---3--:R-:W-:-:S02]  /*fbc0*/  IADD3 R4, P0, PT, R252, R229, RZ ;  /* 0x000000e5fc047210 */ /* 0x008fc40007f1e0ff */
[----:B------:R-:W-:Y:S01]  /*fbd0*/  PRMT R13, R15, 0x9910, RZ ;  /* 0x000099100f0d7816 */ /* 0x000fe200000000ff */
[----:B--2---:R-:W-:Y:S01]  /*fbe0*/  VIADD R9, R0, 0x50 ;  /* 0x0000005000097836 */ /* 0x004fe20000000000 */
[----:B------:R-:W-:Y:S02]  /*fbf0*/  SHF.R.S32.HI R11, RZ, 0x8, R11 ;  /* 0x00000008ff0b7819 */ /* 0x000fe4000001140b */
[----:B----4-:R-:W-:Y:S01]  /*fc00*/  IADD3 R6, P6, PT, R252, R230, RZ ;  /* 0x000000e6fc067210 */ /* 0x010fe20007fde0ff */
[----:B------:R-:W-:Y:S01]  /*fc10*/  IMAD.X R5, R10, 0x1, R228, P0 ;  /* 0x000000010a057824 */ /* 0x000fe200000e06e4 */
[----:B------:R-:W-:Y:S01]  /*fc20*/  SHF.R.S32.HI R13, RZ, 0x8, R13 ;  /* 0x00000008ff0d7819 */ /* 0x000fe2000001140d */
[----:B------:R-:W-:Y:S01]  /*fc30*/  VIADD R252, R252, UR30 ;  /* 0x0000001efcfc7c36 */ /* 0x000fe20008000000 */
[----:B------:R-:W-:Y:S01]  /*fc40*/  F2FP.SATFINITE.E4M3.F32.PACK_AB_MERGE_C R121, R121, R120, RZ ;  /* 0x000000787979723e */ /* 0x000fe200048070ff */
[----:B------:R-:W-:Y:S01]  /*fc50*/  IMAD.X R7, R10, 0x1, R231, P6 ;  /* 0x000000010a077824 */ /* 0x000fe200030e06e7 */
[----:B0-----:R-:W-:Y:S01]  /*fc60*/  ISETP.GE.AND P0, PT, R12, UR4, PT ;  /* 0x000000040c007c0c */ /* 0x001fe2000bf06270 */
[----:B------:R0:W-:Y:S01]  /*fc70*/  @P5 STG.E.U8 desc[UR24][R4.64], R11 ;  /* 0x0000000b04005986 */ /* 0x0001e2000c101118 */
[----:B------:R-:W2:Y:S01]  /*fc80*/  LDCU UR4, c[0x0][0x39c] ;  /* 0x00007380ff0477ac */ /* 0x000ea20008000800 */
[----:B-1----:R-:W-:-:S02]  /*fc90*/  ISETP.LT.AND P5, PT, R2, UR8, !P2 ;  /* 0x0000000802007c0c */ /* 0x002fc4000d7a1270 */
[----:B------:R1:W-:Y:S01]  /*fca0*/  @P4 STG.E.U8 desc[UR24][R6.64], R13 ;  /* 0x0000000d06004986 */ /* 0x0003e2000c101118 */
[----:B------:R-:W-:Y:S01]  /*fcb0*/  SHF.R.S32.HI R10, RZ, 0x1f, R252 ;  /* 0x0000001fff0a7819 */ /* 0x000fe200000114fc */
[----:B------:R-:W3:Y:S01]  /*fcc0*/  LDCU UR8, c[0x0][0x398] ;  /* 0x00007300ff0877ac */ /* 0x000ee20008000800 */
[-C--:B------:R-:W-:Y:S02]  /*fcd0*/  IADD3 R8, P4, PT, R252, R229.reuse, RZ ;  /* 0x000000e5fc087210 */ /* 0x080fe40007f9e0ff */
[----:B------:R-:W-:Y:S01]  /*fce0*/  ISETP.LT.AND P6, PT, R3, UR12, !P2 ;  /* 0x0000000c03007c0c */ /* 0x000fe2000d7c1270 */
[----:B------:R-:W4:Y:S01]  /*fcf0*/  LDCU UR12, c[0x0][0x398] ;  /* 0x00007300ff0c77ac */ /* 0x000f220008000800 */
[----:B------:R-:W-:Y:S01]  /*fd00*/  ISETP.GE.AND P2, PT, R9, UR6, PT ;  /* 0x0000000609007c0c */ /* 0x000fe2000bf46270 */
[----:B------:R-:W3:Y:S01]  /*fd10*/  LDCU UR6, c[0x0][0x398] ;  /* 0x00007300ff0677ac */ /* 0x000ee20008000800 */
[----:B------:R-:W-:Y:S01]  /*fd20*/  IMAD.X R9, R10, 0x1, R228, P4 ;  /* 0x000000010a097824 */ /* 0x000fe200020e06e4 */
[----:B0-----:R-:W-:Y:S01]  /*fd30*/  IADD3 R4, P4, PT, R252, R230, RZ ;  /* 0x000000e6fc047210 */ /* 0x001fe20007f9e0ff */
[----:B-1----:R-:W-:Y:S01]  /*fd40*/  VIADD R6, R0, 0x51 ;  /* 0x0000005100067836 */ /* 0x002fe20000000000 */
[----:B------:R-:W-:Y:S01]  /*fd50*/  F2FP.SATFINITE.E4M3.F32.PACK_AB_MERGE_C R17, R17, R16, RZ ;  /* 0x000000101111723e */ /* 0x000fe200048070ff */
[----:B------:R-:W-:Y:S01]  /*fd60*/  VIADD R252, R252, UR30 ;  /* 0x0000001efcfc7c36 */ /* 0x000fe20008000000 */
[----:B------:R-:W0:Y:S01]  /*fd70*/  LDCU UR14, c[0x0][0x398] ;  /* 0x00007300ff0e77ac */ /* 0x000e220008000800 */
[----:B------:R-:W-:Y:S01]  /*fd80*/  IMAD.X R5, R10, 0x1, R231, P4 ;  /* 0x000000010a057824 */ /* 0x000fe200020e06e7 */
[----:B------:R-:W-:Y:S01]  /*fd90*/  @P5 STG.E.U8 desc[UR24][R8.64], R121 ;  /* 0x0000007908005986 */ /* 0x000fe2000c101118 */
[----:B--2---:R-:W-:Y:S01]  /*fda0*/  ISETP.GE.AND P4, PT, R6, UR4, PT ;  /* 0x0000000406007c0c */ /* 0x004fe2000bf86270 */
        /* <DEDUP_REMOVED lines=12> */
[----:B--2---:R-:W-:Y:S02]  /*fe70*/  IADD3 R4, P6, PT, R252, R230, RZ ;  /* 0x000000e6fc047210 */ /* 0x004fe40007fde0ff */
[----:B------:R-:W-:-:S02]  /*fe80*/  SHF.R.S32.HI R11, RZ, 0x8, R11 ;  /* 0x00000008ff0b7819 */ /* 0x000fc4000001140b */
[----:B------:R-:W-:Y:S01]  /*fe90*/  SHF.R.S32.HI R13, RZ, 0x8, R13 ;  /* 0x00000008ff0d7819 */ /* 0x000fe2000001140d */
[----:B------:R-:W-:Y:S02]  /*fea0*/  IMAD.X R5, R10, 0x1, R231, P6 ;  /* 0x000000010a057824 */ /* 0x000fe400030e06e7 */
[----:B------:R-:W-:Y:S01]  /*feb0*/  VIADD R252, R252, UR30 ;  /* 0x0000001efcfc7c36 */ /* 0x000fe20008000000 */
[----:B------:R2:W-:Y:S01]  /*fec0*/  @P5 STG.E.U8 desc[UR24][R6.64], R11 ;  /* 0x0000000b06005986 */ /* 0x0005e2000c101118 */
[----:B------:R-:W-:Y:S01]  /*fed0*/  ISETP.LT.AND P5, PT, R2, UR8, !P1 ;  /* 0x0000000802007c0c */ /* 0x000fe2000cfa1270 */
[----:B------:R-:W0:Y:S02]  /*fee0*/  LDCU UR8, c[0x0][0x398] ;  /* 0x00007300ff0877ac */ /* 0x000e240008000800 */
[----:B------:R0:W-:Y:S01]  /*fef0*/  @P3 STG.E.U8 desc[UR24][R4.64], R13 ;  /* 0x0000000d04003986 */ /* 0x0001e2000c101118 */
[----:B----4-:R-:W-:Y:S01]  /*ff00*/  ISETP.LT.AND P3, PT, R3, UR12, !P1 ;  /* 0x0000000c03007c0c */ /* 0x010fe2000cf61270 */
[----:B------:R-:W4:Y:S01]  /*ff10*/  LDCU UR12, c[0x0][0x398] ;  /* 0x00007300ff0c77ac */ /* 0x000f220008000800 */
[----:B------:R-:W-:-:S02]  /*ff20*/  SHF.R.S32.HI R10, RZ, 0x1f, R252 ;  /* 0x0000001fff0a7819 */ /* 0x000fc400000114fc */
[C---:B------:R-:W-:Y:S02]  /*ff30*/  IADD3 R8, P1, PT, R252.reuse, R229, RZ ;  /* 0x000000e5fc087210 */ /* 0x040fe40007f3e0ff */
[----:B--2---:R-:W-:-:S03]  /*ff40*/  IADD3 R6, P6, PT, R252, R230, RZ ;  /* 0x000000e6fc067210 */ /* 0x004fc60007fde0ff */
        /* <DEDUP_REMOVED lines=12> */
[----:B0-----:R-:W-:Y:S01]  /*10010*/  ISETP.LT.AND P3, PT, R3, UR14, !P0 ;  /* 0x0000000e03007c0c */ /* 0x001fe2000c761270 */
[----:B------:R-:W0:Y:S01]  /*10020*/  LDCU UR11, c[0x0][0x398] ;  /* 0x00007300ff0b77ac */ /* 0x000e220008000800 */
[----:B------:R-:W-:-:S02]  /*10030*/  IADD3 R4, P0, PT, R252, R229, RZ ;  /* 0x000000e5fc047210 */ /* 0x000fc40007f1e0ff */
[----:B------:R-:W-:Y:S01]  /*10040*/  PRMT R11, R123, 0x9910, RZ ;  /* 0x000099107b0b7816 */ /* 0x000fe200000000ff */
[----:B------:R-:W5:Y:S01]  /*10050*/  LDCU UR14, c[0x0][0x398] ;  /* 0x00007300ff0e77ac */ /* 0x000f620008000800 */
[----:B------:R-:W-:Y:S01]  /*10060*/  PRMT R13, R19, 0x9910, RZ ;  /* 0x00009910130d7816 */ /* 0x000fe200000000ff */
[----:B------:R-:W-:Y:S01]  /*10070*/  IMAD.X R5, R10, 0x1, R228, P0 ;  /* 0x000000010a057824 */ /* 0x000fe200000e06e4 */
[C---:B--2---:R-:W-:Y:S02]  /*10080*/  IADD3 R6, P6, PT, R252.reuse, R230, RZ ;  /* 0x000000e6fc067210 */ /* 0x044fe40007fde0ff */
        /* <DEDUP_REMOVED lines=8> */
[----:B------:R-:W-:-:S02]  /*10110*/  ISETP.LT.AND P5, PT, R2, UR8, !P2 ;  /* 0x0000000802007c0c */ /* 0x000fc4000d7a1270 */
[----:B------:R0:W-:Y:S01]  /*10120*/  @P3 STG.E.U8 desc[UR24][R6.64], R13 ;  /* 0x0000000d06003986 */ /* 0x0001e2000c101118 */
[----:B------:R-:W-:Y:S01]  /*10130*/  SHF.R.S32.HI R10, RZ, 0x1f, R252 ;  /* 0x0000001fff0a7819 */ /* 0x000fe200000114fc */
[----:B------:R-:W5:Y:S01]  /*10140*/  LDCU UR8, c[0x0][0x398] ;  /* 0x00007300ff0877ac */ /* 0x000f620008000800 */
[-C--:B------:R-:W-:Y:S02]  /*10150*/  IADD3 R8, P3, PT, R252, R229.reuse, RZ ;  /* 0x000000e5fc087210 */ /* 0x080fe40007f7e0ff */
[----:B----4-:R-:W-:Y:S01]  /*10160*/  ISETP.LT.AND P6, PT, R3, UR12, !P2 ;  /* 0x0000000c03007c0c */ /* 0x010fe2000d7c1270 */
[----:B------:R-:W4:Y:S01]  /*10170*/  LDCU UR12, c[0x0][0x398] ;  /* 0x00007300ff0c77ac */ /* 0x000f220008000800 */
[----:B---3--:R-:W-:Y:S01]  /*10180*/  ISETP.GE.AND P2, PT, R9, UR6, PT ;  /* 0x0000000609007c0c */ /* 0x008fe2000bf46270 */
[----:B------:R-:W3:Y:S01]  /*10190*/  LDCU UR6, c[0x0][0x398] ;  /* 0x00007300ff0677ac */ /* 0x000ee20008000800 */
[----:B------:R-:W-:Y:S01]  /*101a0*/  IMAD.X R9, R10, 0x1, R228, P3 ;  /* 0x000000010a097824 */ /* 0x000fe200018e06e4 */
[----:B-1----:R-:W-:Y:S01]  /*101b0*/  IADD3 R4, P3, PT, R252, R230, RZ ;  /* 0x000000e6fc047210 */ /* 0x002fe20007f7e0ff */
[----:B0-----:R-:W-:Y:S01]  /*101c0*/  VIADD R6, R0, 0x55 ;  /* 0x0000005500067836 */ /* 0x001fe20000000000 */
[----:B------:R-:W-:Y:S01]  /*101d0*/  F2FP.SATFINITE.E4M3.F32.PACK_AB_MERGE_C R125, R125, R124, RZ ;  /* 0x0000007c7d7d723e */ /* 0x000fe200048070ff */
[----:B------:R-:W-:Y:S01]  /*101e0*/  VIADD R252, R252, UR30 ;  /* 0x0000001efcfc7c36 */ /* 0x000fe20008000000 */
[----:B------:R-:W-:Y:S01]  /*101f0*/  F2FP.SATFINITE.E4M3.F32.PACK_AB_MERGE_C R21, R21, R20, RZ ;  /* 0x000000141515723e */ /* 0x000fe200048070ff */
[----:B------:R-:W-:Y:S01]  /*10200*/  IMAD.X R5, R10, 0x1, R231, P3 ;  /* 0x000000010a057824 */ /* 0x000fe200018e06e7 */
[----:B--2---:R-:W-:Y:S01]  /*10210*/  ISETP.GE.AND P3, PT, R6, UR4, PT ;  /* 0x0000000406007c0c */ /* 0x004fe2000bf66270 */
[----:B------:R-:W-:Y:S01]  /*10220*/  @P5 STG.E.U8 desc[UR24][R8.64], R125 ;  /* 0x0000007d08005986 */ /* 0x000fe2000c101118 */
[----:B------:R-:W-:Y:S01]  /*10230*/  SHF.R.S32.HI R10, RZ, 0x1f, R252 ;  /* 0x0000001fff0a7819 */ /* 0x000fe200000114fc */
[----:B------:R-:W0:Y:S02]  /*10240*/  LDCU UR4, c[0x0][0x39c] ;  /* 0x00007380ff0477ac */ /* 0x000e240008000800 */
[----:B------:R1:W-:Y:S01]  /*10250*/  @P6 STG.E.U8 desc[UR24][R4.64], R21 ;  /* 0x0000001504006986 */ /* 0x0003e2000c101118 */
[----:B------:R-:W-:-:S02]  /*10260*/  IADD3 R6, P6, PT, R252, R229, RZ ;  /* 0x000000e5fc067210 */ /* 0x000fc40007fde0ff */
[----:B------:R-:W-:Y:S01]  /*10270*/  ISETP.LT.AND P5, PT, R2, UR11, !P4 ;  /* 0x0000000b02007c0c */ /* 0x000fe2000e7a1270 */
[----:B------:R-:W2:Y:S01]  /*10280*/  LDCU UR11, c[0x0][0x398] ;  /* 0x00007300ff0b77ac */ /* 0x000ea20008000800 */
[----:B---3--:R-:W-:Y:S01]  /*10290*/  ISETP.LT.AND P4, PT, R3, UR6, !P4 ;  /* 0x0000000603007c0c */ /* 0x008fe2000e781270 */
[----:B------:R-:W-:Y:S01]  /*102a0*/  IMAD.X R7, R10, 0x1, R228, P6 ;  /* 0x000000010a077824 */ /* 0x000fe200030e06e4 */
[----:B------:R-:W-:Y:S01]  /*102b0*/  PRMT R11, R125, 0x9910, RZ ;  /* 0x000099107d0b7816 */ /* 0x000fe200000000ff */
[----:B------:R-:W-:Y:S01]  /*102c0*/  VIADD R12, R0, 0x56 ;  /* 0x00000056000c7836 */ /* 0x000fe20000000000 */
[----:B------:R-:W-:Y:S01]  /*102d0*/  PRMT R13, R21, 0x9910, RZ ;  /* 0x00009910150d7816 */ /* 0x000fe200000000ff */
[----:B------:R-:W3:Y:S01]  /*102e0*/  LDCU UR6, c[0x0][0x39c] ;  /* 0x00007380ff0677ac */ /* 0x000ee20008000800 */
[----:B-1----:R-:W-:Y:S02]  /*102f0*/  IADD3 R4, P6, PT, R252, R230, RZ ;  /* 0x000000e6fc047210 */ /* 0x002fe40007fde0ff */
[----:B------:R-:W-:-:S02]  /*10300*/  SHF.R.S32.HI R11, RZ, 0x8, R11 ;  /* 0x00000008ff0b7819 */ /* 0x000fc4000001140b */
[----:B------:R-:W-:Y:S01]  /*10310*/  SHF.R.S32.HI R13, RZ, 0x8, R13 ;  /* 0x00000008ff0d7819 */ /* 0x000fe2000001140d */
[----:B------:R-:W-:Y:S02]  /*10320*/  IMAD.X R5, R10, 0x1, R231, P6 ;  /* 0x000000010a057824 */ /* 0x000fe400030e06e7 */
[----:B------:R-:W-:Y:S01]  /*10330*/  VIADD R252, R252, UR30 ;  /* 0x0000001efcfc7c36 */ /* 0x000fe20008000000 */
[----:B------:R1:W-:Y:S01]  /*10340*/  @P5 STG.E.U8 desc[UR24][R6.64], R11 ;  /* 0x0000000b06005986 */ /* 0x0003e2000c101118 */
[----:B-----5:R-:W-:Y:S01]  /*10350*/  ISETP.LT.AND P5, PT, R2, UR8, !P1 ;  /* 0x0000000802007c0c */ /* 0x020fe2000cfa1270 */
[----:B------:R-:W5:Y:S02]  /*10360*/  LDCU UR8, c[0x0][0x398] ;  /* 0x00007300ff0877ac */ /* 0x000f640008000800 */
[----:B------:R2:W-:Y:S01]  /*10370*/  @P4 STG.E.U8 desc[UR24][R4.64], R13 ;  /* 0x0000000d04004986 */ /* 0x0005e2000c101118 */
[----:B----4-:R-:W-:Y:S01]  /*10380*/  ISETP.LT.AND P4, PT, R3, UR12, !P1 ;  /* 0x0000000c03007c0c */ /* 0x010fe2000cf81270 */
[----:B------:R-:W4:Y:S01]  /*10390*/  LDCU UR12, c[0x0][0x398] ;  /* 0x00007300ff0c77ac */ /* 0x000f220008000800 */
[----:B------:R-:W-:-:S02]  /*103a0*/  SHF.R.S32.HI R10, RZ, 0x1f, R252 ;  /* 0x0000001fff0a7819 */ /* 0x000fc400000114fc */
[C---:B------:R-:W-:Y:S02]  /*103b0*/  IADD3 R8, P1, PT, R252.reuse, R229, RZ ;  /* 0x000000e5fc087210 */ /* 0x040fe40007f3e0ff */
[----:B-1----:R-:W-:-:S03]  /*103c0*/  IADD3 R6, P6, PT, R252, R230, RZ ;  /* 0x000000e6fc067210 */ /* 0x002fc60007fde0ff */
[----:B------:R-:W-:Y:S01]  /*103d0*/  IMAD.X R9, R10, 0x1, R228, P1 ;  /* 0x000000010a097824 */ /* 0x000fe200008e06e4 */
[----:B0-----:R-:W-:Y:S01]  /*103e0*/  ISETP.GE.AND P1, PT, R12, UR4, PT ;  /* 0x000000040c007c0c */ /* 0x001fe2000bf26270 */
[----:B------:R-:W0:Y:S01]  /*103f0*/  LDCU UR4, c[0x0][0x39c] ;  /* 0x00007380ff0477ac */ /* 0x000e220008000800 */
[----:B------:R-:W-:Y:S01]  /*10400*/  F2FP.SATFINITE.E4M3.F32.PACK_AB_MERGE_C R127, R127, R126, RZ ;  /* 0x0000007e7f7f723e */ /* 0x000fe200048070ff */
[----:B------:R-:W-:Y:S01]  /*10410*/  IMAD.X R7, R10, 0x1, R231, P6 ;  /* 0x000000010a077824 */ /* 0x000fe200030e06e7 */
[----:B------:R-:W-:Y:S01]  /*10420*/  F2FP.SATFINITE.E4M3.F32.PACK_AB_MERGE_C R23, R23, R22, RZ ;  /* 0x000000161717723e */ /* 0x000fe200048070ff */
[----:B------:R-:W-:Y:S02]  /*10430*/  VIADD R252, R252, UR30 ;  /* 0x0000001efcfc7c36 */ /* 0x000fe40008000000 */
[----:B------:R-:W-:Y:S01]  /*10440*/  @P5 STG.E.U8 desc[UR24][R8.64], R127 ;  /* 0x0000007f08005986 */ /* 0x000fe2000c101118 */
[----:B--2---:R-:W-:Y:S01]  /*10450*/  ISETP.LT.AND P5, PT, R2, UR11, !P0 ;  /* 0x0000000b02007c0c */ /* 0x004fe2000c7a1270 */
[----:B------:R-:W-:Y:S01]  /*10460*/  VIADD R12, R0, 0x57 ;  /* 0x00000057000c7836 */ /* 0x000fe20000000000 */
[----:B------:R-:W-:Y:S01]  /*10470*/  SHF.R.S32.HI R10, RZ, 0x1f, R252 ;  /* 0x0000001fff0a7819 */ /* 0x000fe200000114fc */
[----:B------:R1:W-:Y:S01]  /*10480*/  @P4 STG.E.U8 desc[UR24][R6.64], R23 ;  /* 0x0000001706004986 */ /* 0x0003e2000c101118 */
[----:B------:R-:W-:Y:S01]  /*10490*/  ISETP.LT.AND P4, PT, R3, UR14, !P0 ;  /* 0x0000000e03007c0c */ /* 0x000fe2000c781270 */
[----:B------:R-:W2:Y:S01]  /*104a0*/  LDCU UR11, c[0x0][0x398] ;  /* 0x00007300ff0b77ac */ /* 0x000ea20008000800 */
[----:B------:R-:W-:-:S02]  /*104b0*/  IADD3 R4, P0, PT, R252, R229, RZ ;  /* 0x000000e5fc047210 */ /* 0x000fc40007f1e0ff */
[----:B------:R-:W-:Y:S01]  /*104c0*/  PRMT R11, R127, 0x9910, RZ ;  /* 0x000099107f0b7816 */ /* 0x000fe200000000ff */
[----:B------:R-:W2:Y:S01]  /*104d0*/  LDCU UR14, c[0x0][0x398] ;  /* 0x00007300ff0e77ac */ /* 0x000ea20008000800 */
[----:B------:R-:W-:Y:S01]  /*104e0*/  PRMT R13, R23, 0x9910, RZ ;  /* 0x00009910170d7816 */ /* 0x000fe200000000ff */
[----:B------:R-:W-:Y:S01]  /*104f0*/  IMAD.X R5, R10, 0x1, R228, P0 ;  /* 0x000000010a057824 */ /* 0x000fe200000e06e4 */
[C---:B-1----:R-:W-:Y:S02]  /*10500*/  IADD3 R6, P6, PT, R252.reuse, R230, RZ ;  /* 0x000000e6fc067210 */ /* 0x042fe40007fde0ff */
[----:B------:R-:W-:Y:S01]  /*10510*/  SHF.R.S32.HI R11, RZ, 0x8, R11 ;  /* 0x00000008ff0b7819 */ /* 0x000fe2000001140b */
[----:B------:R-:W-:Y:S01]  /*10520*/  VIADD R252, R252, UR30 ;  /* 0x0000001efcfc7c36 */ /* 0x000fe20008000000 */
[----:B------:R-:W-:Y:S01]  /*10530*/  SHF.R.S32.HI R13, RZ, 0x8, R13 ;  /* 0x00000008ff0d7819 */ /* 0x000fe2000001140d */
[----:B------:R-:W-:Y:S01]  /*10540*/  IMAD.X R7, R10, 0x1, R231, P6 ;  /* 0x000000010a077824 */ /* 0x000fe200030e06e7 */
[----:B0-----:R-:W-:Y:S01]  /*10550*/  ISETP.GE.AND P0, PT, R12, UR4, PT ;  /* 0x000000040c007c0c */ /* 0x001fe2000bf06270 */
[----:B------:R-:W-:Y:S01]  /*10560*/  VIADD R9, R0, 0x58 ;  /* 0x0000005800097836 */ /* 0x000fe20000000000 */
[----:B------:R0:W-:Y:S01]  /*10570*/  @P5 STG.E.U8 desc[UR24][R4.64], R11 ;  /* 0x0000000b04005986 */ /* 0x0001e2000c101118 */
[----:B------:R-:W1:Y:S01]  /*10580*/  LDCU UR4, c[0x0][0x39c] ;  /* 0x00007380ff0477ac */ /* 0x000e620008000800 */
[----:B-----5:R-:W-:-:S02]  /*10590*/  ISETP.LT.AND P5, PT, R2, UR8, !P2 ;  /* 0x0000000802007c0c */ /* 0x020fc4000d7a1270 */
[----:B------:R5:W-:Y:S01]  /*105a0*/  @P4 STG.E.U8 desc[UR24][R6.64], R13 ;  /* 0x0000000d06004986 */ /* 0x000be2000c101118 */
[----:B------:R-:W-:Y:S01]  /*105b0*/  SHF.R.S32.HI R10, RZ, 0x1f, R252 ;  /* 0x0000001fff0a7819 */ /* 0x000fe200000114fc */
[----:B------:R-:W2:Y:S01]  /*105c0*/  LDCU UR8, c[0x0][0x398] ;  /* 0x00007300ff0877ac */ /* 0x000ea20008000800 */
[-C--:B------:R-:W-:Y:S02]  /*105d0*/  IADD3 R8, P4, PT, R252, R229.reuse, RZ ;  /* 0x000000e5fc087210 */ /* 0x080fe40007f9e0ff */
[----:B----4-:R-:W-:Y:S01]  /*105e0*/  ISETP.LT.AND P6, PT, R3, UR12, !P2 ;  /* 0x0000000c03007c0c */ /* 0x010fe2000d7c1270 */
[----:B------:R-:W4:Y:S01]  /*105f0*/  LDCU UR12, c[0x0][0x398] ;  /* 0x00007300ff0c77ac */ /* 0x000f220008000800 */
[----:B---3--:R-:W-:Y:S01]  /*10600*/  ISETP.GE.AND P2, PT, R9, UR6, PT ;  /* 0x0000000609007c0c */ /* 0x008fe2000bf46270 */
[----:B------:R-:W3:Y:S01]  /*10610*/  LDCU UR6, c[0x0][0x398] ;  /* 0x00007300ff0677ac */ /* 0x000ee20008000800 */
[----:B------:R-:W-:Y:S01]  /*10620*/  IMAD.X R9, R10, 0x1, R228, P4 ;  /* 0x000000010a097824 */ /* 0x000fe200020e06e4 */
[----:B0-----:R-:W-:Y:S01]  /*10630*/  IADD3 R4, P4, PT, R252, R230, RZ ;  /* 0x000000e6fc047210 */ /* 0x001fe20007f9e0ff */
[----:B-----5:R-:W-:Y:S01]  /*10640*/  VIADD R6, R0, 0x59 ;  /* 0x0000005900067836 */ /* 0x020fe20000000000 */
[----:B------:R-:W-:Y:S01]  /*10650*/  F2FP.SATFINITE.E4M3.F32.PACK_AB_MERGE_C R129, R129, R128, RZ ;  /* 0x000000808181723e */ /* 0x000fe200048070ff */
[----:B------:R-:W-:Y:S01]  /*10660*/  VIADD R252, R252, UR30 ;  /* 0x0000001efcfc7c36 */ /* 0x000fe20008000000 */
[----:B------:R-:W-:Y:S01]  /*10670*/  F2FP.SATFINITE.E4M3.F32.PACK_AB_MERGE_C R25, R25, R24, RZ ;  /* 0x000000181919723e */ /* 0x000fe200048070ff */
[----:B------:R-:W-:Y:S01]  /*10680*/  IMAD.X R5, R10, 0x1, R231, P4 ;  /* 0x000000010a057824 */ /* 0x000fe200020e06e7 */
[----:B-1----:R-:W-:Y:S01]  /*10690*/  ISETP.GE.AND P4, PT, R6, UR4, PT ;  /* 0x0000000406007c0c */ /* 0x002fe2000bf86270 */
[----:B------:R-:W-:Y:S01]  /*106a0*/  @P5 STG.E.U8 desc[UR24][R8.64], R129 ;  /* 0x0000008108005986 */ /* 0x000fe2000c101118 */
[----:B------:R-:W-:Y:S01]  /*106b0*/  SHF.R.S32.HI R10, RZ, 0x1f, R252 ;  /* 0x0000001fff0a7819 */ /* 0x000fe200000114fc */
[----:B------:R-:W0:Y:S02]  /*106c0*/  LDCU UR4, c[0x0][0x39c] ;  /* 0x00007380ff0477ac */ /* 0x000e240008000800 */
        /* <DEDUP_REMOVED lines=16> */
[----:B------:R-:W-:Y:S01]  /*107d0*/  ISETP.LT.AND P5, PT, R2, UR8, !P1 ;  /* 0x0000000802007c0c */ /* 0x000fe2000cfa1270 */
        /* <DEDUP_REMOVED lines=295> */
[C---:B------:R-:W-:Y:S01]  /*11a50*/  IMAD.X R9, R10.reuse, 0x1, R228, P1 ;  /* 0x000000010a097824 */ /* 0x040fe200008e06e4 */
[----:B------:R-:W-:Y:S01]  /*11a60*/  F2FP.SATFINITE.E4M3.F32.PACK_AB_MERGE_C R147, R147, R146, RZ ;  /* 0x000000929393723e */ /* 0x000fe200048070ff */
[----:B------:R-:W-:Y:S01]  /*11a70*/  IMAD.X R7, R10, 0x1, R231, P6 ;  /* 0x000000010a077824 */ /* 0x000fe200030e06e7 */
[----:B------:R-:W-:Y:S01]  /*11a80*/  F2FP.SATFINITE.E4M3.F32.PACK_AB_MERGE_C R43, R43, R42, RZ ;  /* 0x0000002a2b2b723e */ /* 0x000fe200048070ff */
[----:B------:R-:W-:Y:S01]  /*11a90*/  VIADD R252, R252, UR30 ;  /* 0x0000001efcfc7c36 */ /* 0x000fe20008000000 */
[----:B0-----:R-:W-:Y:S01]  /*11aa0*/  ISETP.GE.AND P1, PT, R12, UR4, PT ;  /* 0x000000040c007c0c */ /* 0x001fe2000bf26270 */
[----:B------:R-:W0:Y:S01]  /*11ab0*/  LDCU UR4, c[0x0][0x39c] ;  /* 0x00007380ff0477ac */ /* 0x000e220008000800 */
[----:B------:R-:W-:Y:S01]  /*11ac0*/  @P5 STG.E.U8 desc[UR24][R8.64], R147 ;  /* 0x0000009308005986 */ /* 0x000fe2000c101118 */
[----:B--2---:R-:W-:Y:S02]  /*11ad0*/  ISETP.LT.AND P5, PT, R2, UR11, !P0 ;  /* 0x0000000b02007c0c */ /* 0x004fe4000c7a1270 */
[----:B------:R-:W-:Y:S01]  /*11ae0*/  SHF.R.S32.HI R10, RZ, 0x1f, R252 ;  /* 0x0000001fff0a7819 */ /* 0x000fe200000114fc */
[----:B------:R1:W-:Y:S01]  /*11af0*/  @P3 STG.E.U8 desc[UR24][R6.64], R43 ;  /* 0x0000002b06003986 */ /* 0x0003e2000c101118 */
[----:B------:R-:W-:Y:S01]  /*11b00*/  ISETP.LT.AND P3, PT, R3, UR14, !P0 ;  /* 0x0000000e03007c0c */ /* 0x000fe2000c761270 */
[----:B------:R-:W2:Y:S01]  /*11b10*/  LDCU UR11, c[0x0][0x398] ;  /* 0x00007300ff0b77ac */ /* 0x000ea20008000800 */
[----:B------:R-:W-:-:S02]  /*11b20*/  IADD3 R4, P0, PT, R252, R229, RZ ;  /* 0x000000e5fc047210 */ /* 0x000fc40007f1e0ff */
[----:B------:R-:W-:Y:S01]  /*11b30*/  PRMT R13, R147, 0x9910, RZ ;  /* 0x00009910930d7816 */ /* 0x000fe200000000ff */
[----:B------:R-:W-:Y:S01]  /*11b40*/  VIADD R11, R0, 0x6b ;  /* 0x0000006b000b7836 */ /* 0x000fe20000000000 */
[----:B------:R-:W-:Y:S01]  /*11b50*/  PRMT R15, R43, 0x9910, RZ ;  /* 0x000099102b0f7816 */ /* 0x000fe200000000ff */
[----:B------:R-:W-:Y:S01]  /*11b60*/  IMAD.X R5, R10, 0x1, R228, P0 ;  /* 0x000000010a057824 */ /* 0x000fe200000e06e4 */
[----:B------:R-:W-:Y:S01]  /*11b70*/  SHF.R.S32.HI R13, RZ, 0x8, R13 ;  /* 0x00000008ff0d7819 */ /* 0x000fe2000001140d */
[----:B------:R-:W2:Y:S01]  /*11b80*/  LDCU UR14, c[0x0][0x398] ;  /* 0x00007300ff0e77ac */ /* 0x000ea20008000800 */
[C---:B-1----:R-:W-:Y:S01]  /*11b90*/  IADD3 R6, P6, PT, R252.reuse, R230, RZ ;  /* 0x000000e6fc067210 */ /* 0x042fe20007fde0ff */
[----:B------:R-:W-:Y:S01]  /*11ba0*/  VIADD R252, R252, UR30 ;  /* 0x0000001efcfc7c36 */ /* 0x000fe20008000000 */
[----:B------:R-:W-:Y:S01]  /*11bb0*/  SHF.R.S32.HI R15, RZ, 0x8, R15 ;  /* 0x00000008ff0f7819 */ /* 0x000fe2000001140f */
[----:B------:R-:W-:Y:S02]  /*11bc0*/  @P5 STG.E.U8 desc[UR24][R4.64], R13 ;  /* 0x0000000d04005986 */ /* 0x000fe4000c101118 */
[----:B------:R-:W-:Y:S01]  /*11bd0*/  IMAD.X R7, R10, 0x1, R231, P6 ;  /* 0x000000010a077824 */ /* 0x000fe200030e06e7 */
[----:B-----5:R-:W-:Y:S01]  /*11be0*/  ISETP.LT.AND P5, PT, R2, UR8, !P2 ;  /* 0x0000000802007c0c */ /* 0x020fe2000d7a1270 */
[----:B------:R-:W1:Y:S01]  /*11bf0*/  LDCU UR8, c[0x0][0x398] ;  /* 0x00007300ff0877ac */ /* 0x000e620008000800 */
[----:B0-----:R-:W-:-:S02]  /*11c00*/  ISETP.GE.AND P0, PT, R11, UR4, PT ;  /* 0x000000040b007c0c */ /* 0x001fc4000bf06270 */
[----:B------:R0:W-:Y:S01]  /*11c10*/  @P3 STG.E.U8 desc[UR24][R6.64], R15 ;  /* 0x0000000f06003986 */ /* 0x0001e2000c101118 */
[----:B------:R-:W-:Y:S01]  /*11c20*/  SHF.R.S32.HI R11, RZ, 0x1f, R252 ;  /* 0x0000001fff0b7819 */ /* 0x000fe200000114fc */
[----:B------:R-:W5:Y:S01]  /*11c30*/  LDCU UR4, c[0x0][0x39c] ;  /* 0x00007380ff0477ac */ /* 0x000f620008000800 */
[C---:B------:R-:W-:Y:S02]  /*11c40*/  IADD3 R8, P3, PT, R252.reuse, R229, RZ ;  /* 0x000000e5fc087210 */ /* 0x040fe40007f7e0ff */
[----:B----4-:R-:W-:Y:S01]  /*11c50*/  ISETP.LT.AND P2, PT, R3, UR12, !P2 ;  /* 0x0000000c03007c0c */ /* 0x010fe2000d741270 */
[----:B------:R-:W4:Y:S01]  /*11c60*/  LDCU UR12, c[0x0][0x398] ;  /* 0x00007300ff0c77ac */ /* 0x000f220008000800 */
[----:B------:R-:W-:Y:S01]  /*11c70*/  F2FP.SATFINITE.E4M3.F32.PACK_AB_MERGE_C R149, R149, R148, RZ ;  /* 0x000000949595723e */ /* 0x000fe200048070ff */
[----:B------:R-:W-:Y:S01]  /*11c80*/  IMAD.X R9, R11, 0x1, R228, P3 ;  /* 0x000000010b097824 */ /* 0x000fe200018e06e4 */
[C---:B------:R-:W-:Y:S01]  /*11c90*/  IADD3 R10, P6, PT, R252.reuse, R230, RZ ;  /* 0x000000e6fc0a7210 */ /* 0x040fe20007fde0ff */
[----:B------:R-:W-:Y:S01]  /*11ca0*/  VIADD R252, R252, UR30 ;  /* 0x0000001efcfc7c36 */ /* 0x000fe20008000000 */
[----:B------:R-:W-:-:S02]  /*11cb0*/  F2FP.SATFINITE.E4M3.F32.PACK_AB_MERGE_C R45, R45, R44, RZ ;  /* 0x0000002c2d2d723e */ /* 0x000fc400048070ff */
[----:B------:R-:W-:Y:S01]  /*11cc0*/  @P5 STG.E.U8 desc[UR24][R8.64], R149 ;  /* 0x0000009508005986 */ /* 0x000fe2000c101118 */
[----:B--2---:R-:W-:Y:S01]  /*11cd0*/  ISETP.LT.AND P5, PT, R2, UR11, !P4 ;  /* 0x0000000b02007c0c */ /* 0x004fe2000e7a1270 */
[----:B------:R-:W-:Y:S01]  /*11ce0*/  IMAD.X R11, R11, 0x1, R231, P6 ;  /* 0x000000010b0b7824 */ /* 0x000fe200030e06e7 */
[----:B0-----:R-:W-:Y:S01]  /*11cf0*/  SHF.R.S32.HI R7, RZ, 0x1f, R252 ;  /* 0x0000001fff077819 */ /* 0x001fe200000114fc */
[----:B------:R-:W-:Y:S01]  /*11d00*/  VIADD R5, R0, 0x6d ;  /* 0x0000006d00057836 */ /* 0x000fe20000000000 */
[----:B------:R-:W-:Y:S01]  /*11d10*/  IADD3 R4, P6, PT, R252, R229, RZ ;  /* 0x000000e5fc047210 */ /* 0x000fe20007fde0ff */
[----:B------:R-:W-:Y:S01]  /*11d20*/  VIADD R12, R0, 0x6c ;  /* 0x0000006c000c7836 */ /* 0x000fe20000000000 */
[----:B------:R-:W-:Y:S01]  /*11d30*/  PRMT R6, R149, 0x9910, RZ ;  /* 0x0000991095067816 */ /* 0x000fe200000000ff */
[----:B------:R0:W-:Y:S01]  /*11d40*/  @P2 STG.E.U8 desc[UR24][R10.64], R45 ;  /* 0x0000002d0a002986 */ /* 0x0001e2000c101118 */
[----:B-----5:R-:W-:Y:S01]  /*11d50*/  ISETP.GE.AND P2, PT, R5, UR4, PT ;  /* 0x0000000405007c0c */ /* 0x020fe2000bf46270 */
[----:B------:R-:W-:Y:S01]  /*11d60*/  IMAD.X R5, R7, 0x1, R228, P6 ;  /* 0x0000000107057824 */ /* 0x000fe200030e06e4 */
[----:B------:R-:W2:Y:S01]  /*11d70*/  LDCU UR4, c[0x0][0x39c] ;  /* 0x00007380ff0477ac */ /* 0x000ea20008000800 */
[----:B---3--:R-:W-:-:S02]  /*11d80*/  ISETP.GE.AND P3, PT, R12, UR6, PT ;  /* 0x000000060c007c0c */ /* 0x008fc4000bf66270 */
[----:B------:R-:W-:Y:S01]  /*11d90*/  PRMT R13, R45, 0x9910, RZ ;  /* 0x000099102d0d7816 */ /* 0x000fe200000000ff */
[----:B------:R-:W3:Y:S01]  /*11da0*/  LDCU UR6, c[0x0][0x39c] ;  /* 0x00007380ff0677ac */ /* 0x000ee20008000800 */
[----:B------:R-:W5:Y:S01]  /*11db0*/  LDCU UR11, c[0x0][0x398] ;  /* 0x00007300ff0b77ac */ /* 0x000f620008000800 */
[----:B0-----:R-:W-:Y:S02]  /*11dc0*/  SHF.R.S32.HI R11, RZ, 0x8, R6 ;  /* 0x00000008ff0b7819 */ /* 0x001fe40000011406 */
[----:B-1----:R-:W-:Y:S01]  /*11dd0*/  ISETP.LT.AND P4, PT, R3, UR8, !P4 ;  /* 0x0000000803007c0c */ /* 0x002fe2000e781270 */
[----:B------:R-:W0:Y:S02]  /*11de0*/  LDCU UR8, c[0x0][0x398] ;  /* 0x00007300ff0877ac */ /* 0x000e240008000800 */
[----:B------:R1:W-:Y:S01]  /*11df0*/  @P5 STG.E.U8 desc[UR24][R4.64], R11 ;  /* 0x0000000b04005986 */ /* 0x0003e2000c101118 */
[C---:B------:R-:W-:Y:S01]  /*11e00*/  IADD3 R6, P5, PT, R252.reuse, R230, RZ ;  /* 0x000000e6fc067210 */ /* 0x040fe20007fbe0ff */
[----:B------:R-:W-:Y:S01]  /*11e10*/  VIADD R252, R252, UR30 ;  /* 0x0000001efcfc7c36 */ /* 0x000fe20008000000 */
[----:B----4-:R-:W-:Y:S01]  /*11e20*/  ISETP.LT.AND P6, PT, R2, UR12, !P1 ;  /* 0x0000000c02007c0c */ /* 0x010fe2000cfc1270 */
[----:B------:R-:W4:Y:S02]  /*11e30*/  LDCU UR12, c[0x0][0x398] ;  /* 0x00007300ff0c77ac */ /* 0x000f240008000800 */
[----:B------:R-:W-:Y:S01]  /*11e40*/  IMAD.X R7, R7, 0x1, R231, P5 ;  /* 0x0000000107077824 */ /* 0x000fe200028e06e7 */
[----:B------:R-:W-:-:S02]  /*11e50*/  SHF.R.S32.HI R10, RZ, 0x1f, R252 ;  /* 0x0000001fff0a7819 */ /* 0x000fc400000114fc */
[----:B------:R-:W-:Y:S02]  /*11e60*/  IADD3 R8, P5, PT, R252, R229, RZ ;  /* 0x000000e5fc087210 */ /* 0x000fe40007fbe0ff */
[----:B------:R-:W-:Y:S01]  /*11e70*/  SHF.R.S32.HI R13, RZ, 0x8, R13 ;  /* 0x00000008ff0d7819 */ /* 0x000fe2000001140d */
[----:B-1----:R-:W-:Y:S01]  /*11e80*/  VIADD R4, R0, 0x6e ;  /* 0x0000006e00047836 */ /* 0x002fe20000000000 */
[----:B------:R-:W-:Y:S01]  /*11e90*/  F2FP.SATFINITE.E4M3.F32.PACK_AB_MERGE_C R151, R151, R150, RZ ;  /* 0x000000969797723e */ /* 0x000fe200048070ff */
[----:B------:R-:W-:Y:S01]  /*11ea0*/  IMAD.X R9, R10, 0x1, R228, P5 ;  /* 0x000000010a097824 */ /* 0x000fe200028e06e4 */
[----:B------:R-:W-:Y:S01]  /*11eb0*/  ISETP.LT.AND P5, PT, R3, UR14, !P1 ;  /* 0x0000000e03007c0c */ /* 0x000fe2000cfa1270 */
[----:B------:R-:W-:Y:S01]  /*11ec0*/  @P4 STG.E.U8 desc[UR24][R6.64], R13 ;  /* 0x0000000d06004986 */ /* 0x000fe2000c101118 */
[----:B--2---:R-:W-:Y:S01]  /*11ed0*/  ISETP.GE.AND P4, PT, R4, UR4, PT ;  /* 0x0000000404007c0c */ /* 0x004fe2000bf86270 */
[----:B------:R-:W-:Y:S01]  /*11ee0*/  VIADD R5, R0, 0x6f ;  /* 0x0000006f00057836 */ /* 0x000fe20000000000 */
[----:B------:R-:W-:Y:S01]  /*11ef0*/  F2FP.SATFINITE.E4M3.F32.PACK_AB_MERGE_C R47, R47, R46, RZ ;  /* 0x0000002e2f2f723e */ /* 0x000fe200048070ff */
[----:B------:R1:W-:Y:S01]  /*11f00*/  @P6 STG.E.U8 desc[UR24][R8.64], R151 ;  /* 0x0000009708006986 */ /* 0x0003e2000c101118 */
[C---:B------:R-:W-:Y:S01]  /*11f10*/  IADD3 R4, P6, PT, R252.reuse, R230, RZ ;  /* 0x000000e6fc047210 */ /* 0x040fe20007fde0ff */
[----:B------:R-:W2:Y:S01]  /*11f20*/  LDCU UR4, c[0x0][0x39c] ;  /* 0x00007380ff0477ac */ /* 0x000ea20008000800 */
[----:B---3--:R-:W-:Y:S01]  /*11f30*/  ISETP.GE.AND P1, PT, R5, UR6, PT ;  /* 0x0000000605007c0c */ /* 0x008fe2000bf26270 */
[----:B------:R-:W-:-:S02]  /*11f40*/  VIADD R252, R252, UR30 ;  /* 0x0000001efcfc7c36 */ /* 0x000fc40008000000 */
[----:B------:R-:W-:Y:S01]  /*11f50*/  IMAD.X R5, R10, 0x1, R231, P6 ;  /* 0x000000010a057824 */ /* 0x000fe200030e06e7 */
[----:B-----5:R-:W-:Y:S01]  /*11f60*/  ISETP.LT.AND P6, PT, R2, UR11, !P0 ;  /* 0x0000000b02007c0c */ /* 0x020fe2000c7c1270 */
[----:B------:R-:W3:Y:S01]  /*11f70*/  LDCU UR6, c[0x0][0x398] ;  /* 0x00007300ff0677ac */ /* 0x000ee20008000800 */
[----:B------:R-:W-:Y:S02]  /*11f80*/  PRMT R11, R151, 0x9910, RZ ;  /* 0x00009910970b7816 */ /* 0x000fe400000000ff */
[----:B------:R5:W-:Y:S01]  /*11f90*/  @P5 STG.E.U8 desc[UR24][R4.64], R47 ;  /* 0x0000002f04005986 */ /* 0x000be2000c101118 */
[----:B-1----:R-:W-:Y:S01]  /*11fa0*/  SHF.R.S32.HI R8, RZ, 0x1f, R252 ;  /* 0x0000001fff087819 */ /* 0x002fe200000114fc */
[----:B------:R-:W1:Y:S01]  /*11fb0*/  LDCU UR11, c[0x0][0x398] ;  /* 0x00007300ff0b77ac */ /* 0x000e620008000800 */
[----:B------:R-:W-:Y:S02]  /*11fc0*/  IADD3 R6, P5, PT, R252, R229, RZ ;  /* 0x000000e5fc067210 */ /* 0x000fe40007fbe0ff */
[----:B------:R-:W-:-:S03]  /*11fd0*/  SHF.R.S32.HI R11, RZ, 0x8, R11 ;  /* 0x00000008ff0b7819 */ /* 0x000fc6000001140b */
[----:B------:R-:W-:Y:S01]  /*11fe0*/  IMAD.X R7, R8, 0x1, R228, P5 ;  /* 0x0000000108077824 */ /* 0x000fe200028e06e4 */
[----:B0-----:R-:W-:Y:S01]  /*11ff0*/  ISETP.LT.AND P0, PT, R3, UR8, !P0 ;  /* 0x0000000803007c0c */ /* 0x001fe2000c701270 */
[----:B------:R-:W0:Y:S01]  /*12000*/  LDCU UR8, c[0x0][0x398] ;  /* 0x00007300ff0877ac */ /* 0x000e220008000800 */
[----:B------:R-:W-:Y:S02]  /*12010*/  PRMT R13, R47, 0x9910, RZ ;  /* 0x000099102f0d7816 */ /* 0x000fe400000000ff */
[----:B------:R1:W-:Y:S01]  /*12020*/  @P6 STG.E.U8 desc[UR24][R6.64], R11 ;  /* 0x0000000b06006986 */ /* 0x0003e2000c101118 */
[----:B-----5:R-:W-:Y:S02]  /*12030*/  IADD3 R4, P6, PT, R252, R230, RZ ;  /* 0x000000e6fc047210 */ /* 0x020fe40007fde0ff */
[----:B------:R-:W-:-:S03]  /*12040*/  SHF.R.S32.HI R13, RZ, 0x8, R13 ;  /* 0x00000008ff0d7819 */ /* 0x000fc6000001140d */
[----:B------:R-:W-:Y:S02]  /*12050*/  IMAD.X R5, R8, 0x1, R231, P6 ;  /* 0x0000000108057824 */ /* 0x000fe400030e06e7 */
[----:B------:R-:W-:Y:S02]  /*12060*/  VIADD R252, R252, UR30 ;  /* 0x0000001efcfc7c36 */ /* 0x000fe40008000000 */
[----:B-1----:R-:W-:Y:S01]  /*12070*/  VIADD R6, R0, 0x70 ;  /* 0x0000007000067836 */ /* 0x002fe20000000000 */
[----:B------:R-:W-:Y:S01]  /*12080*/  @P0 STG.E.U8 desc[UR24][R4.64], R13 ;  /* 0x0000000d04000986 */ /* 0x000fe2000c101118 */
[----:B---3--:R-:W-:Y:S01]  /*12090*/  ISETP.LT.AND P5, PT, R2, UR6, !P3 ;  /* 0x0000000602007c0c */ /* 0x008fe2000dfa1270 */
[----:B------:R-:W1:Y:S02]  /*120a0*/  LDCU UR6, c[0x0][0x398] ;  /* 0x00007300ff0677ac */ /* 0x000e640008000800 */
[----:B--2---:R-:W-:Y:S01]  /*120b0*/  ISETP.GE.AND P0, PT, R6, UR4, PT ;  /* 0x0000000406007c0c */ /* 0x004fe2000bf06270 */
[----:B------:R-:W2:Y:S01]  /*120c0*/  LDCU UR4, c[0x0][0x39c] ;  /* 0x00007380ff0477ac */ /* 0x000ea20008000800 */
[----:B------:R-:W-:-:S02]  /*120d0*/  SHF.R.S32.HI R12, RZ, 0x1f, R252 ;  /* 0x0000001fff0c7819 */ /* 0x000fc400000114fc */
[----:B------:R-:W-:Y:S02]  /*120e0*/  IADD3 R8, P6, PT, R252, R229, RZ ;  /* 0x000000e5fc087210 */ /* 0x000fe40007fde0ff */
[----:B------:R-:W-:Y:S02]  /*120f0*/  ISETP.LT.AND P3, PT, R3, UR11, !P3 ;  /* 0x0000000b03007c0c */ /* 0x000fe4000df61270 */
[----:B------:R-:W-:Y:S01]  /*12100*/  F2FP.SATFINITE.E4M3.F32.PACK_AB_MERGE_C R153, R153, R152, RZ ;  /* 0x000000989999723e */ /* 0x000fe200048070ff */
[----:B------:R-:W-:Y:S01]  /*12110*/  IMAD.X R9, R12, 0x1, R228, P6 ;  /* 0x000000010c097824 */ /* 0x000fe200030e06e4 */
[C---:B------:R-:W-:Y:S02]  /*12120*/  IADD3 R6, P6, PT, R252.reuse, R230, RZ ;  /* 0x000000e6fc067210 */ /* 0x040fe40007fde0ff */
[----:B------:R-:W-:Y:S01]  /*12130*/  F2FP.SATFINITE.E4M3.F32.PACK_AB_MERGE_C R49, R49, R48, RZ ;  /* 0x000000303131723e */ /* 0x000fe200048070ff */
[----:B------:R-:W-:Y:S01]  /*12140*/  VIADD R10, R252, UR30 ;  /* 0x0000001efc0a7c36 */ /* 0x000fe20008000000 */
[----:B------:R3:W-:Y:S01]  /*12150*/  @P5 STG.E.U8 desc[UR24][R8.64], R153 ;  /* 0x0000009908005986 */ /* 0x0007e2000c101118 */
[----:B------:R-:W-:Y:S01]  /*12160*/  IMAD.X R7, R12, 0x1, R231, P6 ;  /* 0x000000010c077824 */ /* 0x000fe200030e06e7 */
[----:B0-----:R-:W-:Y:S01]  /*12170*/  ISETP.LT.AND P5, PT, R2, UR8, !P2 ;  /* 0x0000000802007c0c */ /* 0x001fe2000d7a1270 */
[----:B------:R-:W0:Y:S01]  /*12180*/  LDCU UR8, c[0x0][0x398] ;  /* 0x00007300ff0877ac */ /* 0x000e220008000800 */
[----:B------:R-:W-:-:S02]  /*12190*/  SHF.R.S32.HI R14, RZ, 0x1f, R10 ;  /* 0x0000001fff0e7819 */ /* 0x000fc4000001140a */
[----:B------:R5:W-:Y:S01]  /*121a0*/  @P3 STG.E.U8 desc[UR24][R6.64], R49 ;  /* 0x0000003106003986 */ /* 0x000be2000c101118 */
[----:B------:R-:W-:Y:S01]  /*121b0*/  F2FP.SATFINITE.E4M3.F32.PACK_AB_MERGE_C R155, R155, R154, RZ ;  /* 0x0000009a9b9b723e */ /* 0x000fe200048070ff */
[----:B------:R-:W0:Y:S01]  /*121c0*/  LDCU UR11, c[0x0][0x398] ;  /* 0x00007300ff0b77ac */ /* 0x000e220008000800 */
[----:B---3--:R-:W-:Y:S01]  /*121d0*/  VIADD R8, R0, 0x71 ;  /* 0x0000007100087836 */ /* 0x008fe20000000000 */
[----:B------:R-:W-:-:S04]  /*121e0*/  IADD3 R4, P6, PT, R10, R229, RZ ;  /* 0x000000e50a047210 */ /* 0x000fc80007fde0ff */
[----:B--2---:R-:W-:Y:S01]  /*121f0*/  ISETP.GE.AND P3, PT, R8, UR4, PT ;  /* 0x0000000408007c0c */ /* 0x004fe2000bf66270 */
[----:B------:R-:W2:Y:S01]  /*12200*/  LDCU UR4, c[0x0][0x39c] ;  /* 0x00007380ff0477ac */ /* 0x000ea20008000800 */
[----:B------:R-:W-:Y:S01]  /*12210*/  PRMT R11, R153, 0x9910, RZ ;  /* 0x00009910990b7816 */ /* 0x000fe200000000ff */
[----:B------:R-:W-:Y:S01]  /*12220*/  IMAD.X R5, R14, 0x1, R228, P6 ;  /* 0x000000010e057824 */ /* 0x000fe200030e06e4 */
[C---:B------:R-:W-:Y:S01]  /*12230*/  IADD3 R8, P6, PT, R10.reuse, R230, RZ ;  /* 0x000000e60a087210 */ /* 0x040fe20007fde0ff */
[----:B------:R-:W-:Y:S01]  /*12240*/  VIADD R10, R10, UR30 ;  /* 0x0000001e0a0a7c36 */ /* 0x000fe20008000000 */
[----:B------:R-:W-:Y:S02]  /*12250*/  SHF.R.S32.HI R11, RZ, 0x8, R11 ;  /* 0x00000008ff0b7819 */ /* 0x000fe4000001140b */
[----:B-1----:R-:W-:Y:S01]  /*12260*/  ISETP.LT.AND P2, PT, R3, UR6, !P2 ;  /* 0x0000000603007c0c */ /* 0x002fe2000d741270 */
[----:B------:R-:W-:Y:S01]  /*12270*/  IMAD.X R9, R14, 0x1, R231, P6 ;  /* 0x000000010e097824 */ /* 0x000fe200030e06e7 */
[----:B-----5:R-:W-:Y:S01]  /*12280*/  SHF.R.S32.HI R7, RZ, 0x1f, R10 ;  /* 0x0000001fff077819 */ /* 0x020fe2000001140a */
[----:B------:R1:W-:Y:S01]  /*12290*/  @P5 STG.E.U8 desc[UR24][R4.64], R11 ;  /* 0x0000000b04005986 */ /* 0x0003e2000c101118 */
[----:B------:R-:W-:Y:S01]  /*122a0*/  VIADD R12, R0, 0x72 ;  /* 0x00000072000c7836 */ /* 0x000fe20000000000 */
[----:B------:R-:W-:Y:S01]  /*122b0*/  PRMT R13, R49, 0x9910, RZ ;  /* 0x00009910310d7816 */ /* 0x000fe200000000ff */
[----:B------:R-:W3:Y:S01]  /*122c0*/  LDCU UR6, c[0x0][0x398] ;  /* 0x00007300ff0677ac */ /* 0x000ee20008000800 */
[----:B----4-:R-:W-:-:S02]  /*122d0*/  ISETP.LT.AND P5, PT, R2, UR12, !P4 ;  /* 0x0000000c02007c0c */ /* 0x010fc4000e7a1270 */
[----:B------:R-:W-:Y:S02]  /*122e0*/  SHF.R.S32.HI R13, RZ, 0x8, R13 ;  /* 0x00000008ff0d7819 */ /* 0x000fe4000001140d */
[----:B-1----:R-:W-:-:S05]  /*122f0*/  IADD3 R4, P6, PT, R10, R229, RZ ;  /* 0x000000e50a047210 */ /* 0x002fca0007fde0ff */
[----:B------:R-:W-:Y:S01]  /*12300*/  IMAD.X R5, R7, 0x1, R228, P6 ;  /* 0x0000000107057824 */ /* 0x000fe200030e06e4 */
[----:B--2---:R-:W-:Y:S01]  /*12310*/  ISETP.GE.AND P6, PT, R12, UR4, PT ;  /* 0x000000040c007c0c */ /* 0x004fe2000bfc6270 */
[----:B------:R-:W1:Y:S01]  /*12320*/  LDCU UR4, c[0x0][0x39c] ;  /* 0x00007380ff0477ac */ /* 0x000e620008000800 */
[----:B0-----:R-:W-:Y:S01]  /*12330*/  ISETP.LT.AND P4, PT, R3, UR8, !P4 ;  /* 0x0000000803007c0c */ /* 0x001fe2000e781270 */
[----:B------:R0:W-:Y:S01]  /*12340*/  @P2 STG.E.U8 desc[UR24][R8.64], R13 ;  /* 0x0000000d08002986 */ /* 0x0001e2000c101118 */
[----:B------:R-:W-:Y:S01]  /*12350*/  IADD3 R6, P2, PT, R10, R230, RZ ;  /* 0x000000e60a067210 */ /* 0x000fe20007f5e0ff */
[----:B------:R-:W2:Y:S01]  /*12360*/  LDCU UR8, c[0x0][0x398] ;  /* 0x00007300ff0877ac */ /* 0x000ea20008000800 */
[----:B------:R-:W-:-:S03]  /*12370*/  F2FP.SATFINITE.E4M3.F32.PACK_AB_MERGE_C R51, R51, R50, RZ ;  /* 0x000000323333723e */ /* 0x000fc600048070ff */
[----:B------:R-:W-:Y:S01]  /*12380*/  IMAD.X R7, R7, 0x1, R231, P2 ;  /* 0x0000000107077824 */ /* 0x000fe200010e06e7 */
[----:B------:R4:W-:Y:S01]  /*12390*/  @P5 STG.E.U8 desc[UR24][R4.64], R155 ;  /* 0x0000009b04005986 */ /* 0x0009e2000c101118 */
[----:B------:R-:W-:Y:S02]  /*123a0*/  VIADD R10, R10, UR30 ;  /* 0x0000001e0a0a7c36 */ /* 0x000fe40008000000 */
[----:B0-----:R-:W-:Y:S02]  /*123b0*/  VIADD R9, R0, 0x73 ;  /* 0x0000007300097836 */ /* 0x001fe40000000000 */
[----:B------:R0:W-:Y:S01]  /*123c0*/  @P4 STG.E.U8 desc[UR24][R6.64], R51 ;  /* 0x0000003306004986 */ /* 0x0001e2000c101118 */
[----:B---3--:R-:W-:Y:S01]  /*123d0*/  ISETP.LT.AND P4, PT, R2, UR6, !P1 ;  /* 0x0000000602007c0c */ /* 0x008fe2000cf81270 */
[----:B------:R-:W3:Y:S01]  /*123e0*/  LDCU UR6, c[0x0][0x39c] ;  /* 0x00007380ff0677ac */ /* 0x000ee20008000800 */
[----:B------:R-:W-:Y:S02]  /*123f0*/  SHF.R.S32.HI R12, RZ, 0x1f, R10 ;  /* 0x0000001fff0c7819 */ /* 0x000fe4000001140a */
[----:B-1----:R-:W-:Y:S01]  /*12400*/  ISETP.GE.AND P2, PT, R9, UR4, PT ;  /* 0x0000000409007c0c */ /* 0x002fe2000bf46270 */
[----:B------:R-:W1:Y:S01]  /*12410*/  LDCU UR4, c[0x0][0x398] ;  /* 0x00007300ff0477ac */ /* 0x000e620008000800 */
[----:B------:R-:W-:-:S02]  /*12420*/  IADD3 R8, P5, PT, R10, R229, RZ ;  /* 0x000000e50a087210 */ /* 0x000fc40007fbe0ff */
[----:B------:R-:W-:Y:S02]  /*12430*/  PRMT R11, R155, 0x9910, RZ ;  /* 0x000099109b0b7816 */ /* 0x000fe400000000ff */
[----:B--2---:R-:W-:Y:S01]  /*12440*/  ISETP.LT.AND P1, PT, R3, UR8, !P1 ;  /* 0x0000000803007c0c */ /* 0x004fe2000cf21270 */
[----:B------:R-:W-:Y:S01]  /*12450*/  IMAD.X R9, R12, 0x1, R228, P5 ;  /* 0x000000010c097824 */ /* 0x000fe200028e06e4 */
[----:B------:R-:W-:Y:S01]  /*12460*/  SHF.R.S32.HI R11, RZ, 0x8, R11 ;  /* 0x00000008ff0b7819 */ /* 0x000fe2000001140b */
[----:B------:R-:W2:Y:S01]  /*12470*/  LDCU UR8, c[0x0][0x398] ;  /* 0x00007300ff0877ac */ /* 0x000ea20008000800 */
[C---:B----4-:R-:W-:Y:S02]  /*12480*/  IADD3 R4, P5, PT, R10.reuse, R230, RZ ;  /* 0x000000e60a047210 */ /* 0x050fe40007fbe0ff */
[----:B------:R-:W-:Y:S01]  /*12490*/  PRMT R13, R51, 0x9910, RZ ;  /* 0x00009910330d7816 */ /* 0x000fe200000000ff */
[----:B------:R-:W-:Y:S01]  /*124a0*/  VIADD R10, R10, UR30 ;  /* 0x0000001e0a0a7c36 */ /* 0x000fe20008000000 */
[----:B------:R4:W-:Y:S01]  /*124b0*/  @P4 STG.E.U8 desc[UR24][R8.64], R11 ;  /* 0x0000000b08004986 */ /* 0x0009e2000c101118 */
[----:B------:R-:W-:Y:S01]  /*124c0*/  ISETP.LT.AND P4, PT, R2, UR11, !P0 ;  /* 0x0000000b02007c0c */ /* 0x000fe2000c781270 */
[----:B------:R-:W-:Y:S01]  /*124d0*/  IMAD.X R5, R12, 0x1, R231, P5 ;  /* 0x000000010c057824 */ /* 0x000fe200028e06e7 */
[----:B------:R-:W-:Y:S01]  /*124e0*/  SHF.R.S32.HI R13, RZ, 0x8, R13 ;  /* 0x00000008ff0d7819 */ /* 0x000fe2000001140d */
[----:B0-----:R-:W-:Y:S01]  /*124f0*/  VIADD R7, R0, 0x74 ;  /* 0x0000007400077836 */ /* 0x001fe20000000000 */
[----:B------:R-:W-:-:S02]  /*12500*/  SHF.R.S32.HI R12, RZ, 0x1f, R10 ;  /* 0x0000001fff0c7819 */ /* 0x000fc4000001140a */
[-C--:B------:R-:W-:Y:S01]  /*12510*/  IADD3 R6, P5, PT, R10, R229.reuse, RZ ;  /* 0x000000e50a067210 */ /* 0x080fe20007fbe0ff */
[----:B------:R0:W-:Y:S01]  /*12520*/  @P1 STG.E.U8 desc[UR24][R4.64], R13 ;  /* 0x0000000d04001986 */ /* 0x0001e2000c101118 */
[----:B---3--:R-:W-:Y:S01]  /*12530*/  ISETP.GE.AND P1, PT, R7, UR6, PT ;  /* 0x0000000607007c0c */ /* 0x008fe2000bf26270 */
[----:B------:R-:W3:Y:S01]  /*12540*/  LDCU UR6, c[0x0][0x398] ;  /* 0x00007300ff0677ac */ /* 0x000ee20008000800 */
[----:B-1----:R-:W-:Y:S01]  /*12550*/  ISETP.LT.AND P0, PT, R3, UR4, !P0 ;  /* 0x0000000403007c0c */ /* 0x002fe2000c701270 */
[----:B------:R-:W-:Y:S01]  /*12560*/  IMAD.X R7, R12, 0x1, R228, P5 ;  /* 0x000000010c077824 */ /* 0x000fe200028e06e4 */
[----:B------:R-:W-:Y:S01]  /*12570*/  F2FP.SATFINITE.E4M3.F32.PACK_AB_MERGE_C R157, R157, R156, RZ ;  /* 0x0000009c9d9d723e */ /* 0x000fe200048070ff */
[----:B------:R-:W1:Y:S01]  /*12580*/  LDCU UR4, c[0x0][0x398] ;  /* 0x00007300ff0477ac */ /* 0x000e620008000800 */
[C---:B----4-:R-:W-:Y:S01]  /*12590*/  IADD3 R8, P5, PT, R10.reuse, R230, RZ ;  /* 0x000000e60a087210 */ /* 0x050fe20007fbe0ff */
[----:B------:R-:W-:Y:S02]  /*125a0*/  VIADD R10, R10, UR30 ;  /* 0x0000001e0a0a7c36 */ /* 0x000fe40008000000 */
[----:B------:R4:W-:Y:S01]  /*125b0*/  @P4 STG.E.U8 desc[UR24][R6.64], R157 ;  /* 0x0000009d06004986 */ /* 0x0009e2000c101118 */
[----:B--2---:R-:W-:Y:S01]  /*125c0*/  ISETP.LT.AND P4, PT, R2, UR8, !P3 ;  /* 0x0000000802007c0c */ /* 0x004fe2000df81270 */
[----:B------:R-:W-:Y:S01]  /*125d0*/  IMAD.X R9, R12, 0x1, R231, P5 ;  /* 0x000000010c097824 */ /* 0x000fe200028e06e7 */
[----:B------:R-:W-:Y:S01]  /*125e0*/  F2FP.SATFINITE.E4M3.F32.PACK_AB_MERGE_C R53, R53, R52, RZ ;  /* 0x000000343535723e */ /* 0x000fe200048070ff */
[----:B0-----:R-:W-:Y:S01]  /*125f0*/  VIADD R5, R0, 0x75 ;  /* 0x0000007500057836 */ /* 0x001fe20000000000 */
[----:B------:R-:W-:Y:S01]  /*12600*/  SHF.R.S32.HI R12, RZ, 0x1f, R10 ;  /* 0x0000001fff0c7819 */ /* 0x000fe2000001140a */
[----:B------:R-:W0:Y:S01]  /*12610*/  LDCU UR8, c[0x0][0x398] ;  /* 0x00007300ff0877ac */ /* 0x000e220008000800 */
[----:B------:R-:W-:-:S02]  /*12620*/  IADD3 R4, P5, PT, R10, R229, RZ ;  /* 0x000000e50a047210 */ /* 0x000fc40007fbe0ff */
[----:B------:R-:W-:Y:S01]  /*12630*/  PRMT R11, R157, 0x9910, RZ ;  /* 0x000099109d0b7816 */ /* 0x000fe200000000ff */
[----:B------:R2:W-:Y:S01]  /*12640*/  @P0 STG.E.U8 desc[UR24][R8.64], R53 ;  /* 0x0000003508000986 */ /* 0x0005e2000c101118 */
[----:B------:R-:W-:Y:S01]  /*12650*/  ISETP.GE.AND P0, PT, R5, UR5, PT ;  /* 0x0000000505007c0c */ /* 0x000fe2000bf06270 */
[----:B------:R-:W-:Y:S01]  /*12660*/  IMAD.X R5, R12, 0x1, R228, P5 ;  /* 0x000000010c057824 */ /* 0x000fe200028e06e4 */
[----:B------:R-:W-:Y:S01]  /*12670*/  SHF.R.S32.HI R11, RZ, 0x8, R11 ;  /* 0x00000008ff0b7819 */ /* 0x000fe2000001140b */
[----:B------:R-:W5:Y:S01]  /*12680*/  LDCU UR5, c[0x0][0x398] ;  /* 0x00007300ff0577ac */ /* 0x000f620008000800 */
[----:B---3--:R-:W-:-:S03]  /*12690*/  ISETP.LT.AND P3, PT, R3, UR6, !P3 ;  /* 0x0000000603007c0c */ /* 0x008fc6000df61270 */
[----:B------:R3:W-:Y:S01]  /*126a0*/  @P4 STG.E.U8 desc[UR24][R4.64], R11 ;  /* 0x0000000b04004986 */ /* 0x0007e2000c101118 */
[C---:B----4-:R-:W-:Y:S01]  /*126b0*/  IADD3 R6, P4, PT, R10.reuse, R230, RZ ;  /* 0x000000e60a067210 */ /* 0x050fe20007f9e0ff */
[----:B------:R-:W4:Y:S01]  /*126c0*/  LDCU UR6, c[0x0][0x398] ;  /* 0x00007300ff0677ac */ /* 0x000f220008000800 */
[----:B------:R-:W-:Y:S01]  /*126d0*/  PRMT R13, R53, 0x9910, RZ ;  /* 0x00009910350d7816 */ /* 0x000fe200000000ff */
[----:B------:R-:W-:Y:S01]  /*126e0*/  VIADD R10, R10, UR30 ;  /* 0x0000001e0a0a7c36 */ /* 0x000fe20008000000 */
[----:B-1----:R-:W-:Y:S01]  /*126f0*/  ISETP.LT.AND P5, PT, R2, UR4, !P6 ;  /* 0x0000000402007c0c */ /* 0x002fe2000f7a1270 */
[----:B------:R-:W-:Y:S01]  /*12700*/  IMAD.X R7, R12, 0x1, R231, P4 ;  /* 0x000000010c077824 */ /* 0x000fe200020e06e7 */
[----:B------:R-:W-:Y:S01]  /*12710*/  SHF.R.S32.HI R13, RZ, 0x8, R13 ;  /* 0x00000008ff0d7819 */ /* 0x000fe2000001140d */
[----:B--2---:R-:W-:Y:S01]  /*12720*/  VIADD R9, R0, 0x76 ;  /* 0x0000007600097836 */ /* 0x004fe20000000000 */
[----:B------:R-:W-:Y:S01]  /*12730*/  SHF.R.S32.HI R12, RZ, 0x1f, R10 ;  /* 0x0000001fff0c7819 */ /* 0x000fe2000001140a */
[----:B------:R-:W1:Y:S01]  /*12740*/  LDCU UR4, c[0x0][0x398] ;  /* 0x00007300ff0477ac */ /* 0x000e620008000800 */
[----:B------:R-:W-:Y:S01]  /*12750*/  IADD3 R8, P4, PT, R10, R229, RZ ;  /* 0x000000e50a087210 */ /* 0x000fe20007f9e0ff */
[----:B------:R2:W-:Y:S01]  /*12760*/  @P3 STG.E.U8 desc[UR24][R6.64], R13 ;  /* 0x0000000d06003986 */ /* 0x0005e2000c101118 */
[----:B------:R-:W-:Y:S01]  /*12770*/  ISETP.GE.AND P3, PT, R9, UR7, PT ;  /* 0x0000000709007c0c */ /* 0x000fe2000bf66270 */
[----:B------:R-:W0:Y:S02]  /*12780*/  LDCU UR7, c[0x0][0x398] ;  /* 0x00007300ff0777ac */ /* 0x000e240008000800 */
[----:B------:R-:W-:Y:S01]  /*12790*/  IMAD.X R9, R12, 0x1, R228, P4 ;  /* 0x000000010c097824 */ /* 0x000fe200020e06e4 */
[----:B-----5:R-:W-:Y:S01]  /*127a0*/  ISETP.LT.AND P4, PT, R3, UR5, !P6 ;  /* 0x0000000503007c0c */ /* 0x020fe2000f781270 */
[----:B------:R-:W5:Y:S01]  /*127b0*/  LDCU UR5, c[0x0][0x398] ;  /* 0x00007300ff0577ac */ /* 0x000f620008000800 */
[----:B------:R-:W-:-:S02]  /*127c0*/  F2FP.SATFINITE.E4M3.F32.PACK_AB_MERGE_C R159, R159, R158, RZ ;  /* 0x0000009e9f9f723e */ /* 0x000fc400048070ff */
[C---:B---3--:R-:W-:Y:S01]  /*127d0*/  IADD3 R4, P6, PT, R10.reuse, R230, RZ ;  /* 0x000000e60a047210 */ /* 0x048fe20007fde0ff */
[----:B------:R-:W-:Y:S02]  /*127e0*/  VIADD R10, R10, UR30 ;  /* 0x0000001e0a0a7c36 */ /* 0x000fe40008000000 */
[----:B------:R3:W-:Y:S01]  /*127f0*/  @P5 STG.E.U8 desc[UR24][R8.64], R159 ;  /* 0x0000009f08005986 */ /* 0x0007e2000c101118 */
[----:B----4-:R-:W-:Y:S01]  /*12800*/  ISETP.LT.AND P5, PT, R2, UR6, !P2 ;  /* 0x0000000602007c0c */ /* 0x010fe2000d7a1270 */
[----:B------:R-:W-:Y:S01]  /*12810*/  IMAD.X R5, R12, 0x1, R231, P6 ;  /* 0x000000010c057824 */ /* 0x000fe200030e06e7 */
[----:B------:R-:W-:Y:S01]  /*12820*/  F2FP.SATFINITE.E4M3.F32.PACK_AB_MERGE_C R55, R55, R54, RZ ;  /* 0x000000363737723e */ /* 0x000fe200048070ff */
[----:B--2---:R-:W-:Y:S01]  /*12830*/  VIADD R7, R0, 0x77 ;  /* 0x0000007700077836 */ /* 0x004fe20000000000 */
[----:B------:R-:W-:Y:S01]  /*12840*/  SHF.R.S32.HI R12, RZ, 0x1f, R10 ;  /* 0x0000001fff0c7819 */ /* 0x000fe2000001140a */
[----:B------:R-:W2:Y:S01]  /*12850*/  LDCU UR6, c[0x0][0x398] ;  /* 0x00007300ff0677ac */ /* 0x000ea20008000800 */
[----:B------:R-:W-:-:S02]  /*12860*/  IADD3 R6, P6, PT, R10, R229, RZ ;  /* 0x000000e50a067210 */ /* 0x000fc40007fde0ff */
[----:B------:R-:W-:Y:S01]  /*12870*/  PRMT R11, R159, 0x9910, RZ ;  /* 0x000099109f0b7816 */ /* 0x000fe200000000ff */
[----:B------:R4:W-:Y:S01]  /*12880*/  @P4 STG.E.U8 desc[UR24][R4.64], R55 ;  /* 0x0000003704004986 */ /* 0x0009e2000c101118 */
[----:B------:R-:W-:Y:S01]  /*12890*/  ISETP.GE.AND P4, PT, R7, UR13, PT ;  /* 0x0000000d07007c0c */ /* 0x000fe2000bf86270 */
[----:B------:R-:W-:Y:S01]  /*128a0*/  IMAD.X R7, R12, 0x1, R228, P6 ;  /* 0x000000010c077824 */ /* 0x000fe200030e06e4 */
[----:B-1----:R-:W-:Y:S01]  /*128b0*/  ISETP.LT.AND P2, PT, R3, UR4, !P2 ;  /* 0x0000000403007c0c */ /* 0x002fe2000d741270 */
[----:B------:R-:W1:Y:S01]  /*128c0*/  LDCU UR4, c[0x0][0x398] ;  /* 0x00007300ff0477ac */ /* 0x000e620008000800 */
[----:B------:R-:W-:Y:S02]  /*128d0*/  SHF.R.S32.HI R11, RZ, 0x8, R11 ;  /* 0x00000008ff0b7819 */ /* 0x000fe4000001140b */
[C---:B---3--:R-:W-:Y:S01]  /*128e0*/  IADD3 R8, P6, PT, R10.reuse, R230, RZ ;  /* 0x000000e60a087210 */ /* 0x048fe20007fde0ff */
[----:B------:R-:W-:Y:S01]  /*128f0*/  VIADD R10, R10, UR30 ;  /* 0x0000001e0a0a7c36 */ /* 0x000fe20008000000 */
[----:B------:R-:W-:Y:S01]  /*12900*/  PRMT R13, R55, 0x9910, RZ ;  /* 0x00009910370d7816 */ /* 0x000fe200000000ff */
[----:B------:R3:W-:Y:S01]  /*12910*/  @P5 STG.E.U8 desc[UR24][R6.64], R11 ;  /* 0x0000000b06005986 */ /* 0x0007e2000c101118 */
[----:B-----5:R-:W-:Y:S01]  /*12920*/  ISETP.LT.AND P5, PT, R2, UR5, !P1 ;  /* 0x0000000502007c0c */ /* 0x020fe2000cfa1270 */
[----:B------:R-:W-:Y:S01]  /*12930*/  IMAD.X R9, R12, 0x1, R231, P6 ;  /* 0x000000010c097824 */ /* 0x000fe200030e06e7 */
[----:B------:R-:W-:Y:S01]  /*12940*/  SHF.R.S32.HI R13, RZ, 0x8, R13 ;  /* 0x00000008ff0d7819 */ /* 0x000fe2000001140d */
[----:B----4-:R-:W-:Y:S01]  /*12950*/  VIADD R5, R0, 0x78 ;  /* 0x0000007800057836 */ /* 0x010fe20000000000 */
[----:B------:R-:W-:Y:S01]  /*12960*/  SHF.R.S32.HI R12, RZ, 0x1f, R10 ;  /* 0x0000001fff0c7819 */ /* 0x000fe2000001140a */
[----:B------:R-:W4:Y:S01]  /*12970*/  LDCU UR5, c[0x0][0x398] ;  /* 0x00007300ff0577ac */ /* 0x000f220008000800 */
[----:B------:R-:W-:Y:S01]  /*12980*/  IADD3 R4, P6, PT, R10, R229, RZ ;  /* 0x000000e50a047210 */ /* 0x000fe20007fde0ff */
[----:B------:R5:W-:Y:S01]  /*12990*/  @P2 STG.E.U8 desc[UR24][R8.64], R13 ;  /* 0x0000000d08002986 */ /* 0x000be2000c101118 */
[----:B------:R-:W-:Y:S01]  /*129a0*/  ISETP.GE.AND P2, PT, R5, UR9, PT ;  /* 0x0000000905007c0c */ /* 0x000fe2000bf46270 */
[----:B------:R-:W0:Y:S01]  /*129b0*/  LDCU UR9, c[0x0][0x398] ;  /* 0x00007300ff0977ac */ /* 0x000e220008000800 */
[----:B--2---:R-:W-:Y:S01]  /*129c0*/  ISETP.LT.AND P1, PT, R3, UR6, !P1 ;  /* 0x0000000603007c0c */ /* 0x004fe2000cf21270 */
[----:B------:R-:W-:Y:S01]  /*129d0*/  IMAD.X R5, R12, 0x1, R228, P6 ;  /* 0x000000010c057824 */ /* 0x000fe200030e06e4 */
[----:B------:R-:W-:Y:S01]  /*129e0*/  F2FP.SATFINITE.E4M3.F32.PACK_AB_MERGE_C R161, R161, R160, RZ ;  /* 0x000000a0a1a1723e */ /* 0x000fe200048070ff */
[----:B------:R-:W2:Y:S01]  /*129f0*/  LDCU UR6, c[0x0][0x398] ;  /* 0x00007300ff0677ac */ /* 0x000ea20008000800 */
[C---:B---3--:R-:W-:Y:S01]  /*12a00*/  IADD3 R6, P6, PT, R10.reuse, R230, RZ ;  /* 0x000000e60a067210 */ /* 0x048fe20007fde0ff */
[----:B------:R-:W-:-:S02]  /*12a10*/  VIADD R10, R10, UR30 ;  /* 0x0000001e0a0a7c36 */ /* 0x000fc40008000000 */
[----:B------:R3:W-:Y:S01]  /*12a20*/  @P5 STG.E.U8 desc[UR24][R4.64], R161 ;  /* 0x000000a104005986 */ /* 0x0007e2000c101118 */
[----:B-1----:R-:W-:Y:S01]  /*12a30*/  ISETP.LT.AND P5, PT, R2, UR4, !P0 ;  /* 0x0000000402007c0c */ /* 0x002fe2000c7a1270 */
[----:B------:R-:W-:Y:S01]  /*12a40*/  IMAD.X R7, R12, 0x1, R231, P6 ;  /* 0x000000010c077824 */ /* 0x000fe200030e06e7 */
[----:B------:R-:W-:Y:S01]  /*12a50*/  F2FP.SATFINITE.E4M3.F32.PACK_AB_MERGE_C R57, R57, R56, RZ ;  /* 0x000000383939723e */ /* 0x000fe200048070ff */
[----:B-----5:R-:W-:Y:S01]  /*12a60*/  VIADD R9, R0, 0x79 ;  /* 0x0000007900097836 */ /* 0x020fe20000000000 */
[----:B------:R-:W-:Y:S01]  /*12a70*/  SHF.R.S32.HI R12, RZ, 0x1f, R10 ;  /* 0x0000001fff0c7819 */ /* 0x000fe2000001140a */
[----:B------:R-:W1:Y:S01]  /*12a80*/  LDCU UR4, c[0x0][0x398] ;  /* 0x00007300ff0477ac */ /* 0x000e620008000800 */
[----:B------:R-:W-:Y:S02]  /*12a90*/  IADD3 R8, P6, PT, R10, R229, RZ ;  /* 0x000000e50a087210 */ /* 0x000fe40007fde0ff */
[----:B------:R-:W-:Y:S01]  /*12aa0*/  PRMT R11, R161, 0x9910, RZ ;  /* 0x00009910a10b7816 */ /* 0x000fe200000000ff */
[----:B------:R5:W-:Y:S01]  /*12ab0*/  @P1 STG.E.U8 desc[UR24][R6.64], R57 ;  /* 0x0000003906001986 */ /* 0x000be2000c101118 */
[----:B------:R-:W-:Y:S01]  /*12ac0*/  ISETP.GE.AND P1, PT, R9, UR17, PT ;  /* 0x0000001109007c0c */ /* 0x000fe2000bf26270 */
[----:B------:R-:W-:Y:S01]  /*12ad0*/  IMAD.X R9, R12, 0x1, R228, P6 ;  /* 0x000000010c097824 */ /* 0x000fe200030e06e4 */
[----:B----4-:R-:W-:Y:S01]  /*12ae0*/  ISETP.LT.AND P0, PT, R3, UR5, !P0 ;  /* 0x0000000503007c0c */ /* 0x010fe2000c701270 */
[----:B------:R-:W4:Y:S01]  /*12af0*/  LDCU UR5, c[0x0][0x398] ;  /* 0x00007300ff0577ac */ /* 0x000f220008000800 */
[----:B------:R-:W-:-:S02]  /*12b00*/  SHF.R.S32.HI R11, RZ, 0x8, R11 ;  /* 0x00000008ff0b7819 */ /* 0x000fc4000001140b */
[C---:B---3--:R-:W-:Y:S01]  /*12b10*/  IADD3 R4, P6, PT, R10.reuse, R230, RZ ;  /* 0x000000e60a047210 */ /* 0x048fe20007fde0ff */
[----:B------:R-:W-:Y:S01]  /*12b20*/  VIADD R10, R10, UR30 ;  /* 0x0000001e0a0a7c36 */ /* 0x000fe20008000000 */
[----:B------:R-:W-:Y:S01]  /*12b30*/  PRMT R13, R57, 0x9910, RZ ;  /* 0x00009910390d7816 */ /* 0x000fe200000000ff */
[----:B------:R3:W-:Y:S01]  /*12b40*/  @P5 STG.E.U8 desc[UR24][R8.64], R11 ;  /* 0x0000000b08005986 */ /* 0x0007e2000c101118 */
[----:B--2---:R-:W-:Y:S01]  /*12b50*/  ISETP.LT.AND P5, PT, R2, UR6, !P3 ;  /* 0x0000000602007c0c */ /* 0x004fe2000dfa1270 */
[----:B------:R-:W-:Y:S01]  /*12b60*/  IMAD.X R5, R12, 0x1, R231, P6 ;  /* 0x000000010c057824 */ /* 0x000fe200030e06e7 */
[----:B------:R-:W-:Y:S01]  /*12b70*/  SHF.R.S32.HI R13, RZ, 0x8, R13 ;  /* 0x00000008ff0d7819 */ /* 0x000fe2000001140d */
[----:B-----5:R-:W-:Y:S01]  /*12b80*/  VIADD R7, R0, 0x7a ;  /* 0x0000007a00077836 */ /* 0x020fe20000000000 */
[----:B------:R-:W-:Y:S01]  /*12b90*/  SHF.R.S32.HI R12, RZ, 0x1f, R10 ;  /* 0x0000001fff0c7819 */ /* 0x000fe2000001140a */
[----:B------:R-:W2:Y:S01]  /*12ba0*/  LDCU UR6, c[0x0][0x398] ;  /* 0x00007300ff0677ac */ /* 0x000ea20008000800 */
[----:B------:R-:W-:Y:S01]  /*12bb0*/  IADD3 R6, P6, PT, R10, R229, RZ ;  /* 0x000000e50a067210 */ /* 0x000fe20007fde0ff */
[----:B------:R5:W-:Y:S01]  /*12bc0*/  @P0 STG.E.U8 desc[UR24][R4.64], R13 ;  /* 0x0000000d04000986 */ /* 0x000be2000c101118 */
[----:B------:R-:W-:-:S02]  /*12bd0*/  ISETP.GE.AND P0, PT, R7, UR15, PT ;  /* 0x0000000f07007c0c */ /* 0x000fc4000bf06270 */
[----:B-1----:R-:W-:Y:S01]  /*12be0*/  ISETP.LT.AND P3, PT, R3, UR4, !P3 ;  /* 0x0000000403007c0c */ /* 0x002fe2000df61270 */
[----:B------:R-:W-:Y:S01]  /*12bf0*/  IMAD.X R7, R12, 0x1, R228, P6 ;  /* 0x000000010c077824 */ /* 0x000fe200030e06e4 */
[----:B------:R-:W-:Y:S01]  /*12c00*/  F2FP.SATFINITE.E4M3.F32.PACK_AB_MERGE_C R163, R163, R162, RZ ;  /* 0x000000a2a3a3723e */ /* 0x000fe200048070ff */
[----:B------:R-:W1:Y:S01]  /*12c10*/  LDCU UR4, c[0x0][0x398] ;  /* 0x00007300ff0477ac */ /* 0x000e620008000800 */
[C---:B---3--:R-:W-:Y:S01]  /*12c20*/  IADD3 R8, P6, PT, R10.reuse, R230, RZ ;  /* 0x000000e60a087210 */ /* 0x048fe20007fde0ff */
[----:B------:R-:W-:Y:S02]  /*12c30*/  VIADD R10, R10, UR30 ;  /* 0x0000001e0a0a7c36 */ /* 0x000fe40008000000 */
[----:B------:R3:W-:Y:S01]  /*12c40*/  @P5 STG.E.U8 desc[UR24][R6.64], R163 ;  /* 0x000000a306005986 */ /* 0x0007e2000c101118 */
[----:B----4-:R-:W-:Y:S01]  /*12c50*/  ISETP.LT.AND P5, PT, R2, UR5, !P4 ;  /* 0x0000000502007c0c */ /* 0x010fe2000e7a1270 */
[----:B------:R-:W-:Y:S01]  /*12c60*/  IMAD.X R9, R12, 0x1, R231, P6 ;  /* 0x000000010c097824 */ /* 0x000fe200030e06e7 */
[----:B------:R-:W-:Y:S01]  /*12c70*/  F2FP.SATFINITE.E4M3.F32.PACK_AB_MERGE_C R59, R59, R58, RZ ;  /* 0x0000003a3b3b723e */ /* 0x000fe200048070ff */
[----:B-----5:R-:W-:Y:S01]  /*12c80*/  VIADD R5, R0, 0x7b ;  /* 0x0000007b00057836 */ /* 0x020fe20000000000 */
[----:B------:R-:W-:Y:S01]  /*12c90*/  SHF.R.S32.HI R12, RZ, 0x1f, R10 ;  /* 0x0000001fff0c7819 */ /* 0x000fe2000001140a */
[----:B------:R-:W4:Y:S01]  /*12ca0*/  LDCU UR5, c[0x0][0x398] ;  /* 0x00007300ff0577ac */ /* 0x000f220008000800 */
[----:B------:R-:W-:-:S02]  /*12cb0*/  IADD3 R4, P6, PT, R10, R229, RZ ;  /* 0x000000e50a047210 */ /* 0x000fc40007fde0ff */
[----:B------:R-:W-:Y:S01]  /*12cc0*/  PRMT R11, R163, 0x9910, RZ ;  /* 0x00009910a30b7816 */ /* 0x000fe200000000ff */
[----:B------:R5:W-:Y:S01]  /*12cd0*/  @P3 STG.E.U8 desc[UR24][R8.64], R59 ;  /* 0x0000003b08003986 */ /* 0x000be2000c101118 */
[----:B------:R-:W-:Y:S01]  /*12ce0*/  ISETP.GE.AND P3, PT, R5, UR21, PT ;  /* 0x0000001505007c0c */ /* 0x000fe2000bf66270 */
[----:B------:R-:W-:Y:S01]  /*12cf0*/  IMAD.X R5, R12, 0x1, R228, P6 ;  /* 0x000000010c057824 */ /* 0x000fe200030e06e4 */
[----:B------:R-:W-:Y:S02]  /*12d00*/  SHF.R.S32.HI R11, RZ, 0x8, R11 ;  /* 0x00000008ff0b7819 */ /* 0x000fe4000001140b */
[----:B--2---:R-:W-:Y:S01]  /*12d10*/  ISETP.LT.AND P4, PT, R3, UR6, !P4 ;  /* 0x0000000603007c0c */ /* 0x004fe2000e781270 */
[----:B------:R-:W2:Y:S01]  /*12d20*/  LDCU UR6, c[0x0][0x398] ;  /* 0x00007300ff0677ac */ /* 0x000ea20008000800 */
[C---:B---3--:R-:W-:Y:S01]  /*12d30*/  IADD3 R6, P6, PT, R10.reuse, R230, RZ ;  /* 0x000000e60a067210 */ /* 0x048fe20007fde0ff */
[----:B------:R-:W-:Y:S01]  /*12d40*/  VIADD R10, R10, UR30 ;  /* 0x0000001e0a0a7c36 */ /* 0x000fe20008000000 */
[----:B------:R-:W-:Y:S01]  /*12d50*/  PRMT R13, R59, 0x9910, RZ ;  /* 0x000099103b0d7816 */ /* 0x000fe200000000ff */
[----:B------:R3:W-:Y:S01]  /*12d60*/  @P5 STG.E.U8 desc[UR24][R4.64], R11 ;  /* 0x0000000b04005986 */ /* 0x0007e2000c101118 */
[----:B-1----:R-:W-:Y:S01]  /*12d70*/  ISETP.LT.AND P5, PT, R2, UR4, !P2 ;  /* 0x0000000402007c0c */ /* 0x002fe2000d7a1270 */
[----:B------:R-:W-:Y:S01]  /*12d80*/  IMAD.X R7, R12, 0x1, R231, P6 ;  /* 0x000000010c077824 */ /* 0x000fe200030e06e7 */
[----:B------:R-:W-:Y:S01]  /*12d90*/  SHF.R.S32.HI R13, RZ, 0x8, R13 ;  /* 0x00000008ff0d7819 */ /* 0x000fe2000001140d */
[----:B------:R-:W1:Y:S01]  /*12da0*/  LDCU UR4, c[0x0][0x398] ;  /* 0x00007300ff0477ac */ /* 0x000e620008000800 */
[----:B------:R-:W-:-:S02]  /*12db0*/  SHF.R.S32.HI R12, RZ, 0x1f, R10 ;  /* 0x0000001fff0c7819 */ /* 0x000fc4000001140a */
[----:B-----5:R-:W-:Y:S01]  /*12dc0*/  IADD3 R8, P6, PT, R10, R229, RZ ;  /* 0x000000e50a087210 */ /* 0x020fe20007fde0ff */
[----:B------:R5:W-:Y:S01]  /*12dd0*/  @P4 STG.E.U8 desc[UR24][R6.64], R13 ;  /* 0x0000000d06004986 */ /* 0x000be2000c101118 */
[----:B----4-:R-:W-:Y:S01]  /*12de0*/  ISETP.LT.AND P2, PT, R3, UR5, !P2 ;  /* 0x0000000503007c0c */ /* 0x010fe2000d741270 */
[----:B------:R-:W4:Y:S01]  /*12df0*/  LDCU UR5, c[0x0][0x398] ;  /* 0x00007300ff0577ac */ /* 0x000f220008000800 */
[----:B---3--:R-:W-:Y:S01]  /*12e00*/  VIADD R4, R0, 0x7c ;  /* 0x0000007c00047836 */ /* 0x008fe20000000000 */
[----:B------:R-:W-:Y:S01]  /*12e10*/  F2FP.SATFINITE.E4M3.F32.PACK_AB_MERGE_C R165, R165, R164, RZ ;  /* 0x000000a4a5a5723e */ /* 0x000fe200048070ff */
[----:B------:R-:W-:-:S03]  /*12e20*/  IMAD.X R9, R12, 0x1, R228, P6 ;  /* 0x000000010c097824 */ /* 0x000fc600030e06e4 */
[----:B------:R-:W-:Y:S01]  /*12e30*/  ISETP.GE.AND P4, PT, R4, UR19, PT ;  /* 0x0000001304007c0c */ /* 0x000fe2000bf86270 */
[C---:B------:R-:W-:Y:S01]  /*12e40*/  VIADD R11, R10.reuse, UR30 ;  /* 0x0000001e0a0b7c36 */ /* 0x040fe20008000000 */
[----:B------:R-:W-:Y:S01]  /*12e50*/  IADD3 R4, P6, PT, R10, R230, RZ ;  /* 0x000000e60a047210 */ /* 0x000fe20007fde0ff */
[----:B------:R3:W-:Y:S01]  /*12e60*/  @P5 STG.E.U8 desc[UR24][R8.64], R165 ;  /* 0x000000a508005986 */ /* 0x0007e2000c101118 */
[----:B------:R-:W-:Y:S02]  /*12e70*/  PRMT R14, R165, 0x9910, RZ ;  /* 0x00009910a50e7816 */ /* 0x000fe400000000ff */
[----:B--2---:R-:W-:Y:S01]  /*12e80*/  ISETP.LT.AND P5, PT, R2, UR6, !P1 ;  /* 0x0000000602007c0c */ /* 0x004fe2000cfa1270 */
[----:B------:R-:W-:Y:S01]  /*12e90*/  IMAD.X R5, R12, 0x1, R231, P6 ;  /* 0x000000010c057824 */ /* 0x000fe200030e06e7 */
[----:B------:R-:W-:Y:S01]  /*12ea0*/  F2FP.SATFINITE.E4M3.F32.PACK_AB_MERGE_C R61, R61, R60, RZ ;  /* 0x0000003c3d3d723e */ /* 0x000fe200048070ff */
[----:B-----5:R-:W-:Y:S01]  /*12eb0*/  IMAD.MOV.U32 R13, RZ, RZ, R14 ;  /* 0x000000ffff0d7224 */ /* 0x020fe200078e000e */
[----:B------:R-:W-:Y:S01]  /*12ec0*/  SHF.R.S32.HI R10, RZ, 0x1f, R11 ;  /* 0x0000001fff0a7819 */ /* 0x000fe2000001140b */
[----:B------:R-:W2:Y:S01]  /*12ed0*/  LDCU UR6, c[0x0][0x398] ;  /* 0x00007300ff0677ac */ /* 0x000ea20008000800 */
[----:B------:R-:W-:Y:S01]  /*12ee0*/  IADD3 R6, P6, PT, R11, R229, RZ ;  /* 0x000000e50b067210 */ /* 0x000fe20007fde0ff */
[----:B---3--:R-:W-:Y:S01]  /*12ef0*/  VIADD R8, R0, 0x7d ;  /* 0x0000007d00087836 */ /* 0x008fe20000000000 */
[----:B------:R3:W-:Y:S03]  /*12f00*/  @P2 STG.E.U8 desc[UR24][R4.64], R61 ;  /* 0x0000003d04002986 */ /* 0x0007e6000c101118 */
[----:B------:R-:W-:Y:S01]  /*12f10*/  IMAD.X R7, R10, 0x1, R228, P6 ;  /* 0x000000010a077824 */ /* 0x000fe200030e06e4 */
[----:B------:R-:W-:-:S02]  /*12f20*/  SHF.R.S32.HI R13, RZ, 0x8, R13 ;  /* 0x00000008ff0d7819 */ /* 0x000fc4000001140d */
[----:B------:R-:W-:Y:S02]  /*12f30*/  ISETP.GE.AND P2, PT, R8, UR27, PT ;  /* 0x0000001b08007c0c */ /* 0x000fe4000bf46270 */
[C---:B------:R-:W-:Y:S01]  /*12f40*/  IADD3 R8, P6, PT, R11.reuse, R230, RZ ;  /* 0x000000e60b087210 */ /* 0x040fe20007fde0ff */
[----:B------:R-:W-:Y:S01]  /*12f50*/  VIADD R11, R11, UR30 ;  /* 0x0000001e0b0b7c36 */ /* 0x000fe20008000000 */
[----:B-1----:R-:W-:Y:S01]  /*12f60*/  ISETP.LT.AND P1, PT, R3, UR4, !P1 ;  /* 0x0000000403007c0c */ /* 0x002fe2000cf21270 */
[----:B------:R1:W-:Y:S01]  /*12f70*/  @P5 STG.E.U8 desc[UR24][R6.64], R13 ;  /* 0x0000000d06005986 */ /* 0x0003e2000c101118 */
[----:B------:R-:W5:Y:S01]  /*12f80*/  LDCU UR4, c[0x0][0x398] ;  /* 0x00007300ff0477ac */ /* 0x000f620008000800 */
[----:B------:R-:W-:Y:S01]  /*12f90*/  IMAD.X R9, R10, 0x1, R231, P6 ;  /* 0x000000010a097824 */ /* 0x000fe200030e06e7 */
[----:B0-----:R-:W-:Y:S02]  /*12fa0*/  ISETP.LT.AND P5, PT, R2, UR7, !P0 ;  /* 0x0000000702007c0c */ /* 0x001fe4000c7a1270 */
[----:B---3--:R-:W-:Y:S01]  /*12fb0*/  IADD3 R4, P6, PT, R11, R229, RZ ;  /* 0x000000e50b047210 */ /* 0x008fe20007fde0ff */
[----:B------:R-:W-:Y:S01]  /*12fc0*/  VIADD R12, R0, 0x7e ;  /* 0x0000007e000c7836 */ /* 0x000fe20000000000 */
[----:B----4-:R-:W-:Y:S01]  /*12fd0*/  ISETP.LT.AND P0, PT, R3, UR5, !P0 ;  /* 0x0000000503007c0c */ /* 0x010fe2000c701270 */
[----:B------:R-:W0:Y:S01]  /*12fe0*/  LDCU UR5, c[0x0][0x398] ;  /* 0x00007300ff0577ac */ /* 0x000e220008000800 */
[----:B-1----:R-:W-:Y:S01]  /*12ff0*/  SHF.R.S32.HI R7, RZ, 0x1f, R11 ;  /* 0x0000001fff077819 */ /* 0x002fe2000001140b */
[----:B------:R-:W1:Y:S01]  /*13000*/  LDCU UR7, c[0x0][0x398] ;  /* 0x00007300ff0777ac */ /* 0x000e620008000800 */
[----:B------:R-:W-:-:S03]  /*13010*/  PRMT R15, R61, 0x9910, RZ ;  /* 0x000099103d0f7816 */ /* 0x000fc600000000ff */
[----:B------:R-:W-:Y:S01]  /*13020*/  IMAD.X R5, R7, 0x1, R228, P6 ;  /* 0x0000000107057824 */ /* 0x000fe200030e06e4 */
[----:B------:R-:W-:Y:S02]  /*13030*/  IADD3 R6, P6, PT, R11, R230, RZ ;  /* 0x000000e60b067210 */ /* 0x000fe40007fde0ff */
[----:B------:R-:W-:Y:S01]  /*13040*/  SHF.R.S32.HI R15, RZ, 0x8, R15 ;  /* 0x00000008ff0f7819 */ /* 0x000fe2000001140f */
[----:B------:R-:W-:Y:S01]  /*13050*/  VIADD R0, R0, 0x7f ;  /* 0x0000007f00007836 */ /* 0x000fe20000000000 */
[----:B------:R-:W-:Y:S01]  /*13060*/  F2FP.SATFINITE.E4M3.F32.PACK_AB_MERGE_C R167, R167, R166, RZ ;  /* 0x000000a6a7a7723e */ /* 0x000fe200048070ff */
[----:B------:R-:W-:Y:S01]  /*13070*/  IMAD.X R7, R7, 0x1, R231, P6 ;  /* 0x0000000107077824 */ /* 0x000fe200030e06e7 */
[----:B------:R-:W-:Y:S01]  /*13080*/  F2FP.SATFINITE.E4M3.F32.PACK_AB_MERGE_C R63, R63, R62, RZ ;  /* 0x0000003e3f3f723e */ /* 0x000fe200048070ff */
[----:B------:R-:W-:Y:S01]  /*13090*/  VIADD R11, R11, UR30 ;  /* 0x0000001e0b0b7c36 */ /* 0x000fe20008000000 */
[----:B------:R3:W-:Y:S04]  /*130a0*/  @P1 STG.E.U8 desc[UR24][R8.64], R15 ;  /* 0x0000000f08001986 */ /* 0x0007e8000c101118 */
[----:B------:R4:W-:Y:S01]  /*130b0*/  @P5 STG.E.U8 desc[UR24][R4.64], R167 ;  /* 0x000000a704005986 */ /* 0x0009e2000c101118 */
[----:B------:R-:W-:-:S02]  /*130c0*/  ISETP.GE.AND P5, PT, R0, UR29, PT ;  /* 0x0000001d00007c0c */ /* 0x000fc4000bfa6270 */
[----:B------:R-:W-:Y:S01]  /*130d0*/  SHF.R.S32.HI R0, RZ, 0x1f, R11 ;  /* 0x0000001fff007819 */ /* 0x000fe2000001140b */
[----:B------:R1:W-:Y:S01]  /*130e0*/  @P0 STG.E.U8 desc[UR24][R6.64], R63 ;  /* 0x0000003f06000986 */ /* 0x0003e2000c101118 */
[----:B-----5:R-:W-:Y:S01]  /*130f0*/  ISETP.LT.AND P0, PT, R2, UR4, !P3 ;  /* 0x0000000402007c0c */ /* 0x020fe2000df01270 */
[----:B------:R-:W5:Y:S01]  /*13100*/  LDCU UR4, c[0x0][0x398] ;  /* 0x00007300ff0477ac */ /* 0x000f620008000800 */
[----:B---3--:R-:W-:Y:S02]  /*13110*/  IADD3 R8, P6, PT, R11, R229, RZ ;  /* 0x000000e50b087210 */ /* 0x008fe40007fde0ff */
[----:B0-----:R-:W-:Y:S01]  /*13120*/  ISETP.LT.AND P3, PT, R3, UR5, !P3 ;  /* 0x0000000503007c0c */ /* 0x001fe2000df61270 */
[----:B------:R-:W0:Y:S01]  /*13130*/  LDCU UR5, c[0x0][0x398] ;  /* 0x00007300ff0577ac */ /* 0x000e220008000800 */
[----:B------:R-:W-:Y:S01]  /*13140*/  PRMT R13, R167, 0x9910, RZ ;  /* 0x00009910a70d7816 */ /* 0x000fe200000000ff */
[----:B------:R-:W-:Y:S01]  /*13150*/  IMAD.X R9, R0, 0x1, R228, P6 ;  /* 0x0000000100097824 */ /* 0x000fe200030e06e4 */
[----:B----4-:R-:W-:-:S02]  /*13160*/  IADD3 R4, P6, PT, R11, R230, RZ ;  /* 0x000000e60b047210 */ /* 0x010fc40007fde0ff */
[----:B------:R-:W-:Y:S02]  /*13170*/  PRMT R15, R63, 0x9910, RZ ;  /* 0x000099103f0f7816 */ /* 0x000fe400000000ff */
[----:B------:R-:W-:Y:S01]  /*13180*/  SHF.R.S32.HI R13, RZ, 0x8, R13 ;  /* 0x00000008ff0d7819 */ /* 0x000fe2000001140d */
[----:B------:R-:W-:Y:S01]  /*13190*/  VIADD R11, R11, UR30 ;  /* 0x0000001e0b0b7c36 */ /* 0x000fe20008000000 */
[----:B------:R-:W-:Y:S01]  /*131a0*/  SHF.R.S32.HI R15, RZ, 0x8, R15 ;  /* 0x00000008ff0f7819 */ /* 0x000fe2000001140f */
[----:B------:R-:W-:Y:S02]  /*131b0*/  IMAD.X R5, R0, 0x1, R231, P6 ;  /* 0x0000000100057824 */ /* 0x000fe400030e06e7 */
[----:B------:R3:W-:Y:S01]  /*131c0*/  @P0 STG.E.U8 desc[UR24][R8.64], R13 ;  /* 0x0000000d08000986 */ /* 0x0007e2000c101118 */
[----:B--2---:R-:W-:Y:S01]  /*131d0*/  ISETP.LT.AND P0, PT, R2, UR6, !P4 ;  /* 0x0000000602007c0c */ /* 0x004fe2000e701270 */
[----:B------:R-:W-:Y:S01]  /*131e0*/  VIADD R0, R11, UR30 ;  /* 0x0000001e0b007c36 */ /* 0x000fe20008000000 */
[----:B------:R-:W2:Y:S01]  /*131f0*/  LDCU UR6, c[0x0][0x398] ;  /* 0x00007300ff0677ac */ /* 0x000ea20008000800 */
[----:B------:R4:W-:Y:S01]  /*13200*/  @P3 STG.E.U8 desc[UR24][R4.64], R15 ;  /* 0x0000000f04003986 */ /* 0x0009e2000c101118 */
[----:B------:R-:W-:-:S02]  /*13210*/  SHF.R.S32.HI R10, RZ, 0x1f, R11 ;  /* 0x0000001fff0a7819 */ /* 0x000fc4000001140b */
[----:B-1----:R-:W-:Y:S01]  /*13220*/  IADD3 R6, P6, PT, R11, R229, RZ ;  /* 0x000000e50b067210 */ /* 0x002fe20007fde0ff */
[----:B------:R-:W-:Y:S01]  /*13230*/  VIADD R14, R0, UR30 ;  /* 0x0000001e000e7c36 */ /* 0x000fe20008000000 */
[----:B-----5:R-:W-:Y:S01]  /*13240*/  ISETP.LT.AND P4, PT, R3, UR4, !P4 ;  /* 0x0000000403007c0c */ /* 0x020fe2000e781270 */
[----:B------:R-:W1:Y:S01]  /*13250*/  LDCU UR4, c[0x0][0x398] ;  /* 0x00007300ff0477ac */ /* 0x000e620008000800 */
[----:B---3--:R-:W-:Y:S01]  /*13260*/  IADD3 R8, P3, PT, R11, R230, RZ ;  /* 0x000000e60b087210 */ /* 0x008fe20007f7e0ff */
[----:B------:R-:W-:Y:S01]  /*13270*/  IMAD.X R7, R10, 0x1, R228, P6 ;  /* 0x000000010a077824 */ /* 0x000fe200030e06e4 */
[----:B------:R-:W-:Y:S01]  /*13280*/  ISETP.GE.AND P1, PT, R12, UR23, PT ;  /* 0x000000170c007c0c */ /* 0x000fe2000bf26270 */
[----:B------:R-:W-:Y:S01]  /*13290*/  VIADD R12, R14, UR30 ;  /* 0x0000001e0e0c7c36 */ /* 0x000fe20008000000 */
[----:B------:R-:W-:Y:S01]  /*132a0*/  F2FP.SATFINITE.E4M3.F32.PACK_AB_MERGE_C R169, R169, R168, RZ ;  /* 0x000000a8a9a9723e */ /* 0x000fe200048070ff */
[----:B------:R-:W-:Y:S01]  /*132b0*/  IMAD.X R9, R10, 0x1, R231, P3 ;  /* 0x000000010a097824 */ /* 0x000fe200018e06e7 */
[----:B----4-:R-:W-:-:S02]  /*132c0*/  SHF.R.S32.HI R15, RZ, 0x1f, R0 ;  /* 0x0000001fff0f7819 */ /* 0x010fc40000011400 */
[-C--:B------:R-:W-:Y:S01]  /*132d0*/  IADD3 R4, P3, PT, R0, R229.reuse, RZ ;  /* 0x000000e500047210 */ /* 0x080fe20007f7e0ff */
[----:B------:R3:W-:Y:S01]  /*132e0*/  @P0 STG.E.U8 desc[UR24][R6.64], R169 ;  /* 0x000000a906000986 */ /* 0x0007e2000c101118 */
[----:B------:R-:W-:Y:S02]  /*132f0*/  F2FP.SATFINITE.E4M3.F32.PACK_AB_MERGE_C R65, R65, R64, RZ ;  /* 0x000000404141723e */ /* 0x000fe400048070ff */
[----:B------:R-:W-:Y:S01]  /*13300*/  SHF.R.S32.HI R13, RZ, 0x1f, R12 ;  /* 0x0000001fff0d7819 */ /* 0x000fe2000001140c */
[--C-:B------:R-:W-:Y:S01]  /*13310*/  IMAD.X R5, R15, 0x1, R228.reuse, P3 ;  /* 0x000000010f057824 */ /* 0x100fe200018e06e4 */
[C---:B------:R-:W-:Y:S02]  /*13320*/  IADD3 R10, P0, PT, R12.reuse, R229, RZ ;  /* 0x000000e50c0a7210 */ /* 0x040fe40007f1e0ff */
[----:B------:R-:W-:Y:S01]  /*13330*/  IADD3 R12, P3, PT, R12, R230, RZ ;  /* 0x000000e60c0c7210 */ /* 0x000fe20007f7e0ff */
[----:B------:R4:W-:Y:S01]  /*13340*/  @P4 STG.E.U8 desc[UR24][R8.64], R65 ;  /* 0x0000004108004986 */ /* 0x0009e2000c101118 */
[C---:B------:R-:W-:Y:S01]  /*13350*/  ISETP.LT.AND P6, PT, R2.reuse, UR7, !P2 ;  /* 0x0000000702007c0c */ /* 0x040fe2000d7c1270 */
[C---:B------:R-:W-:Y:S01]  /*13360*/  IMAD.X R11, R13.reuse, 0x1, R228, P0 ;  /* 0x000000010d0b7824 */ /* 0x040fe200000e06e4 */
[C---:B0-----:R-:W-:Y:S01]  /*13370*/  ISETP.LT.AND P4, PT, R2.reuse, UR5, !P1 ;  /* 0x0000000502007c0c */ /* 0x041fe2000cf81270 */
[----:B------:R-:W-:Y:S01]  /*13380*/  IMAD.X R13, R13, 0x1, R231, P3 ;  /* 0x000000010d0d7824 */ /* 0x000fe200018e06e7 */
[----:B--2---:R-:W-:-:S02]  /*13390*/  ISETP.LT.AND P0, PT, R2, UR6, !P5 ;  /* 0x0000000602007c0c */ /* 0x004fc4000ef01270 */
[----:B------:R-:W-:Y:S02]  /*133a0*/  IADD3 R2, P3, PT, R0, R230, RZ ;  /* 0x000000e600027210 */ /* 0x000fe40007f7e0ff */
[C---:B------:R-:W-:Y:S02]  /*133b0*/  ISETP.LT.AND P2, PT, R3.reuse, UR8, !P2 ;  /* 0x0000000803007c0c */ /* 0x040fe4000d741270 */
[C---:B-1----:R-:W-:Y:S02]  /*133c0*/  ISETP.LT.AND P1, PT, R3.reuse, UR4, !P1 ;  /* 0x0000000403007c0c */ /* 0x042fe4000cf21270 */
[----:B------:R-:W-:Y:S01]  /*133d0*/  ISETP.LT.AND P5, PT, R3, UR9, !P5 ;  /* 0x0000000903007c0c */ /* 0x000fe2000efa1270 */
[----:B------:R-:W-:Y:S01]  /*133e0*/  IMAD.X R3, R15, 0x1, R231, P3 ;  /* 0x000000010f037824 */ /* 0x000fe200018e06e7 */
[----:B------:R-:W-:Y:S02]  /*133f0*/  SHF.R.S32.HI R0, RZ, 0x1f, R14 ;  /* 0x0000001fff007819 */ /* 0x000fe4000001140e */
[----:B---3--:R-:W-:-:S02]  /*13400*/  IADD3 R6, P3, PT, R14, R229, RZ ;  /* 0x000000e50e067210 */ /* 0x008fc40007f7e0ff */
[----:B----4-:R-:W-:Y:S02]  /*13410*/  PRMT R9, R169, 0x9910, RZ ;  /* 0x00009910a9097816 */ /* 0x010fe400000000ff */
[----:B------:R-:W-:Y:S01]  /*13420*/  F2FP.SATFINITE.E4M3.F32.PACK_AB_MERGE_C R171, R171, R170, RZ ;  /* 0x000000aaabab723e */ /* 0x000fe200048070ff */
[----:B------:R-:W-:Y:S01]  /*13430*/  IMAD.X R7, R0, 0x1, R228, P3 ;  /* 0x0000000100077824 */ /* 0x000fe200018e06e4 */
[----:B------:R-:W-:Y:S02]  /*13440*/  PRMT R15, R65, 0x9910, RZ ;  /* 0x00009910410f7816 */ /* 0x000fe400000000ff */
[----:B------:R-:W-:Y:S02]  /*13450*/  F2FP.SATFINITE.E4M3.F32.PACK_AB_MERGE_C R67, R67, R66, RZ ;  /* 0x000000424343723e */ /* 0x000fe400048070ff */
[----:B------:R-:W-:Y:S02]  /*13460*/  IADD3 R230, P3, PT, R14, R230, RZ ;  /* 0x000000e60ee67210 */ /* 0x000fe40007f7e0ff */
[----:B------:R-:W-:-:S02]  /*13470*/  SHF.R.S32.HI R9, RZ, 0x8, R9 ;  /* 0x00000008ff097819 */ /* 0x000fc40000011409 */
[----:B------:R-:W-:Y:S02]  /*13480*/  PRMT R17, R171, 0x9910, RZ ;  /* 0x00009910ab117816 */ /* 0x000fe400000000ff */
[----:B------:R-:W-:Y:S02]  /*13490*/  SHF.R.S32.HI R15, RZ, 0x8, R15 ;  /* 0x00000008ff0f7819 */ /* 0x000fe4000001140f */
[----:B------:R-:W-:Y:S01]  /*134a0*/  PRMT R19, R67, 0x9910, RZ ;  /* 0x0000991043137816 */ /* 0x000fe200000000ff */
[----:B------:R-:W-:Y:S01]  /*134b0*/  IMAD.X R231, R0, 0x1, R231, P3 ;  /* 0x0000000100e77824 */ /* 0x000fe200018e06e7 */
[----:B------:R-:W-:Y:S01]  /*134c0*/  SHF.R.S32.HI R17, RZ, 0x8, R17 ;  /* 0x00000008ff117819 */ /* 0x000fe20000011411 */
[----:B------:R0:W-:Y:S01]  /*134d0*/  @P6 STG.E.U8 desc[UR24][R4.64], R9 ;  /* 0x0000000904006986 */ /* 0x0001e2000c101118 */
[----:B------:R-:W-:-:S03]  /*134e0*/  SHF.R.S32.HI R19, RZ, 0x8, R19 ;  /* 0x00000008ff137819 */ /* 0x000fc60000011413 */
[----:B------:R0:W-:Y:S04]  /*134f0*/  @P2 STG.E.U8 desc[UR24][R2.64], R15 ;  /* 0x0000000f02002986 */ /* 0x0001e8000c101118 */
[----:B------:R0:W-:Y:S04]  /*13500*/  @P4 STG.E.U8 desc[UR24][R6.64], R171 ;  /* 0x000000ab06004986 */ /* 0x0001e8000c101118 */
[----:B------:R0:W-:Y:S04]  /*13510*/  @P1 STG.E.U8 desc[UR24][R230.64], R67 ;  /* 0x00000043e6001986 */ /* 0x0001e8000c101118 */
[----:B------:R0:W-:Y:S04]  /*13520*/  @P0 STG.E.U8 desc[UR24][R10.64], R17 ;  /* 0x000000110a000986 */ /* 0x0001e8000c101118 */
[----:B------:R0:W-:Y:S01]  /*13530*/  @P5 STG.E.U8 desc[UR24][R12.64], R19 ;  /* 0x000000130c005986 */ /* 0x0001e2000c101118 */
[----:B------:R-:W-:Y:S06]  /*13540*/  BAR.SYNC.DEFER_BLOCKING 0x0 ;  /* 0x0000000000007b1d */ /* 0x000fec0000010000 */
[----:B------:R-:W-:Y:S05]  /*13550*/  BRA.U UP0, `(.L_x_13) ;  /* 0x0000000100a07547 */ /* 0x000fea000b800000 */
[----:B------:R-:W1:Y:S01]  /*13560*/  S2UR UR5, SR_CgaCtaId ;  /* 0x00000000000579c3 */ /* 0x000e620000008800 */
[----:B------:R-:W-:Y:S01]  /*13570*/  NOP ;  /* 0x0000000000007918 */ /* 0x000fe20000000000 */
[----:B------:R-:W-:Y:S01]  /*13580*/  UMOV UR4, 0x50 ;  /* 0x0000005000047882 */ /* 0x000fe20000000000 */
[----:B------:R-:W-:Y:S02]  /*13590*/  IMAD.U32 R0, RZ, RZ, UR10 ;  /* 0x0000000aff007e24 */ /* 0x000fe4000f8e00ff */
[----:B0-----:R-:W-:Y:S02]  /*135a0*/  IMAD.MOV.U32 R3, RZ, RZ, 0xff ;  /* 0x000000ffff037424 */ /* 0x001fe400078e00ff */
[----:B------:R-:W-:Y:S01]  /*135b0*/  IMAD.MOV.U32 R7, RZ, RZ, 0x1 ;  /* 0x00000001ff077424 */ /* 0x000fe200078e00ff */
[----:B------:R-:W-:-:S04]  /*135c0*/  LOP3.LUT R0, R0, 0xffff, RZ, 0xc0, !PT ;  /* 0x0000ffff00007812 */ /* 0x000fc800078ec0ff */
[----:B------:R-:W-:-:S05]  /*135d0*/  SHF.R.U32.HI R0, RZ, 0x5, R0 ;  /* 0x00000005ff007819 */ /* 0x000fca0000011600 */
[----:B------:R-:W-:Y:S01]  /*135e0*/  VIADD R2, R0, 0x10 ;  /* 0x0000001000027836 */ /* 0x000fe20000000000 */
[----:B------:R-:W-:Y:S01]  /*135f0*/  SHF.L.U32 R0, R3, R0, RZ ;  /* 0x0000000003007219 */ /* 0x000fe200000006ff */
[----:B-1----:R-:W-:-:S03]  /*13600*/  ULEA UR6, UR5, UR4, 0x18 ;  /* 0x0000000405067291 */ /* 0x002fc6000f8ec0ff */
[----:B------:R-:W-:-:S04]  /*13610*/  SHF.L.U32 R3, R7, R2, RZ ;  /* 0x0000000207037219 */ /* 0x000fc800000006ff */
[----:B------:R-:W-:Y:S02]  /*13620*/  LOP3.LUT R0, R3, R0, RZ, 0xfc, !PT ;  /* 0x0000000003007212 */ /* 0x000fe400078efcff */
[----:B------:R-:W0:Y:S02]  /*13630*/  LDS R5, [UR6] ;  /* 0x00000006ff057984 */ /* 0x000e240008000800 */
[C---:B------:R-:W-:Y:S02]  /*13640*/  LOP3.LUT R2, R0.reuse, 0xffff, RZ, 0xc0, !PT ;  /* 0x0000ffff00027812 */ /* 0x040fe400078ec0ff */
[----:B0-----:R-:W-:-:S04]  /*13650*/  LOP3.LUT R3, R0, 0xffff, R5, 0x80, !PT ;  /* 0x0000ffff00037812 */ /* 0x001fc800078e8005 */
[----:B------:R-:W-:-:S13]  /*13660*/  ISETP.NE.AND P0, PT, R3, R2, PT ;  /* 0x000000020300720c */ /* 0x000fda0003f05270 */
[----:B------:R-:W-:Y:S05]  /*13670*/  @P0 BRA `(.L_x_14) ;  /* 0x0000000000500947 */ /* 0x000fea0003800000 */
[----:B------:R-:W-:Y:S02]  /*13680*/  SHF.R.U32.HI R5, RZ, 0x10, R5 ;  /* 0x00000010ff057819 */ /* 0x000fe40000011605 */
[----:B------:R-:W-:-:S04]  /*13690*/  SHF.R.U32.HI R2, RZ, 0x10, R0 ;  /* 0x00000010ff027819 */ /* 0x000fc80000011600 */
[----:B------:R-:W-:-:S04]  /*136a0*/  LOP3.LUT R5, R5, R2, RZ, 0xc0, !PT ;  /* 0x0000000205057212 */ /* 0x000fc800078ec0ff */
[----:B------:R-:W-:-:S13]  /*136b0*/  ISETP.NE.AND P0, PT, R5, R2, PT ;  /* 0x000000020500720c */ /* 0x000fda0003f05270 */
[----:B------:R-:W-:Y:S05]  /*136c0*/  @P0 BRA `(.L_x_15) ;  /* 0x0000000000300947 */ /* 0x000fea0003800000 */
[----:B------:R-:W-:Y:S01]  /*136d0*/  R2UR UR4, R0 ;  /* 0x00000000000472ca */ /* 0x000fe200000e0000 */
[----:B------:R-:W-:Y:S01]  /*136e0*/  VOTEU.ANY UR5, UPT, PT ;  /* 0x0000000000057886 */ /* 0x000fe200038e0100 */
[----:B------:R-:W0:Y:S01]  /*136f0*/  S2R R0, SR_LANEID ;  /* 0x0000000000007919 */ /* 0x000e220000000000 */
[----:B------:R-:W-:-:S10]  /*13700*/  UFLO.U32 UR5, UR5 ;  /* 0x00000005000572bd */ /* 0x000fd400080e0000 */
[----:B------:R-:W-:-:S06]  /*13710*/  ULOP3.LUT UR4, URZ, UR4, URZ, 0x33, !UPT ;  /* 0x00000004ff047292 */ /* 0x000fcc000f8e33ff */
[----:B------:R-:W-:-:S04]  /*13720*/  IMAD.U32 R2, RZ, RZ, UR4 ;  /* 0x00000004ff027e24 */ /* 0x000fc8000f8e00ff */
[----:B------:R-:W1:Y:S02]  /*13730*/  REDUX UR7, R2 ;  /* 0x00000000020773c4 */ /* 0x000e640000000000 */
[----:B------:R2:W-:Y:S01]  /*13740*/  UTCATOMSWS.AND URZ, UR4 ;  /* 0x0000000400ff79e3 */ /* 0x0005e20008000000 */
[----:B0-----:R-:W-:Y:S01]  /*13750*/  ISETP.EQ.U32.AND P0, PT, R0, UR5, PT ;  /* 0x0000000500007c0c */ /* 0x001fe2000bf02070 */
[----:B-1----:R-:W-:-:S12]  /*13760*/  IMAD.U32 R0, RZ, RZ, UR7 ;  /* 0x00000007ff007e24 */ /* 0x002fd8000f8e00ff */
[----:B------:R2:W-:Y:S01]  /*13770*/  @P0 ATOMS.AND RZ, [UR6], R0 ;  /* 0x00000000ffff098c */ /* 0x0005e2000a800006 */
[----:B------:R-:W-:Y:S05]  /*13780*/  BRA `(.L_x_13) ;  /* 0x0000000000147947 */ /* 0x000fea0003800000 */
.L_x_15:
[----:B------:R-:W-:-:S07]  /*13790*/  MOV R2, 0x137b0 ;  /* 0x000137b000027802 */ /* 0x000fce0000000f00 */
[----:B------:R-:W-:Y:S05]  /*137a0*/  CALL.REL.NOINC `($__internal_0_$__cuda_sm10x_tcgen05_guardrail_trap_col_being_dealloced_not_returned_by_alloc) ;  /* 0x00000000002c7944 */ /* 0x000fea0003c00000 */
[----:B------:R-:W-:Y:S05]  /*137b0*/  BRA `(.L_x_13) ;  /* 0x0000000000087947 */ /* 0x000fea0003800000 */
.L_x_14:
[----:B------:R-:W-:-:S07]  /*137c0*/  MOV R2, 0x137e0 ;  /* 0x000137e000027802 */ /* 0x000fce0000000f00 */
[----:B------:R-:W-:Y:S05]  /*137d0*/  CALL.REL.NOINC `($__internal_2_$__cuda_sm10x_tcgen05_guardrail_trap_unallocated_columns_being_dealloced) ;  /* 0x0000000000387944 */ /* 0x000fea0003c00000 */
.L_x_13:
[----:B------:R-:W-:Y:S01]  /*137e0*/  NOP ;  /* 0x0000000000007918 */ /* 0x000fe20000000000 */
[----:B--2---:R-:W-:Y:S05]  /*137f0*/  EXIT ;  /* 0x000000000000794d */ /* 0x004fea0003800000 */
.L_x_8:
[----:B------:R-:W0:Y:S02]  /*13800*/  SYNCS.PHASECHK.TRANS64.TRYWAIT P2, [UR13], R116 ;  /* 0x00000074ff0075a7 */ /* 0x000e24000804110d */
[----:B0-----:R-:W-:Y:S05]  /*13810*/  @!P2 BRA `(.L_x_8) ;  /* 0xfffffffc00f8a947 */ /* 0x001fea000383ffff */
[----:B------:R-:W-:Y:S05]  /*13820*/  BRA `(.L_x_16) ;  /* 0xffffff3c00ac7947 */ /* 0x000fea000383ffff */
.L_x_12:
[----:B------:R-:W1:Y:S02]  /*13830*/  SYNCS.PHASECHK.TRANS64.TRYWAIT P4, [UR13], R7 ;  /* 0x00000007ff0075a7 */ /* 0x000e64000808110d */
[----:B-1----:R-:W-:Y:S05]  /*13840*/  @!P4 BRA `(.L_x_12) ;  /* 0xfffffffc00f8c947 */ /* 0x002fea000383ffff */
[----:B------:R-:W-:Y:S05]  /*13850*/  BRA `(.L_x_11) ;  /* 0xffffff6400787947 */ /* 0x000fea000383ffff */
        .weak           $__internal_0_$__cuda_sm10x_tcgen05_guardrail_trap_col_being_dealloced_not_returned_by_alloc
        .type           $__internal_0_$__cuda_sm10x_tcgen05_guardrail_trap_col_being_dealloced_not_returned_by_alloc,@function
        .size           $__internal_0_$__cuda_sm10x_tcgen05_guardrail_trap_col_being_dealloced_not_returned_by_alloc,($__internal_1_$__cuda_sm10x_tcgen05_guardrail_trap_phase_invalid_during_alloc - $__internal_0_$__cuda_sm10x_tcgen05_guardrail_trap_col_being_dealloced_not_returned_by_alloc)
$__internal_0_$__cuda_sm10x_tcgen05_guardrail_trap_col_being_dealloced_not_returned_by_alloc:
[----:B------:R-:W-:Y:S05]  /*13860*/  BPT.TRAP 0x1 ;  /* 0x000000040000795c */ /* 0x000fea0000300000 */
[----:B------:R-:W-:-:S04]  /*13870*/  IMAD.MOV.U32 R3, RZ, RZ, 0x0 ;  /* 0x00000000ff037424 */ /* 0x000fc800078e00ff */
[----:B------:R-:W-:Y:S05]  /*13880*/  RET.REL.NODEC R2 `(matmul_kernel) ;  /* 0xfffffec402dc7950 */ /* 0x000fea0003c3ffff */
        .weak           $__internal_1_$__cuda_sm10x_tcgen05_guardrail_trap_phase_invalid_during_alloc
        .type           $__internal_1_$__cuda_sm10x_tcgen05_guardrail_trap_phase_invalid_during_alloc,@function
        .size           $__internal_1_$__cuda_sm10x_tcgen05_guardrail_trap_phase_invalid_during_alloc,($__internal_2_$__cuda_sm10x_tcgen05_guardrail_trap_unallocated_columns_being_dealloced - $__internal_1_$__cuda_sm10x_tcgen05_guardrail_trap_phase_invalid_during_alloc)
$__internal_1_$__cuda_sm10x_tcgen05_guardrail_trap_phase_invalid_during_alloc:
[----:B------:R-:W-:Y:S05]  /*13890*/  BPT.TRAP 0x1 ;  /* 0x000000040000795c */ /* 0x000fea0000300000 */
[----:B------:R-:W-:-:S04]  /*138a0*/  IMAD.MOV.U32 R3, RZ, RZ, 0x0 ;  /* 0x00000000ff037424 */ /* 0x000fc800078e00ff */
[----:B------:R-:W-:Y:S05]  /*138b0*/  RET.REL.NODEC R2 `(matmul_kernel) ;  /* 0xfffffec402d07950 */ /* 0x000fea0003c3ffff */
        .weak           $__internal_2_$__cuda_sm10x_tcgen05_guardrail_trap_unallocated_columns_being_dealloced
        .type           $__internal_2_$__cuda_sm10x_tcgen05_guardrail_trap_unallocated_columns_being_dealloced,@function
        .size           $__internal_2_$__cuda_sm10x_tcgen05_guardrail_trap_unallocated_columns_being_dealloced,(.L_x_20 - $__internal_2_$__cuda_sm10x_tcgen05_guardrail_trap_unallocated_columns_being_dealloced)
$__internal_2_$__cuda_sm10x_tcgen05_guardrail_trap_unallocated_columns_being_dealloced:
[----:B------:R-:W-:Y:S05]  /*138c0*/  BPT.TRAP 0x1 ;  /* 0x000000040000795c */ /* 0x000fea0000300000 */
[----:B------:R-:W-:-:S04]  /*138d0*/  IMAD.MOV.U32 R3, RZ, RZ, 0x0 ;  /* 0x00000000ff037424 */ /* 0x000fc800078e00ff */
[----:B------:R-:W-:Y:S05]  /*138e0*/  RET.REL.NODEC R2 `(matmul_kernel) ;  /* 0xfffffec402c47950 */ /* 0x000fea0003c3ffff */
.L_x_17:
[----:B------:R-:W-:-:S00]  /*138f0*/  BRA `(.L_x_17) ;  /* 0xfffffffc00fc7947 */ /* 0x000fc0000383ffff */
[----:B------:R-:W-:-:S00]  /*13900*/  NOP ;  /* 0x0000000000007918 */ /* 0x000fc00000000000 */
[----:B------:R-:W-:-:S00]  /*13910*/  NOP ;  /* 0x0000000000007918 */ /* 0x000fc00000000000 */
[----:B------:R-:W-:-:S00]  /*13920*/  NOP ;  /* 0x0000000000007918 */ /* 0x000fc00000000000 */
[----:B------:R-:W-:-:S00]  /*13930*/  NOP ;  /* 0x0000000000007918 */ /* 0x000fc00000000000 */
[----:B------:R-:W-:-:S00]  /*13940*/  NOP ;  /* 0x0000000000007918 */ /* 0x000fc00000000000 */
[----:B------:R-:W-:-:S00]  /*13950*/  NOP ;  /* 0x0000000000007918 */ /* 0x000fc00000000000 */
[----:B------:R-:W-:-:S00]  /*13960*/  NOP ;  /* 0x0000000000007918 */ /* 0x000fc00000000000 */
[----:B------:R-:W-:-:S00]  /*13970*/  NOP ;  /* 0x0000000000007918 */ /* 0x000fc00000000000 */
.L_x_20:


//--------------------- .nv.shared.matmul_kernel  --------------------------
	.section	.nv.shared.matmul_kernel,"aw",@nobits
	.sectionflags	@""
	.align	16
	.zero		1024


//--------------------- .nv.shared.reserved.0     --------------------------
	.section	.nv.shared.reserved.0,"aw",@nobits
	.align	8
	.weak		__nv_reservedSMEM_offset_0_alias
	.size		__nv_reservedSMEM_offset_0_alias, 0, 64
	.other		__nv_reservedSMEM_offset_0_alias,@"STO_CUDA_RESERVED_SHARED STV_DEFAULT"
__nv_reservedSMEM_offset_0_alias:
	.zero		0
.nv.shared.reserved.0:
	.zero		64
	.weak		__nv_reservedSMEM_allocation_phase
	.type		__nv_reservedSMEM_allocation_phase,@object
	.size		__nv_reservedSMEM_allocation_phase,(.L_0 - __nv_reservedSMEM_allocation_phase)
__nv_reservedSMEM_allocation_phase:
	.zero		1
.L_0:
	.zero		7
	.weak		__nv_reservedSMEM_devtool_atexit_pc
	.type		__nv_reservedSMEM_devtool_atexit_pc,@object
	.size		__nv_reservedSMEM_devtool_atexit_pc,(__nv_reservedSMEM_allocation_mask - __nv_reservedSMEM_devtool_atexit_pc)
__nv_reservedSMEM_devtool_atexit_pc:
	.zero		8
	.weak		__nv_reservedSMEM_allocation_mask
	.type		__nv_reservedSMEM_allocation_mask,@object
	.size		__nv_reservedSMEM_allocation_mask,(.L_2 - __nv_reservedSMEM_allocation_mask)
__nv_reservedSMEM_allocation_mask:
	.zero		4
.L_2:


//--------------------- .nv.constant0.matmul_kernel --------------------------
	.section	.nv.constant0.matmul_kernel,"a",@progbits
	.sectionflags	@""
	.align	4
.nv.constant0.matmul_kernel:
	.zero		976


//--------------------- SYMBOLS --------------------------

	.type		.nv.reservedSmem.offset0,@object
	.size		.nv.reservedSmem.offset0,0x4
	.type		.nv.reservedSmem.cap,@object
	.size		.nv.reservedSmem.cap,0x4
